	.target	sm_103a

	.elftype	@"ET_EXEC"


//--------------------- .note.nv.tkinfo           --------------------------
	.section	.note.nv.tkinfo,"",@"SHT_NOTE"
	.sectionflags	@"SHF_NOTE_NV_TKINFO"
	.tkinfo
        /*0018*/ 	.word	0x00000002
        /*0030*/ 	.string	""
        /*0030*/ 	.string	"ptxas"
        /*0030*/ 	.string	"Cuda compilation tools, release 13.0, V13.0.88"
        /*0030*/ 	.string	"Build cuda_13.0.r13.0/compiler.36424714_0"
        /*0030*/ 	.string	"-arch sm_103a -m 64 "



//--------------------- .note.nv.cuinfo           --------------------------
	.section	.note.nv.cuinfo,"",@"SHT_NOTE"
	.sectionflags	@"SHF_NOTE_NV_CUINFO"
        /*0018*/ 	.short	0x0002
        /*001a*/ 	.short	0x0067
        /*001c*/ 	.short	0x0082
	.zero		2


//--------------------- .nv.info                  --------------------------
	.section	.nv.info,"",@"SHT_CUDA_INFO"
	.align	4


	//----- nvinfo : EIATTR_REGCOUNT
	.align		4
        /*0000*/ 	.byte	0x04, 0x2f
        /*0002*/ 	.short	(.L_1 - .L_0)
	.align		4
.L_0:
        /*0004*/ 	.word	index@(_ZN13group_norm_v214gn_cuda_kernelI6__halfLi320ELi1ELi16ELi80ELi256ELb1ELi128ELi320ELi320ELi4ELb0ELi74ELb0ELb1ENS_16CompileConditionILi1000EEEEEvPT_PKS4_S7_S7_flPfS8_Pj)
        /*0008*/ 	.word	0x00000004


	//----- nvinfo : EIATTR_FRAME_SIZE
	.align		4
.L_1:
        /*000c*/ 	.byte	0x04, 0x11
        /*000e*/ 	.short	(.L_3 - .L_2)
	.align		4
.L_2:
        /*0010*/ 	.word	index@(_ZN13group_norm_v214gn_cuda_kernelI6__halfLi320ELi1ELi16ELi80ELi256ELb1ELi128ELi320ELi320ELi4ELb0ELi74ELb0ELb1ENS_16CompileConditionILi1000EEEEEvPT_PKS4_S7_S7_flPfS8_Pj)
        /*0014*/ 	.word	0x00000000


	//----- nvinfo : EIATTR_REGCOUNT
	.align		4
.L_3:
        /*0018*/ 	.byte	0x04, 0x2f
        /*001a*/ 	.short	(.L_5 - .L_4)
	.align		4
.L_4:
        /*001c*/ 	.word	index@(_ZN13group_norm_v214gn_cuda_kernelI6__halfLi320ELi1ELi16ELi80ELi256ELb1ELi128ELi320ELi320ELi4ELb1ELi74ELb0ELb0ENS_16CompileConditionILi1000EEEEEvPT_PKS4_S7_S7_flPfS8_Pj)
        /*0020*/ 	.word	0x00000004


	//----- nvinfo : EIATTR_FRAME_SIZE
	.align		4
.L_5:
        /*0024*/ 	.byte	0x04, 0x11
        /*0026*/ 	.short	(.L_7 - .L_6)
	.align		4
.L_6:
        /*0028*/ 	.word	index@(_ZN13group_norm_v214gn_cuda_kernelI6__halfLi320ELi1ELi16ELi80ELi256ELb1ELi128ELi320ELi320ELi4ELb1ELi74ELb0ELb0ENS_16CompileConditionILi1000EEEEEvPT_PKS4_S7_S7_flPfS8_Pj)
        /*002c*/ 	.word	0x00000000


	//----- nvinfo : EIATTR_REGCOUNT
	.align		4
.L_7:
        /*0030*/ 	.byte	0x04, 0x2f
        /*0032*/ 	.short	(.L_9 - .L_8)
	.align		4
.L_8:
        /*0034*/ 	.word	index@(_ZN13group_norm_v214gn_cuda_kernelI6__halfLi320ELi3ELi16ELi80ELi256ELb1ELi64ELi320ELi320ELi4ELb1ELi87ELb0ELb0ENS_16CompileConditionILi1000EEEEEvPT_PKS4_S7_S7_flPfS8_Pj)
        /*0038*/ 	.word	0x00000004


	//----- nvinfo : EIATTR_FRAME_SIZE
	.align		4
.L_9:
        /*003c*/ 	.byte	0x04, 0x11
        /*003e*/ 	.short	(.L_11 - .L_10)
	.align		4
.L_10:
        /*0040*/ 	.word	index@(_ZN13group_norm_v214gn_cuda_kernelI6__halfLi320ELi3ELi16ELi80ELi256ELb1ELi64ELi320ELi320ELi4ELb1ELi87ELb0ELb0ENS_16CompileConditionILi1000EEEEEvPT_PKS4_S7_S7_flPfS8_Pj)
        /*0044*/ 	.word	0x00000000


	//----- nvinfo : EIATTR_REGCOUNT
	.align		4
.L_11:
        /*0048*/ 	.byte	0x04, 0x2f
        /*004a*/ 	.short	(.L_13 - .L_12)
	.align		4
.L_12:
        /*004c*/ 	.word	index@(_ZN13group_norm_v214gn_cuda_kernelI6__halfLi320ELi1ELi16ELi80ELi256ELb1ELi64ELi320ELi320ELi4ELb1ELi37ELb0ELb0ENS_16CompileConditionILi1000EEEEEvPT_PKS4_S7_S7_flPfS8_Pj)
        /*0050*/ 	.word	0x00000004


	//----- nvinfo : EIATTR_FRAME_SIZE
	.align		4
.L_13:
        /*0054*/ 	.byte	0x04, 0x11
        /*0056*/ 	.short	(.L_15 - .L_14)
	.align		4
.L_14:
        /*0058*/ 	.word	index@(_ZN13group_norm_v214gn_cuda_kernelI6__halfLi320ELi1ELi16ELi80ELi256ELb1ELi64ELi320ELi320ELi4ELb1ELi37ELb0ELb0ENS_16CompileConditionILi1000EEEEEvPT_PKS4_S7_S7_flPfS8_Pj)
        /*005c*/ 	.word	0x00000000


	//----- nvinfo : EIATTR_REGCOUNT
	.align		4
.L_15:
        /*0060*/ 	.byte	0x04, 0x2f
        /*0062*/ 	.short	(.L_17 - .L_16)
	.align		4
.L_16:
        /*0064*/ 	.word	index@(_ZN13group_norm_v214gn_cuda_kernelI6__halfLi320ELi3ELi16ELi80ELi256ELb1ELi32ELi320ELi320ELi4ELb1ELi43ELb0ELb0ENS_16CompileConditionILi1000EEEEEvPT_PKS4_S7_S7_flPfS8_Pj)
        /*0068*/ 	.word	0x00000004


	//----- nvinfo : EIATTR_FRAME_SIZE
	.align		4
.L_17:
        /*006c*/ 	.byte	0x04, 0x11
        /*006e*/ 	.short	(.L_19 - .L_18)
	.align		4
.L_18:
        /*0070*/ 	.word	index@(_ZN13group_norm_v214gn_cuda_kernelI6__halfLi320ELi3ELi16ELi80ELi256ELb1ELi32ELi320ELi320ELi4ELb1ELi43ELb0ELb0ENS_16CompileConditionILi1000EEEEEvPT_PKS4_S7_S7_flPfS8_Pj)
        /*0074*/ 	.word	0x00000000


	//----- nvinfo : EIATTR_REGCOUNT
	.align		4
.L_19:
        /*0078*/ 	.byte	0x04, 0x2f
        /*007a*/ 	.short	(.L_21 - .L_20)
	.align		4
.L_20:
        /*007c*/ 	.word	index@(_ZN13group_norm_v214gn_cuda_kernelI6__halfLi320ELi1ELi16ELi80ELi256ELb1ELi32ELi320ELi320ELi4ELb1ELi18ELb0ELb0ENS_16CompileConditionILi1000EEEEEvPT_PKS4_S7_S7_flPfS8_Pj)
        /*0080*/ 	.word	0x00000004


	//----- nvinfo : EIATTR_FRAME_SIZE
	.align		4
.L_21:
        /*0084*/ 	.byte	0x04, 0x11
        /*0086*/ 	.short	(.L_23 - .L_22)
	.align		4
.L_22:
        /*0088*/ 	.word	index@(_ZN13group_norm_v214gn_cuda_kernelI6__halfLi320ELi1ELi16ELi80ELi256ELb1ELi32ELi320ELi320ELi4ELb1ELi18ELb0ELb0ENS_16CompileConditionILi1000EEEEEvPT_PKS4_S7_S7_flPfS8_Pj)
        /*008c*/ 	.word	0x00000000


	//----- nvinfo : EIATTR_REGCOUNT
	.align		4
.L_23:
        /*0090*/ 	.byte	0x04, 0x2f
        /*0092*/ 	.short	(.L_25 - .L_24)
	.align		4
.L_24:
        /*0094*/ 	.word	index@(_ZN13group_norm_v214gn_cuda_kernelI6__halfLi320ELi3ELi16ELi80ELi256ELb1ELi16ELi320ELi320ELi4ELb1ELi21ELb0ELb0ENS_16CompileConditionILi1000EEEEEvPT_PKS4_S7_S7_flPfS8_Pj)
        /*0098*/ 	.word	0x00000004


	//----- nvinfo : EIATTR_FRAME_SIZE
	.align		4
.L_25:
        /*009c*/ 	.byte	0x04, 0x11
        /*009e*/ 	.short	(.L_27 - .L_26)
	.align		4
.L_26:
        /*00a0*/ 	.word	index@(_ZN13group_norm_v214gn_cuda_kernelI6__halfLi320ELi3ELi16ELi80ELi256ELb1ELi16ELi320ELi320ELi4ELb1ELi21ELb0ELb0ENS_16CompileConditionILi1000EEEEEvPT_PKS4_S7_S7_flPfS8_Pj)
        /*00a4*/ 	.word	0x00000000


	//----- nvinfo : EIATTR_REGCOUNT
	.align		4
.L_27:
        /*00a8*/ 	.byte	0x04, 0x2f
        /*00aa*/ 	.short	(.L_29 - .L_28)
	.align		4
.L_28:
        /*00ac*/ 	.word	index@(_ZN13group_norm_v214gn_cuda_kernelI6__halfLi320ELi1ELi16ELi80ELi256ELb1ELi16ELi320ELi320ELi4ELb1ELi9ELb0ELb0ENS_16CompileConditionILi1000EEEEEvPT_PKS4_S7_S7_flPfS8_Pj)
        /*00b0*/ 	.word	0x00000004


	//----- nvinfo : EIATTR_FRAME_SIZE
	.align		4
.L_29:
        /*00b4*/ 	.byte	0x04, 0x11
        /*00b6*/ 	.short	(.L_31 - .L_30)
	.align		4
.L_30:
        /*00b8*/ 	.word	index@(_ZN13group_norm_v214gn_cuda_kernelI6__halfLi320ELi1ELi16ELi80ELi256ELb1ELi16ELi320ELi320ELi4ELb1ELi9ELb0ELb0ENS_16CompileConditionILi1000EEEEEvPT_PKS4_S7_S7_flPfS8_Pj)
        /*00bc*/ 	.word	0x00000000


	//----- nvinfo : EIATTR_REGCOUNT
	.align		4
.L_31:
        /*00c0*/ 	.byte	0x04, 0x2f
        /*00c2*/ 	.short	(.L_33 - .L_32)
	.align		4
.L_32:
        /*00c4*/ 	.word	index@(_ZN13group_norm_v214gn_cuda_kernelI6__halfLi320ELi3ELi16ELi80ELi256ELb1ELi8ELi320ELi320ELi4ELb1ELi10ELb0ELb0ENS_16CompileConditionILi1000EEEEEvPT_PKS4_S7_S7_flPfS8_Pj)
        /*00c8*/ 	.word	0x00000004


	//----- nvinfo : EIATTR_FRAME_SIZE
	.align		4
.L_33:
        /*00cc*/ 	.byte	0x04, 0x11
        /*00ce*/ 	.short	(.L_35 - .L_34)
	.align		4
.L_34:
        /*00d0*/ 	.word	index@(_ZN13group_norm_v214gn_cuda_kernelI6__halfLi320ELi3ELi16ELi80ELi256ELb1ELi8ELi320ELi320ELi4ELb1ELi10ELb0ELb0ENS_16CompileConditionILi1000EEEEEvPT_PKS4_S7_S7_flPfS8_Pj)
        /*00d4*/ 	.word	0x00000000


	//----- nvinfo : EIATTR_REGCOUNT
	.align		4
.L_35:
        /*00d8*/ 	.byte	0x04, 0x2f
        /*00da*/ 	.short	(.L_37 - .L_36)
	.align		4
.L_36:
        /*00dc*/ 	.word	index@(_ZN13group_norm_v214gn_cuda_kernelI6__halfLi320ELi1ELi16ELi80ELi256ELb1ELi8ELi320ELi320ELi4ELb1ELi4ELb0ELb0ENS_16CompileConditionILi1000EEEEEvPT_PKS4_S7_S7_flPfS8_Pj)
        /*00e0*/ 	.word	0x00000004


	//----- nvinfo : EIATTR_FRAME_SIZE
	.align		4
.L_37:
        /*00e4*/ 	.byte	0x04, 0x11
        /*00e6*/ 	.short	(.L_39 - .L_38)
	.align		4
.L_38:
        /*00e8*/ 	.word	index@(_ZN13group_norm_v214gn_cuda_kernelI6__halfLi320ELi1ELi16ELi80ELi256ELb1ELi8ELi320ELi320ELi4ELb1ELi4ELb0ELb0ENS_16CompileConditionILi1000EEEEEvPT_PKS4_S7_S7_flPfS8_Pj)
        /*00ec*/ 	.word	0x00000000


	//----- nvinfo : EIATTR_REGCOUNT
	.align		4
.L_39:
        /*00f0*/ 	.byte	0x04, 0x2f
        /*00f2*/ 	.short	(.L_41 - .L_40)
	.align		4
.L_40:
        /*00f4*/ 	.word	index@(_ZN13group_norm_v214gn_cuda_kernelI6__halfLi320ELi3ELi16ELi80ELi256ELb1ELi4ELi320ELi320ELi4ELb1ELi5ELb0ELb0ENS_16CompileConditionILi1000EEEEEvPT_PKS4_S7_S7_flPfS8_Pj)
        /*00f8*/ 	.word	0x00000004


	//----- nvinfo : EIATTR_FRAME_SIZE
	.align		4
.L_41:
        /*00fc*/ 	.byte	0x04, 0x11
        /*00fe*/ 	.short	(.L_43 - .L_42)
	.align		4
.L_42:
        /*0100*/ 	.word	index@(_ZN13group_norm_v214gn_cuda_kernelI6__halfLi320ELi3ELi16ELi80ELi256ELb1ELi4ELi320ELi320ELi4ELb1ELi5ELb0ELb0ENS_16CompileConditionILi1000EEEEEvPT_PKS4_S7_S7_flPfS8_Pj)
        /*0104*/ 	.word	0x00000000


	//----- nvinfo : EIATTR_REGCOUNT
	.align		4
.L_43:
        /*0108*/ 	.byte	0x04, 0x2f
        /*010a*/ 	.short	(.L_45 - .L_44)
	.align		4
.L_44:
        /*010c*/ 	.word	index@(_ZN13group_norm_v214gn_cuda_kernelI6__halfLi320ELi1ELi32ELi40ELi256ELb0ELi256ELi40ELi40ELi4ELb0ELi148ELb0ELb0ENS_16CompileConditionILi1000EEEEEvPT_PKS4_S7_S7_flPfS8_Pj)
        /*0110*/ 	.word	0x00000004


	//----- nvinfo : EIATTR_FRAME_SIZE
	.align		4
.L_45:
        /*0114*/ 	.byte	0x04, 0x11
        /*0116*/ 	.short	(.L_47 - .L_46)
	.align		4
.L_46:
        /*0118*/ 	.word	index@(_ZN13group_norm_v214gn_cuda_kernelI6__halfLi320ELi1ELi32ELi40ELi256ELb0ELi256ELi40ELi40ELi4ELb0ELi148ELb0ELb0ENS_16CompileConditionILi1000EEEEEvPT_PKS4_S7_S7_flPfS8_Pj)
        /*011c*/ 	.word	0x00000000


	//----- nvinfo : EIATTR_REGCOUNT
	.align		4
.L_47:
        /*0120*/ 	.byte	0x04, 0x2f
        /*0122*/ 	.short	(.L_49 - .L_48)
	.align		4
.L_48:
        /*0124*/ 	.word	index@(_ZN13group_norm_v214gn_cuda_kernelI6__halfLi320ELi1ELi32ELi40ELi256ELb0ELi256ELi40ELi40ELi4ELb0ELi116ELb0ELb0ENS_16CompileConditionILi1000EEEEEvPT_PKS4_S7_S7_flPfS8_Pj)
        /*0128*/ 	.word	0x00000004


	//----- nvinfo : EIATTR_FRAME_SIZE
	.align		4
.L_49:
        /*012c*/ 	.byte	0x04, 0x11
        /*012e*/ 	.short	(.L_51 - .L_50)
	.align		4
.L_50:
        /*0130*/ 	.word	index@(_ZN13group_norm_v214gn_cuda_kernelI6__halfLi320ELi1ELi32ELi40ELi256ELb0ELi256ELi40ELi40ELi4ELb0ELi116ELb0ELb0ENS_16CompileConditionILi1000EEEEEvPT_PKS4_S7_S7_flPfS8_Pj)
        /*0134*/ 	.word	0x00000000


	//----- nvinfo : EIATTR_REGCOUNT
	.align		4
.L_51:
        /*0138*/ 	.byte	0x04, 0x2f
        /*013a*/ 	.short	(.L_53 - .L_52)
	.align		4
.L_52:
        /*013c*/ 	.word	index@(_ZN13group_norm_v218gn_bwd_cuda_kernelI6__halfLi320ELi2ELi16ELi80ELi256ELb1ELb1ELi32ELi320ELi320ELi4ELb1ELi36ELb0ELb0ELNS_15WgradSyncMethodE3ENS_16CompileConditionILi1000EEEEEvPT_S6_S6_PKS5_S8_S8_S8_PKfflPfPj)
        /*0140*/ 	.word	0x00000004


	//----- nvinfo : EIATTR_FRAME_SIZE
	.align		4
.L_53:
        /*0144*/ 	.byte	0x04, 0x11
        /*0146*/ 	.short	(.L_55 - .L_54)
	.align		4
.L_54:
        /*0148*/ 	.word	index@(_ZN13group_norm_v218gn_bwd_cuda_kernelI6__halfLi320ELi2ELi16ELi80ELi256ELb1ELb1ELi32ELi320ELi320ELi4ELb1ELi36ELb0ELb0ELNS_15WgradSyncMethodE3ENS_16CompileConditionILi1000EEEEEvPT_S6_S6_PKS5_S8_S8_S8_PKfflPfPj)
        /*014c*/ 	.word	0x00000000


	//----- nvinfo : EIATTR_REGCOUNT
	.align		4
.L_55:
        /*0150*/ 	.byte	0x04, 0x2f
        /*0152*/ 	.short	(.L_57 - .L_56)
	.align		4
.L_56:
        /*0154*/ 	.word	index@(_ZN13group_norm_v218gn_bwd_cuda_kernelI6__halfLi320ELi3ELi16ELi80ELi256ELb1ELb1ELi32ELi320ELi320ELi4ELb1ELi40ELb0ELb0ELNS_15WgradSyncMethodE3ENS_16CompileConditionILi1000EEEEEvPT_S6_S6_PKS5_S8_S8_S8_PKfflPfPj)
        /*0158*/ 	.word	0x00000004


	//----- nvinfo : EIATTR_FRAME_SIZE
	.align		4
.L_57:
        /*015c*/ 	.byte	0x04, 0x11
        /*015e*/ 	.short	(.L_59 - .L_58)
	.align		4
.L_58:
        /*0160*/ 	.word	index@(_ZN13group_norm_v218gn_bwd_cuda_kernelI6__halfLi320ELi3ELi16ELi80ELi256ELb1ELb1ELi32ELi320ELi320ELi4ELb1ELi40ELb0ELb0ELNS_15WgradSyncMethodE3ENS_16CompileConditionILi1000EEEEEvPT_S6_S6_PKS5_S8_S8_S8_PKfflPfPj)
        /*0164*/ 	.word	0x00000000


	//----- nvinfo : EIATTR_REGCOUNT
	.align		4
.L_59:
        /*0168*/ 	.byte	0x04, 0x2f
        /*016a*/ 	.short	(.L_61 - .L_60)
	.align		4
.L_60:
        /*016c*/ 	.word	index@(_ZN13group_norm_v218gn_bwd_cuda_kernelI6__halfLi320ELi1ELi16ELi80ELi256ELb1ELb1ELi64ELi320ELi320ELi4ELb1ELi36ELb0ELb0ELNS_15WgradSyncMethodE3ENS_16CompileConditionILi1000EEEEEvPT_S6_S6_PKS5_S8_S8_S8_PKfflPfPj)
        /*0170*/ 	.word	0x00000004


	//----- nvinfo : EIATTR_FRAME_SIZE
	.align		4
.L_61:
        /*0174*/ 	.byte	0x04, 0x11
        /*0176*/ 	.short	(.L_63 - .L_62)
	.align		4
.L_62:
        /*0178*/ 	.word	index@(_ZN13group_norm_v218gn_bwd_cuda_kernelI6__halfLi320ELi1ELi16ELi80ELi256ELb1ELb1ELi64ELi320ELi320ELi4ELb1ELi36ELb0ELb0ELNS_15WgradSyncMethodE3ENS_16CompileConditionILi1000EEEEEvPT_S6_S6_PKS5_S8_S8_S8_PKfflPfPj)
        /*017c*/ 	.word	0x00000000


	//----- nvinfo : EIATTR_REGCOUNT
	.align		4
.L_63:
        /*0180*/ 	.byte	0x04, 0x2f
        /*0182*/ 	.short	(.L_65 - .L_64)
	.align		4
.L_64:
        /*0184*/ 	.word	index@(_ZN13group_norm_v218gn_bwd_cuda_kernelI6__halfLi320ELi1ELi16ELi80ELi256ELb1ELb1ELi32ELi320ELi320ELi4ELb1ELi16ELb0ELb0ELNS_15WgradSyncMethodE3ENS_16CompileConditionILi1000EEEEEvPT_S6_S6_PKS5_S8_S8_S8_PKfflPfPj)
        /*0188*/ 	.word	0x00000004


	//----- nvinfo : EIATTR_FRAME_SIZE
	.align		4
.L_65:
        /*018c*/ 	.byte	0x04, 0x11
        /*018e*/ 	.short	(.L_67 - .L_66)
	.align		4
.L_66:
        /*0190*/ 	.word	index@(_ZN13group_norm_v218gn_bwd_cuda_kernelI6__halfLi320ELi1ELi16ELi80ELi256ELb1ELb1ELi32ELi320ELi320ELi4ELb1ELi16ELb0ELb0ELNS_15WgradSyncMethodE3ENS_16CompileConditionILi1000EEEEEvPT_S6_S6_PKS5_S8_S8_S8_PKfflPfPj)
        /*0194*/ 	.word	0x00000000


	//----- nvinfo : EIATTR_REGCOUNT
	.align		4
.L_67:
        /*0198*/ 	.byte	0x04, 0x2f
        /*019a*/ 	.short	(.L_69 - .L_68)
	.align		4
.L_68:
        /*019c*/ 	.word	index@(_ZN13group_norm_v218gn_bwd_cuda_kernelI6__halfLi320ELi3ELi16ELi80ELi256ELb1ELb1ELi16ELi320ELi320ELi4ELb1ELi20ELb0ELb0ELNS_15WgradSyncMethodE3ENS_16CompileConditionILi1000EEEEEvPT_S6_S6_PKS5_S8_S8_S8_PKfflPfPj)
        /*01a0*/ 	.word	0x00000004


	//----- nvinfo : EIATTR_FRAME_SIZE
	.align		4
.L_69:
        /*01a4*/ 	.byte	0x04, 0x11
        /*01a6*/ 	.short	(.L_71 - .L_70)
	.align		4
.L_70:
        /*01a8*/ 	.word	index@(_ZN13group_norm_v218gn_bwd_cuda_kernelI6__halfLi320ELi3ELi16ELi80ELi256ELb1ELb1ELi16ELi320ELi320ELi4ELb1ELi20ELb0ELb0ELNS_15WgradSyncMethodE3ENS_16CompileConditionILi1000EEEEEvPT_S6_S6_PKS5_S8_S8_S8_PKfflPfPj)
        /*01ac*/ 	.word	0x00000000


	//----- nvinfo : EIATTR_REGCOUNT
	.align		4
.L_71:
        /*01b0*/ 	.byte	0x04, 0x2f
        /*01b2*/ 	.short	(.L_73 - .L_72)
	.align		4
.L_72:
        /*01b4*/ 	.word	index@(_ZN13group_norm_v218gn_bwd_cuda_kernelI6__halfLi320ELi1ELi16ELi80ELi256ELb1ELb1ELi16ELi320ELi320ELi4ELb1ELi8ELb0ELb0ELNS_15WgradSyncMethodE3ENS_16CompileConditionILi1000EEEEEvPT_S6_S6_PKS5_S8_S8_S8_PKfflPfPj)
        /*01b8*/ 	.word	0x00000004


	//----- nvinfo : EIATTR_FRAME_SIZE
	.align		4
.L_73:
        /*01bc*/ 	.byte	0x04, 0x11
        /*01be*/ 	.short	(.L_75 - .L_74)
	.align		4
.L_74:
        /*01c0*/ 	.word	index@(_ZN13group_norm_v218gn_bwd_cuda_kernelI6__halfLi320ELi1ELi16ELi80ELi256ELb1ELb1ELi16ELi320ELi320ELi4ELb1ELi8ELb0ELb0ELNS_15WgradSyncMethodE3ENS_16CompileConditionILi1000EEEEEvPT_S6_S6_PKS5_S8_S8_S8_PKfflPfPj)
        /*01c4*/ 	.word	0x00000000


	//----- nvinfo : EIATTR_REGCOUNT
	.align		4
.L_75:
        /*01c8*/ 	.byte	0x04, 0x2f
        /*01ca*/ 	.short	(.L_77 - .L_76)
	.align		4
.L_76:
        /*01cc*/ 	.word	index@(_ZN13group_norm_v218gn_bwd_cuda_kernelI6__halfLi320ELi3ELi16ELi80ELi256ELb1ELb1ELi8ELi320ELi320ELi4ELb1ELi8ELb0ELb0ELNS_15WgradSyncMethodE3ENS_16CompileConditionILi1000EEEEEvPT_S6_S6_PKS5_S8_S8_S8_PKfflPfPj)
        /*01d0*/ 	.word	0x00000004


	//----- nvinfo : EIATTR_FRAME_SIZE
	.align		4
.L_77:
        /*01d4*/ 	.byte	0x04, 0x11
        /*01d6*/ 	.short	(.L_79 - .L_78)
	.align		4
.L_78:
        /*01d8*/ 	.word	index@(_ZN13group_norm_v218gn_bwd_cuda_kernelI6__halfLi320ELi3ELi16ELi80ELi256ELb1ELb1ELi8ELi320ELi320ELi4ELb1ELi8ELb0ELb0ELNS_15WgradSyncMethodE3ENS_16CompileConditionILi1000EEEEEvPT_S6_S6_PKS5_S8_S8_S8_PKfflPfPj)
        /*01dc*/ 	.word	0x00000000


	//----- nvinfo : EIATTR_REGCOUNT
	.align		4
.L_79:
        /*01e0*/ 	.byte	0x04, 0x2f
        /*01e2*/ 	.short	(.L_81 - .L_80)
	.align		4
.L_80:
        /*01e4*/ 	.word	index@(_ZN13group_norm_v218gn_bwd_cuda_kernelI6__halfLi320ELi1ELi16ELi80ELi256ELb1ELb1ELi8ELi320ELi320ELi4ELb1ELi4ELb0ELb0ELNS_15WgradSyncMethodE3ENS_16CompileConditionILi1000EEEEEvPT_S6_S6_PKS5_S8_S8_S8_PKfflPfPj)
        /*01e8*/ 	.word	0x00000004


	//----- nvinfo : EIATTR_FRAME_SIZE
	.align		4
.L_81:
        /*01ec*/ 	.byte	0x04, 0x11
        /*01ee*/ 	.short	(.L_83 - .L_82)
	.align		4
.L_82:
        /*01f0*/ 	.word	index@(_ZN13group_norm_v218gn_bwd_cuda_kernelI6__halfLi320ELi1ELi16ELi80ELi256ELb1ELb1ELi8ELi320ELi320ELi4ELb1ELi4ELb0ELb0ELNS_15WgradSyncMethodE3ENS_16CompileConditionILi1000EEEEEvPT_S6_S6_PKS5_S8_S8_S8_PKfflPfPj)
        /*01f4*/ 	.word	0x00000000


	//----- nvinfo : EIATTR_REGCOUNT
	.align		4
.L_83:
        /*01f8*/ 	.byte	0x04, 0x2f
        /*01fa*/ 	.short	(.L_85 - .L_84)
	.align		4
.L_84:
        /*01fc*/ 	.word	index@(_ZN13group_norm_v218gn_bwd_cuda_kernelI6__halfLi320ELi3ELi16ELi80ELi256ELb1ELb1ELi4ELi320ELi320ELi4ELb1ELi5ELb0ELb0ELNS_15WgradSyncMethodE2ENS_16CompileConditionILi1000EEEEEvPT_S6_S6_PKS5_S8_S8_S8_PKfflPfPj)
        /*0200*/ 	.word	0x00000004


	//----- nvinfo : EIATTR_FRAME_SIZE
	.align		4
.L_85:
        /*0204*/ 	.byte	0x04, 0x11
        /*0206*/ 	.short	(.L_87 - .L_86)
	.align		4
.L_86:
        /*0208*/ 	.word	index@(_ZN13group_norm_v218gn_bwd_cuda_kernelI6__halfLi320ELi3ELi16ELi80ELi256ELb1ELb1ELi4ELi320ELi320ELi4ELb1ELi5ELb0ELb0ELNS_15WgradSyncMethodE2ENS_16CompileConditionILi1000EEEEEvPT_S6_S6_PKS5_S8_S8_S8_PKfflPfPj)
        /*020c*/ 	.word	0x00000000


	//----- nvinfo : EIATTR_REGCOUNT
	.align		4
.L_87:
        /*0210*/ 	.byte	0x04, 0x2f
        /*0212*/ 	.short	(.L_89 - .L_88)
	.align		4
.L_88:
        /*0214*/ 	.word	index@(_ZN13group_norm_v218gn_bwd_cuda_kernelI6__halfLi320ELi2ELi32ELi40ELi256ELb0ELb1ELi32ELi320ELi320ELi4ELb1ELi36ELb0ELb0ELNS_15WgradSyncMethodE3ENS_16CompileConditionILi1000EEEEEvPT_S6_S6_PKS5_S8_S8_S8_PKfflPfPj)
        /*0218*/ 	.word	0x00000004


	//----- nvinfo : EIATTR_FRAME_SIZE
	.align		4
.L_89:
        /*021c*/ 	.byte	0x04, 0x11
        /*021e*/ 	.short	(.L_91 - .L_90)
	.align		4
.L_90:
        /*0220*/ 	.word	index@(_ZN13group_norm_v218gn_bwd_cuda_kernelI6__halfLi320ELi2ELi32ELi40ELi256ELb0ELb1ELi32ELi320ELi320ELi4ELb1ELi36ELb0ELb0ELNS_15WgradSyncMethodE3ENS_16CompileConditionILi1000EEEEEvPT_S6_S6_PKS5_S8_S8_S8_PKfflPfPj)
        /*0224*/ 	.word	0x00000000


	//----- nvinfo : EIATTR_REGCOUNT
	.align		4
.L_91:
        /*0228*/ 	.byte	0x04, 0x2f
        /*022a*/ 	.short	(.L_93 - .L_92)
	.align		4
.L_92:
        /*022c*/ 	.word	index@(_ZN13group_norm_v218gn_bwd_cuda_kernelI6__halfLi320ELi3ELi32ELi40ELi256ELb0ELb1ELi32ELi320ELi320ELi4ELb1ELi40ELb0ELb0ELNS_15WgradSyncMethodE3ENS_16CompileConditionILi1000EEEEEvPT_S6_S6_PKS5_S8_S8_S8_PKfflPfPj)
        /*0230*/ 	.word	0x00000004


	//----- nvinfo : EIATTR_FRAME_SIZE
	.align		4
.L_93:
        /*0234*/ 	.byte	0x04, 0x11
        /*0236*/ 	.short	(.L_95 - .L_94)
	.align		4
.L_94:
        /*0238*/ 	.word	index@(_ZN13group_norm_v218gn_bwd_cuda_kernelI6__halfLi320ELi3ELi32ELi40ELi256ELb0ELb1ELi32ELi320ELi320ELi4ELb1ELi40ELb0ELb0ELNS_15WgradSyncMethodE3ENS_16CompileConditionILi1000EEEEEvPT_S6_S6_PKS5_S8_S8_S8_PKfflPfPj)
        /*023c*/ 	.word	0x00000000


	//----- nvinfo : EIATTR_REGCOUNT
	.align		4
.L_95:
        /*0240*/ 	.byte	0x04, 0x2f
        /*0242*/ 	.short	(.L_97 - .L_96)
	.align		4
.L_96:
        /*0244*/ 	.word	index@(_ZN13group_norm_v218gn_bwd_cuda_kernelI6__halfLi320ELi1ELi32ELi40ELi256ELb0ELb1ELi64ELi320ELi320ELi4ELb1ELi36ELb0ELb0ELNS_15WgradSyncMethodE3ENS_16CompileConditionILi1000EEEEEvPT_S6_S6_PKS5_S8_S8_S8_PKfflPfPj)
        /*0248*/ 	.word	0x00000004


	//----- nvinfo : EIATTR_FRAME_SIZE
	.align		4
.L_97:
        /*024c*/ 	.byte	0x04, 0x11
        /*024e*/ 	.short	(.L_99 - .L_98)
	.align		4
.L_98:
        /*0250*/ 	.word	index@(_ZN13group_norm_v218gn_bwd_cuda_kernelI6__halfLi320ELi1ELi32ELi40ELi256ELb0ELb1ELi64ELi320ELi320ELi4ELb1ELi36ELb0ELb0ELNS_15WgradSyncMethodE3ENS_16CompileConditionILi1000EEEEEvPT_S6_S6_PKS5_S8_S8_S8_PKfflPfPj)
        /*0254*/ 	.word	0x00000000


	//----- nvinfo : EIATTR_REGCOUNT
	.align		4
.L_99:
        /*0258*/ 	.byte	0x04, 0x2f
        /*025a*/ 	.short	(.L_101 - .L_100)
	.align		4
.L_100:
        /*025c*/ 	.word	index@(_ZN13group_norm_v218gn_bwd_cuda_kernelI6__halfLi320ELi1ELi32ELi40ELi256ELb0ELb1ELi32ELi320ELi320ELi4ELb1ELi16ELb0ELb0ELNS_15WgradSyncMethodE3ENS_16CompileConditionILi1000EEEEEvPT_S6_S6_PKS5_S8_S8_S8_PKfflPfPj)
        /*0260*/ 	.word	0x00000004


	//----- nvinfo : EIATTR_FRAME_SIZE
	.align		4
.L_101:
        /*0264*/ 	.byte	0x04, 0x11
        /*0266*/ 	.short	(.L_103 - .L_102)
	.align		4
.L_102:
        /*0268*/ 	.word	index@(_ZN13group_norm_v218gn_bwd_cuda_kernelI6__halfLi320ELi1ELi32ELi40ELi256ELb0ELb1ELi32ELi320ELi320ELi4ELb1ELi16ELb0ELb0ELNS_15WgradSyncMethodE3ENS_16CompileConditionILi1000EEEEEvPT_S6_S6_PKS5_S8_S8_S8_PKfflPfPj)
        /*026c*/ 	.word	0x00000000


	//----- nvinfo : EIATTR_REGCOUNT
	.align		4
.L_103:
        /*0270*/ 	.byte	0x04, 0x2f
        /*0272*/ 	.short	(.L_105 - .L_104)
	.align		4
.L_104:
        /*0274*/ 	.word	index@(_ZN13group_norm_v218gn_bwd_cuda_kernelI6__halfLi320ELi3ELi32ELi40ELi256ELb0ELb1ELi16ELi320ELi320ELi4ELb1ELi20ELb0ELb0ELNS_15WgradSyncMethodE3ENS_16CompileConditionILi1000EEEEEvPT_S6_S6_PKS5_S8_S8_S8_PKfflPfPj)
        /*0278*/ 	.word	0x00000004


	//----- nvinfo : EIATTR_FRAME_SIZE
	.align		4
.L_105:
        /*027c*/ 	.byte	0x04, 0x11
        /*027e*/ 	.short	(.L_107 - .L_106)
	.align		4
.L_106:
        /*0280*/ 	.word	index@(_ZN13group_norm_v218gn_bwd_cuda_kernelI6__halfLi320ELi3ELi32ELi40ELi256ELb0ELb1ELi16ELi320ELi320ELi4ELb1ELi20ELb0ELb0ELNS_15WgradSyncMethodE3ENS_16CompileConditionILi1000EEEEEvPT_S6_S6_PKS5_S8_S8_S8_PKfflPfPj)
        /*0284*/ 	.word	0x00000000


	//----- nvinfo : EIATTR_REGCOUNT
	.align		4
.L_107:
        /*0288*/ 	.byte	0x04, 0x2f
        /*028a*/ 	.short	(.L_109 - .L_108)
	.align		4
.L_108:
        /*028c*/ 	.word	index@(_ZN13group_norm_v218gn_bwd_cuda_kernelI6__halfLi320ELi1ELi32ELi40ELi256ELb0ELb1ELi16ELi320ELi320ELi4ELb1ELi8ELb0ELb0ELNS_15WgradSyncMethodE3ENS_16CompileConditionILi1000EEEEEvPT_S6_S6_PKS5_S8_S8_S8_PKfflPfPj)
        /*0290*/ 	.word	0x00000004


	//----- nvinfo : EIATTR_FRAME_SIZE
	.align		4
.L_109:
        /*0294*/ 	.byte	0x04, 0x11
        /*0296*/ 	.short	(.L_111 - .L_110)
	.align		4
.L_110:
        /*0298*/ 	.word	index@(_ZN13group_norm_v218gn_bwd_cuda_kernelI6__halfLi320ELi1ELi32ELi40ELi256ELb0ELb1ELi16ELi320ELi320ELi4ELb1ELi8ELb0ELb0ELNS_15WgradSyncMethodE3ENS_16CompileConditionILi1000EEEEEvPT_S6_S6_PKS5_S8_S8_S8_PKfflPfPj)
        /*029c*/ 	.word	0x00000000


	//----- nvinfo : EIATTR_REGCOUNT
	.align		4
.L_111:
        /*02a0*/ 	.byte	0x04, 0x2f
        /*02a2*/ 	.short	(.L_113 - .L_112)
	.align		4
.L_112:
        /*02a4*/ 	.word	index@(_ZN13group_norm_v218gn_bwd_cuda_kernelI6__halfLi320ELi3ELi32ELi40ELi256ELb0ELb1ELi8ELi320ELi320ELi4ELb1ELi8ELb0ELb0ELNS_15WgradSyncMethodE3ENS_16CompileConditionILi1000EEEEEvPT_S6_S6_PKS5_S8_S8_S8_PKfflPfPj)
        /*02a8*/ 	.word	0x00000004


	//----- nvinfo : EIATTR_FRAME_SIZE
	.align		4
.L_113:
        /*02ac*/ 	.byte	0x04, 0x11
        /*02ae*/ 	.short	(.L_115 - .L_114)
	.align		4
.L_114:
        /*02b0*/ 	.word	index@(_ZN13group_norm_v218gn_bwd_cuda_kernelI6__halfLi320ELi3ELi32ELi40ELi256ELb0ELb1ELi8ELi320ELi320ELi4ELb1ELi8ELb0ELb0ELNS_15WgradSyncMethodE3ENS_16CompileConditionILi1000EEEEEvPT_S6_S6_PKS5_S8_S8_S8_PKfflPfPj)
        /*02b4*/ 	.word	0x00000000


	//----- nvinfo : EIATTR_REGCOUNT
	.align		4
.L_115:
        /*02b8*/ 	.byte	0x04, 0x2f
        /*02ba*/ 	.short	(.L_117 - .L_116)
	.align		4
.L_116:
        /*02bc*/ 	.word	index@(_ZN13group_norm_v218gn_bwd_cuda_kernelI6__halfLi320ELi1ELi32ELi40ELi256ELb0ELb1ELi8ELi320ELi320ELi4ELb1ELi4ELb0ELb0ELNS_15WgradSyncMethodE3ENS_16CompileConditionILi1000EEEEEvPT_S6_S6_PKS5_S8_S8_S8_PKfflPfPj)
        /*02c0*/ 	.word	0x00000004


	//----- nvinfo : EIATTR_FRAME_SIZE
	.align		4
.L_117:
        /*02c4*/ 	.byte	0x04, 0x11
        /*02c6*/ 	.short	(.L_119 - .L_118)
	.align		4
.L_118:
        /*02c8*/ 	.word	index@(_ZN13group_norm_v218gn_bwd_cuda_kernelI6__halfLi320ELi1ELi32ELi40ELi256ELb0ELb1ELi8ELi320ELi320ELi4ELb1ELi4ELb0ELb0ELNS_15WgradSyncMethodE3ENS_16CompileConditionILi1000EEEEEvPT_S6_S6_PKS5_S8_S8_S8_PKfflPfPj)
        /*02cc*/ 	.word	0x00000000


	//----- nvinfo : EIATTR_REGCOUNT
	.align		4
.L_119:
        /*02d0*/ 	.byte	0x04, 0x2f
        /*02d2*/ 	.short	(.L_121 - .L_120)
	.align		4
.L_120:
        /*02d4*/ 	.word	index@(_ZN13group_norm_v218gn_bwd_cuda_kernelI6__halfLi320ELi3ELi32ELi40ELi256ELb0ELb1ELi4ELi320ELi320ELi4ELb1ELi5ELb0ELb0ELNS_15WgradSyncMethodE2ENS_16CompileConditionILi1000EEEEEvPT_S6_S6_PKS5_S8_S8_S8_PKfflPfPj)
        /*02d8*/ 	.word	0x00000004


	//----- nvinfo : EIATTR_FRAME_SIZE
	.align		4
.L_121:
        /*02dc*/ 	.byte	0x04, 0x11
        /*02de*/ 	.short	(.L_123 - .L_122)
	.align		4
.L_122:
        /*02e0*/ 	.word	index@(_ZN13group_norm_v218gn_bwd_cuda_kernelI6__halfLi320ELi3ELi32ELi40ELi256ELb0ELb1ELi4ELi320ELi320ELi4ELb1ELi5ELb0ELb0ELNS_15WgradSyncMethodE2ENS_16CompileConditionILi1000EEEEEvPT_S6_S6_PKS5_S8_S8_S8_PKfflPfPj)
        /*02e4*/ 	.word	0x00000000


	//----- nvinfo : EIATTR_REGCOUNT
	.align		4
.L_123:
        /*02e8*/ 	.byte	0x04, 0x2f
        /*02ea*/ 	.short	(.L_125 - .L_124)
	.align		4
.L_124:
        /*02ec*/ 	.word	index@(_ZN13group_norm_v214gn_cuda_kernelI13__nv_bfloat16Li320ELi1ELi16ELi80ELi256ELb1ELi128ELi320ELi320ELi4ELb0ELi74ELb0ELb1ENS_16CompileConditionILi1000EEEEEvPT_PKS4_S7_S7_flPfS8_Pj)
        /*02f0*/ 	.word	0x00000004


	//----- nvinfo : EIATTR_FRAME_SIZE
	.align		4
.L_125:
        /*02f4*/ 	.byte	0x04, 0x11
        /*02f6*/ 	.short	(.L_127 - .L_126)
	.align		4
.L_126:
        /*02f8*/ 	.word	index@(_ZN13group_norm_v214gn_cuda_kernelI13__nv_bfloat16Li320ELi1ELi16ELi80ELi256ELb1ELi128ELi320ELi320ELi4ELb0ELi74ELb0ELb1ENS_16CompileConditionILi1000EEEEEvPT_PKS4_S7_S7_flPfS8_Pj)
        /*02fc*/ 	.word	0x00000000


	//----- nvinfo : EIATTR_REGCOUNT
	.align		4
.L_127:
        /*0300*/ 	.byte	0x04, 0x2f
        /*0302*/ 	.short	(.L_129 - .L_128)
	.align		4
.L_128:
        /*0304*/ 	.word	index@(_ZN13group_norm_v214gn_cuda_kernelI13__nv_bfloat16Li320ELi1ELi16ELi80ELi256ELb1ELi128ELi320ELi320ELi4ELb1ELi74ELb0ELb0ENS_16CompileConditionILi1000EEEEEvPT_PKS4_S7_S7_flPfS8_Pj)
        /*0308*/ 	.word	0x00000004


	//----- nvinfo : EIATTR_FRAME_SIZE
	.align		4
.L_129:
        /*030c*/ 	.byte	0x04, 0x11
        /*030e*/ 	.short	(.L_131 - .L_130)
	.align		4
.L_130:
        /*0310*/ 	.word	index@(_ZN13group_norm_v214gn_cuda_kernelI13__nv_bfloat16Li320ELi1ELi16ELi80ELi256ELb1ELi128ELi320ELi320ELi4ELb1ELi74ELb0ELb0ENS_16CompileConditionILi1000EEEEEvPT_PKS4_S7_S7_flPfS8_Pj)
        /*0314*/ 	.word	0x00000000


	//----- nvinfo : EIATTR_REGCOUNT
	.align		4
.L_131:
        /*0318*/ 	.byte	0x04, 0x2f
        /*031a*/ 	.short	(.L_133 - .L_132)
	.align		4
.L_132:
        /*031c*/ 	.word	index@(_ZN13group_norm_v214gn_cuda_kernelI13__nv_bfloat16Li320ELi3ELi16ELi80ELi256ELb1ELi64ELi320ELi320ELi4ELb1ELi87ELb0ELb0ENS_16CompileConditionILi1000EEEEEvPT_PKS4_S7_S7_flPfS8_Pj)
        /*0320*/ 	.word	0x00000004


	//----- nvinfo : EIATTR_FRAME_SIZE
	.align		4
.L_133:
        /*0324*/ 	.byte	0x04, 0x11
        /*0326*/ 	.short	(.L_135 - .L_134)
	.align		4
.L_134:
        /*0328*/ 	.word	index@(_ZN13group_norm_v214gn_cuda_kernelI13__nv_bfloat16Li320ELi3ELi16ELi80ELi256ELb1ELi64ELi320ELi320ELi4ELb1ELi87ELb0ELb0ENS_16CompileConditionILi1000EEEEEvPT_PKS4_S7_S7_flPfS8_Pj)
        /*032c*/ 	.word	0x00000000


	//----- nvinfo : EIATTR_REGCOUNT
	.align		4
.L_135:
        /*0330*/ 	.byte	0x04, 0x2f
        /*0332*/ 	.short	(.L_137 - .L_136)
	.align		4
.L_136:
        /*0334*/ 	.word	index@(_ZN13group_norm_v214gn_cuda_kernelI13__nv_bfloat16Li320ELi1ELi16ELi80ELi256ELb1ELi64ELi320ELi320ELi4ELb1ELi37ELb0ELb0ENS_16CompileConditionILi1000EEEEEvPT_PKS4_S7_S7_flPfS8_Pj)
        /*0338*/ 	.word	0x00000004


	//----- nvinfo : EIATTR_FRAME_SIZE
	.align		4
.L_137:
        /*033c*/ 	.byte	0x04, 0x11
        /*033e*/ 	.short	(.L_139 - .L_138)
	.align		4
.L_138:
        /*0340*/ 	.word	index@(_ZN13group_norm_v214gn_cuda_kernelI13__nv_bfloat16Li320ELi1ELi16ELi80ELi256ELb1ELi64ELi320ELi320ELi4ELb1ELi37ELb0ELb0ENS_16CompileConditionILi1000EEEEEvPT_PKS4_S7_S7_flPfS8_Pj)
        /*0344*/ 	.word	0x00000000


	//----- nvinfo : EIATTR_REGCOUNT
	.align		4
.L_139:
        /*0348*/ 	.byte	0x04, 0x2f
        /*034a*/ 	.short	(.L_141 - .L_140)
	.align		4
.L_140:
        /*034c*/ 	.word	index@(_ZN13group_norm_v214gn_cuda_kernelI13__nv_bfloat16Li320ELi3ELi16ELi80ELi256ELb1ELi32ELi320ELi320ELi4ELb1ELi43ELb0ELb0ENS_16CompileConditionILi1000EEEEEvPT_PKS4_S7_S7_flPfS8_Pj)
        /*0350*/ 	.word	0x00000004


	//----- nvinfo : EIATTR_FRAME_SIZE
	.align		4
.L_141:
        /*0354*/ 	.byte	0x04, 0x11
        /*0356*/ 	.short	(.L_143 - .L_142)
	.align		4
.L_142:
        /*0358*/ 	.word	index@(_ZN13group_norm_v214gn_cuda_kernelI13__nv_bfloat16Li320ELi3ELi16ELi80ELi256ELb1ELi32ELi320ELi320ELi4ELb1ELi43ELb0ELb0ENS_16CompileConditionILi1000EEEEEvPT_PKS4_S7_S7_flPfS8_Pj)
        /*035c*/ 	.word	0x00000000


	//----- nvinfo : EIATTR_REGCOUNT
	.align		4
.L_143:
        /*0360*/ 	.byte	0x04, 0x2f
        /*0362*/ 	.short	(.L_145 - .L_144)
	.align		4
.L_144:
        /*0364*/ 	.word	index@(_ZN13group_norm_v214gn_cuda_kernelI13__nv_bfloat16Li320ELi1ELi16ELi80ELi256ELb1ELi32ELi320ELi320ELi4ELb1ELi18ELb0ELb0ENS_16CompileConditionILi1000EEEEEvPT_PKS4_S7_S7_flPfS8_Pj)
        /*0368*/ 	.word	0x00000004


	//----- nvinfo : EIATTR_FRAME_SIZE
	.align		4
.L_145:
        /*036c*/ 	.byte	0x04, 0x11
        /*036e*/ 	.short	(.L_147 - .L_146)
	.align		4
.L_146:
        /*0370*/ 	.word	index@(_ZN13group_norm_v214gn_cuda_kernelI13__nv_bfloat16Li320ELi1ELi16ELi80ELi256ELb1ELi32ELi320ELi320ELi4ELb1ELi18ELb0ELb0ENS_16CompileConditionILi1000EEEEEvPT_PKS4_S7_S7_flPfS8_Pj)
        /*0374*/ 	.word	0x00000000


	//----- nvinfo : EIATTR_REGCOUNT
	.align		4
.L_147:
        /*0378*/ 	.byte	0x04, 0x2f
        /*037a*/ 	.short	(.L_149 - .L_148)
	.align		4
.L_148:
        /*037c*/ 	.word	index@(_ZN13group_norm_v214gn_cuda_kernelI13__nv_bfloat16Li320ELi3ELi16ELi80ELi256ELb1ELi16ELi320ELi320ELi4ELb1ELi21ELb0ELb0ENS_16CompileConditionILi1000EEEEEvPT_PKS4_S7_S7_flPfS8_Pj)
        /*0380*/ 	.word	0x00000004


	//----- nvinfo : EIATTR_FRAME_SIZE
	.align		4
.L_149:
        /*0384*/ 	.byte	0x04, 0x11
        /*0386*/ 	.short	(.L_151 - .L_150)
	.align		4
.L_150:
        /*0388*/ 	.word	index@(_ZN13group_norm_v214gn_cuda_kernelI13__nv_bfloat16Li320ELi3ELi16ELi80ELi256ELb1ELi16ELi320ELi320ELi4ELb1ELi21ELb0ELb0ENS_16CompileConditionILi1000EEEEEvPT_PKS4_S7_S7_flPfS8_Pj)
        /*038c*/ 	.word	0x00000000


	//----- nvinfo : EIATTR_REGCOUNT
	.align		4
.L_151:
        /*0390*/ 	.byte	0x04, 0x2f
        /*0392*/ 	.short	(.L_153 - .L_152)
	.align		4
.L_152:
        /*0394*/ 	.word	index@(_ZN13group_norm_v214gn_cuda_kernelI13__nv_bfloat16Li320ELi1ELi16ELi80ELi256ELb1ELi16ELi320ELi320ELi4ELb1ELi9ELb0ELb0ENS_16CompileConditionILi1000EEEEEvPT_PKS4_S7_S7_flPfS8_Pj)
        /*0398*/ 	.word	0x00000004


	//----- nvinfo : EIATTR_FRAME_SIZE
	.align		4
.L_153:
        /*039c*/ 	.byte	0x04, 0x11
        /*039e*/ 	.short	(.L_155 - .L_154)
	.align		4
.L_154:
        /*03a0*/ 	.word	index@(_ZN13group_norm_v214gn_cuda_kernelI13__nv_bfloat16Li320ELi1ELi16ELi80ELi256ELb1ELi16ELi320ELi320ELi4ELb1ELi9ELb0ELb0ENS_16CompileConditionILi1000EEEEEvPT_PKS4_S7_S7_flPfS8_Pj)
        /*03a4*/ 	.word	0x00000000


	//----- nvinfo : EIATTR_REGCOUNT
	.align		4
.L_155:
        /*03a8*/ 	.byte	0x04, 0x2f
        /*03aa*/ 	.short	(.L_157 - .L_156)
	.align		4
.L_156:
        /*03ac*/ 	.word	index@(_ZN13group_norm_v214gn_cuda_kernelI13__nv_bfloat16Li320ELi3ELi16ELi80ELi256ELb1ELi8ELi320ELi320ELi4ELb1ELi10ELb0ELb0ENS_16CompileConditionILi1000EEEEEvPT_PKS4_S7_S7_flPfS8_Pj)
        /*03b0*/ 	.word	0x00000004


	//----- nvinfo : EIATTR_FRAME_SIZE
	.align		4
.L_157:
        /*03b4*/ 	.byte	0x04, 0x11
        /*03b6*/ 	.short	(.L_159 - .L_158)
	.align		4
.L_158:
        /*03b8*/ 	.word	index@(_ZN13group_norm_v214gn_cuda_kernelI13__nv_bfloat16Li320ELi3ELi16ELi80ELi256ELb1ELi8ELi320ELi320ELi4ELb1ELi10ELb0ELb0ENS_16CompileConditionILi1000EEEEEvPT_PKS4_S7_S7_flPfS8_Pj)
        /*03bc*/ 	.word	0x00000000


	//----- nvinfo : EIATTR_REGCOUNT
	.align		4
.L_159:
        /*03c0*/ 	.byte	0x04, 0x2f
        /*03c2*/ 	.short	(.L_161 - .L_160)
	.align		4
.L_160:
        /*03c4*/ 	.word	index@(_ZN13group_norm_v214gn_cuda_kernelI13__nv_bfloat16Li320ELi1ELi16ELi80ELi256ELb1ELi8ELi320ELi320ELi4ELb1ELi4ELb0ELb0ENS_16CompileConditionILi1000EEEEEvPT_PKS4_S7_S7_flPfS8_Pj)
        /*03c8*/ 	.word	0x00000004


	//----- nvinfo : EIATTR_FRAME_SIZE
	.align		4
.L_161:
        /*03cc*/ 	.byte	0x04, 0x11
        /*03ce*/ 	.short	(.L_163 - .L_162)
	.align		4
.L_162:
        /*03d0*/ 	.word	index@(_ZN13group_norm_v214gn_cuda_kernelI13__nv_bfloat16Li320ELi1ELi16ELi80ELi256ELb1ELi8ELi320ELi320ELi4ELb1ELi4ELb0ELb0ENS_16CompileConditionILi1000EEEEEvPT_PKS4_S7_S7_flPfS8_Pj)
        /*03d4*/ 	.word	0x00000000


	//----- nvinfo : EIATTR_REGCOUNT
	.align		4
.L_163:
        /*03d8*/ 	.byte	0x04, 0x2f
        /*03da*/ 	.short	(.L_165 - .L_164)
	.align		4
.L_164:
        /*03dc*/ 	.word	index@(_ZN13group_norm_v214gn_cuda_kernelI13__nv_bfloat16Li320ELi3ELi16ELi80ELi256ELb1ELi4ELi320ELi320ELi4ELb1ELi5ELb0ELb0ENS_16CompileConditionILi1000EEEEEvPT_PKS4_S7_S7_flPfS8_Pj)
        /*03e0*/ 	.word	0x00000004


	//----- nvinfo : EIATTR_FRAME_SIZE
	.align		4
.L_165:
        /*03e4*/ 	.byte	0x04, 0x11
        /*03e6*/ 	.short	(.L_167 - .L_166)
	.align		4
.L_166:
        /*03e8*/ 	.word	index@(_ZN13group_norm_v214gn_cuda_kernelI13__nv_bfloat16Li320ELi3ELi16ELi80ELi256ELb1ELi4ELi320ELi320ELi4ELb1ELi5ELb0ELb0ENS_16CompileConditionILi1000EEEEEvPT_PKS4_S7_S7_flPfS8_Pj)
        /*03ec*/ 	.word	0x00000000


	//----- nvinfo : EIATTR_REGCOUNT
	.align		4
.L_167:
        /*03f0*/ 	.byte	0x04, 0x2f
        /*03f2*/ 	.short	(.L_169 - .L_168)
	.align		4
.L_168:
        /*03f4*/ 	.word	index@(_ZN13group_norm_v214gn_cuda_kernelI13__nv_bfloat16Li320ELi1ELi32ELi40ELi256ELb0ELi256ELi40ELi40ELi4ELb0ELi148ELb0ELb0ENS_16CompileConditionILi1000EEEEEvPT_PKS4_S7_S7_flPfS8_Pj)
        /*03f8*/ 	.word	0x00000004


	//----- nvinfo : EIATTR_FRAME_SIZE
	.align		4
.L_169:
        /*03fc*/ 	.byte	0x04, 0x11
        /*03fe*/ 	.short	(.L_171 - .L_170)
	.align		4
.L_170:
        /*0400*/ 	.word	index@(_ZN13group_norm_v214gn_cuda_kernelI13__nv_bfloat16Li320ELi1ELi32ELi40ELi256ELb0ELi256ELi40ELi40ELi4ELb0ELi148ELb0ELb0ENS_16CompileConditionILi1000EEEEEvPT_PKS4_S7_S7_flPfS8_Pj)
        /*0404*/ 	.word	0x00000000


	//----- nvinfo : EIATTR_REGCOUNT
	.align		4
.L_171:
        /*0408*/ 	.byte	0x04, 0x2f
        /*040a*/ 	.short	(.L_173 - .L_172)
	.align		4
.L_172:
        /*040c*/ 	.word	index@(_ZN13group_norm_v214gn_cuda_kernelI13__nv_bfloat16Li320ELi1ELi32ELi40ELi256ELb0ELi256ELi40ELi40ELi4ELb0ELi116ELb0ELb0ENS_16CompileConditionILi1000EEEEEvPT_PKS4_S7_S7_flPfS8_Pj)
        /*0410*/ 	.word	0x00000004


	//----- nvinfo : EIATTR_FRAME_SIZE
	.align		4
.L_173:
        /*0414*/ 	.byte	0x04, 0x11
        /*0416*/ 	.short	(.L_175 - .L_174)
	.align		4
.L_174:
        /*0418*/ 	.word	index@(_ZN13group_norm_v214gn_cuda_kernelI13__nv_bfloat16Li320ELi1ELi32ELi40ELi256ELb0ELi256ELi40ELi40ELi4ELb0ELi116ELb0ELb0ENS_16CompileConditionILi1000EEEEEvPT_PKS4_S7_S7_flPfS8_Pj)
        /*041c*/ 	.word	0x00000000


	//----- nvinfo : EIATTR_REGCOUNT
	.align		4
.L_175:
        /*0420*/ 	.byte	0x04, 0x2f
        /*0422*/ 	.short	(.L_177 - .L_176)
	.align		4
.L_176:
        /*0424*/ 	.word	index@(_ZN13group_norm_v218gn_bwd_cuda_kernelI13__nv_bfloat16Li320ELi2ELi16ELi80ELi256ELb1ELb1ELi32ELi320ELi320ELi4ELb1ELi36ELb0ELb0ELNS_15WgradSyncMethodE3ENS_16CompileConditionILi1000EEEEEvPT_S6_S6_PKS5_S8_S8_S8_PKfflPfPj)
        /*0428*/ 	.word	0x00000004


	//----- nvinfo : EIATTR_FRAME_SIZE
	.align		4
.L_177:
        /*042c*/ 	.byte	0x04, 0x11
        /*042e*/ 	.short	(.L_179 - .L_178)
	.align		4
.L_178:
        /*0430*/ 	.word	index@(_ZN13group_norm_v218gn_bwd_cuda_kernelI13__nv_bfloat16Li320ELi2ELi16ELi80ELi256ELb1ELb1ELi32ELi320ELi320ELi4ELb1ELi36ELb0ELb0ELNS_15WgradSyncMethodE3ENS_16CompileConditionILi1000EEEEEvPT_S6_S6_PKS5_S8_S8_S8_PKfflPfPj)
        /*0434*/ 	.word	0x00000000


	//----- nvinfo : EIATTR_REGCOUNT
	.align		4
.L_179:
        /*0438*/ 	.byte	0x04, 0x2f
        /*043a*/ 	.short	(.L_181 - .L_180)
	.align		4
.L_180:
        /*043c*/ 	.word	index@(_ZN13group_norm_v218gn_bwd_cuda_kernelI13__nv_bfloat16Li320ELi3ELi16ELi80ELi256ELb1ELb1ELi32ELi320ELi320ELi4ELb1ELi40ELb0ELb0ELNS_15WgradSyncMethodE3ENS_16CompileConditionILi1000EEEEEvPT_S6_S6_PKS5_S8_S8_S8_PKfflPfPj)
        /*0440*/ 	.word	0x00000004


	//----- nvinfo : EIATTR_FRAME_SIZE
	.align		4
.L_181:
        /*0444*/ 	.byte	0x04, 0x11
        /*0446*/ 	.short	(.L_183 - .L_182)
	.align		4
.L_182:
        /*0448*/ 	.word	index@(_ZN13group_norm_v218gn_bwd_cuda_kernelI13__nv_bfloat16Li320ELi3ELi16ELi80ELi256ELb1ELb1ELi32ELi320ELi320ELi4ELb1ELi40ELb0ELb0ELNS_15WgradSyncMethodE3ENS_16CompileConditionILi1000EEEEEvPT_S6_S6_PKS5_S8_S8_S8_PKfflPfPj)
        /*044c*/ 	.word	0x00000000


	//----- nvinfo : EIATTR_REGCOUNT
	.align		4
.L_183:
        /*0450*/ 	.byte	0x04, 0x2f
        /*0452*/ 	.short	(.L_185 - .L_184)
	.align		4
.L_184:
        /*0454*/ 	.word	index@(_ZN13group_norm_v218gn_bwd_cuda_kernelI13__nv_bfloat16Li320ELi1ELi16ELi80ELi256ELb1ELb1ELi64ELi320ELi320ELi4ELb1ELi36ELb0ELb0ELNS_15WgradSyncMethodE3ENS_16CompileConditionILi1000EEEEEvPT_S6_S6_PKS5_S8_S8_S8_PKfflPfPj)
        /*0458*/ 	.word	0x00000004


	//----- nvinfo : EIATTR_FRAME_SIZE
	.align		4
.L_185:
        /*045c*/ 	.byte	0x04, 0x11
        /*045e*/ 	.short	(.L_187 - .L_186)
	.align		4
.L_186:
        /*0460*/ 	.word	index@(_ZN13group_norm_v218gn_bwd_cuda_kernelI13__nv_bfloat16Li320ELi1ELi16ELi80ELi256ELb1ELb1ELi64ELi320ELi320ELi4ELb1ELi36ELb0ELb0ELNS_15WgradSyncMethodE3ENS_16CompileConditionILi1000EEEEEvPT_S6_S6_PKS5_S8_S8_S8_PKfflPfPj)
        /*0464*/ 	.word	0x00000000


	//----- nvinfo : EIATTR_REGCOUNT
	.align		4
.L_187:
        /*0468*/ 	.byte	0x04, 0x2f
        /*046a*/ 	.short	(.L_189 - .L_188)
	.align		4
.L_188:
        /*046c*/ 	.word	index@(_ZN13group_norm_v218gn_bwd_cuda_kernelI13__nv_bfloat16Li320ELi1ELi16ELi80ELi256ELb1ELb1ELi32ELi320ELi320ELi4ELb1ELi16ELb0ELb0ELNS_15WgradSyncMethodE3ENS_16CompileConditionILi1000EEEEEvPT_S6_S6_PKS5_S8_S8_S8_PKfflPfPj)
        /*0470*/ 	.word	0x00000004


	//----- nvinfo : EIATTR_FRAME_SIZE
	.align		4
.L_189:
        /*0474*/ 	.byte	0x04, 0x11
        /*0476*/ 	.short	(.L_191 - .L_190)
	.align		4
.L_190:
        /*0478*/ 	.word	index@(_ZN13group_norm_v218gn_bwd_cuda_kernelI13__nv_bfloat16Li320ELi1ELi16ELi80ELi256ELb1ELb1ELi32ELi320ELi320ELi4ELb1ELi16ELb0ELb0ELNS_15WgradSyncMethodE3ENS_16CompileConditionILi1000EEEEEvPT_S6_S6_PKS5_S8_S8_S8_PKfflPfPj)
        /*047c*/ 	.word	0x00000000


	//----- nvinfo : EIATTR_REGCOUNT
	.align		4
.L_191:
        /*0480*/ 	.byte	0x04, 0x2f
        /*0482*/ 	.short	(.L_193 - .L_192)
	.align		4
.L_192:
        /*0484*/ 	.word	index@(_ZN13group_norm_v218gn_bwd_cuda_kernelI13__nv_bfloat16Li320ELi3ELi16ELi80ELi256ELb1ELb1ELi16ELi320ELi320ELi4ELb1ELi20ELb0ELb0ELNS_15WgradSyncMethodE3ENS_16CompileConditionILi1000EEEEEvPT_S6_S6_PKS5_S8_S8_S8_PKfflPfPj)
        /*0488*/ 	.word	0x00000004


	//----- nvinfo : EIATTR_FRAME_SIZE
	.align		4
.L_193:
        /*048c*/ 	.byte	0x04, 0x11
        /*048e*/ 	.short	(.L_195 - .L_194)
	.align		4
.L_194:
        /*0490*/ 	.word	index@(_ZN13group_norm_v218gn_bwd_cuda_kernelI13__nv_bfloat16Li320ELi3ELi16ELi80ELi256ELb1ELb1ELi16ELi320ELi320ELi4ELb1ELi20ELb0ELb0ELNS_15WgradSyncMethodE3ENS_16CompileConditionILi1000EEEEEvPT_S6_S6_PKS5_S8_S8_S8_PKfflPfPj)
        /*0494*/ 	.word	0x00000000


	//----- nvinfo : EIATTR_REGCOUNT
	.align		4
.L_195:
        /*0498*/ 	.byte	0x04, 0x2f
        /*049a*/ 	.short	(.L_197 - .L_196)
	.align		4
.L_196:
        /*049c*/ 	.word	index@(_ZN13group_norm_v218gn_bwd_cuda_kernelI13__nv_bfloat16Li320ELi1ELi16ELi80ELi256ELb1ELb1ELi16ELi320ELi320ELi4ELb1ELi8ELb0ELb0ELNS_15WgradSyncMethodE3ENS_16CompileConditionILi1000EEEEEvPT_S6_S6_PKS5_S8_S8_S8_PKfflPfPj)
        /*04a0*/ 	.word	0x00000004


	//----- nvinfo : EIATTR_FRAME_SIZE
	.align		4
.L_197:
        /*04a4*/ 	.byte	0x04, 0x11
        /*04a6*/ 	.short	(.L_199 - .L_198)
	.align		4
.L_198:
        /*04a8*/ 	.word	index@(_ZN13group_norm_v218gn_bwd_cuda_kernelI13__nv_bfloat16Li320ELi1ELi16ELi80ELi256ELb1ELb1ELi16ELi320ELi320ELi4ELb1ELi8ELb0ELb0ELNS_15WgradSyncMethodE3ENS_16CompileConditionILi1000EEEEEvPT_S6_S6_PKS5_S8_S8_S8_PKfflPfPj)
        /*04ac*/ 	.word	0x00000000


	//----- nvinfo : EIATTR_REGCOUNT
	.align		4
.L_199:
        /*04b0*/ 	.byte	0x04, 0x2f
        /*04b2*/ 	.short	(.L_201 - .L_200)
	.align		4
.L_200:
        /*04b4*/ 	.word	index@(_ZN13group_norm_v218gn_bwd_cuda_kernelI13__nv_bfloat16Li320ELi3ELi16ELi80ELi256ELb1ELb1ELi8ELi320ELi320ELi4ELb1ELi8ELb0ELb0ELNS_15WgradSyncMethodE3ENS_16CompileConditionILi1000EEEEEvPT_S6_S6_PKS5_S8_S8_S8_PKfflPfPj)
        /*04b8*/ 	.word	0x00000004


	//----- nvinfo : EIATTR_FRAME_SIZE
	.align		4
.L_201:
        /*04bc*/ 	.byte	0x04, 0x11
        /*04be*/ 	.short	(.L_203 - .L_202)
	.align		4
.L_202:
        /*04c0*/ 	.word	index@(_ZN13group_norm_v218gn_bwd_cuda_kernelI13__nv_bfloat16Li320ELi3ELi16ELi80ELi256ELb1ELb1ELi8ELi320ELi320ELi4ELb1ELi8ELb0ELb0ELNS_15WgradSyncMethodE3ENS_16CompileConditionILi1000EEEEEvPT_S6_S6_PKS5_S8_S8_S8_PKfflPfPj)
        /*04c4*/ 	.word	0x00000000


	//----- nvinfo : EIATTR_REGCOUNT
	.align		4
.L_203:
        /*04c8*/ 	.byte	0x04, 0x2f
        /*04ca*/ 	.short	(.L_205 - .L_204)
	.align		4
.L_204:
        /*04cc*/ 	.word	index@(_ZN13group_norm_v218gn_bwd_cuda_kernelI13__nv_bfloat16Li320ELi1ELi16ELi80ELi256ELb1ELb1ELi8ELi320ELi320ELi4ELb1ELi4ELb0ELb0ELNS_15WgradSyncMethodE3ENS_16CompileConditionILi1000EEEEEvPT_S6_S6_PKS5_S8_S8_S8_PKfflPfPj)
        /*04d0*/ 	.word	0x00000004


	//----- nvinfo : EIATTR_FRAME_SIZE
	.align		4
.L_205:
        /*04d4*/ 	.byte	0x04, 0x11
        /*04d6*/ 	.short	(.L_207 - .L_206)
	.align		4
.L_206:
        /*04d8*/ 	.word	index@(_ZN13group_norm_v218gn_bwd_cuda_kernelI13__nv_bfloat16Li320ELi1ELi16ELi80ELi256ELb1ELb1ELi8ELi320ELi320ELi4ELb1ELi4ELb0ELb0ELNS_15WgradSyncMethodE3ENS_16CompileConditionILi1000EEEEEvPT_S6_S6_PKS5_S8_S8_S8_PKfflPfPj)
        /*04dc*/ 	.word	0x00000000


	//----- nvinfo : EIATTR_REGCOUNT
	.align		4
.L_207:
        /*04e0*/ 	.byte	0x04, 0x2f
        /*04e2*/ 	.short	(.L_209 - .L_208)
	.align		4
.L_208:
        /*04e4*/ 	.word	index@(_ZN13group_norm_v218gn_bwd_cuda_kernelI13__nv_bfloat16Li320ELi3ELi16ELi80ELi256ELb1ELb1ELi4ELi320ELi320ELi4ELb1ELi5ELb0ELb0ELNS_15WgradSyncMethodE2ENS_16CompileConditionILi1000EEEEEvPT_S6_S6_PKS5_S8_S8_S8_PKfflPfPj)
        /*04e8*/ 	.word	0x00000004


	//----- nvinfo : EIATTR_FRAME_SIZE
	.align		4
.L_209:
        /*04ec*/ 	.byte	0x04, 0x11
        /*04ee*/ 	.short	(.L_211 - .L_210)
	.align		4
.L_210:
        /*04f0*/ 	.word	index@(_ZN13group_norm_v218gn_bwd_cuda_kernelI13__nv_bfloat16Li320ELi3ELi16ELi80ELi256ELb1ELb1ELi4ELi320ELi320ELi4ELb1ELi5ELb0ELb0ELNS_15WgradSyncMethodE2ENS_16CompileConditionILi1000EEEEEvPT_S6_S6_PKS5_S8_S8_S8_PKfflPfPj)
        /*04f4*/ 	.word	0x00000000


	//----- nvinfo : EIATTR_REGCOUNT
	.align		4
.L_211:
        /*04f8*/ 	.byte	0x04, 0x2f
        /*04fa*/ 	.short	(.L_213 - .L_212)
	.align		4
.L_212:
        /*04fc*/ 	.word	index@(_ZN13group_norm_v218gn_bwd_cuda_kernelI13__nv_bfloat16Li320ELi2ELi32ELi40ELi256ELb0ELb1ELi32ELi320ELi320ELi4ELb1ELi36ELb0ELb0ELNS_15WgradSyncMethodE3ENS_16CompileConditionILi1000EEEEEvPT_S6_S6_PKS5_S8_S8_S8_PKfflPfPj)
        /*0500*/ 	.word	0x00000004


	//----- nvinfo : EIATTR_FRAME_SIZE
	.align		4
.L_213:
        /*0504*/ 	.byte	0x04, 0x11
        /*0506*/ 	.short	(.L_215 - .L_214)
	.align		4
.L_214:
        /*0508*/ 	.word	index@(_ZN13group_norm_v218gn_bwd_cuda_kernelI13__nv_bfloat16Li320ELi2ELi32ELi40ELi256ELb0ELb1ELi32ELi320ELi320ELi4ELb1ELi36ELb0ELb0ELNS_15WgradSyncMethodE3ENS_16CompileConditionILi1000EEEEEvPT_S6_S6_PKS5_S8_S8_S8_PKfflPfPj)
        /*050c*/ 	.word	0x00000000


	//----- nvinfo : EIATTR_REGCOUNT
	.align		4
.L_215:
        /*0510*/ 	.byte	0x04, 0x2f
        /*0512*/ 	.short	(.L_217 - .L_216)
	.align		4
.L_216:
        /*0514*/ 	.word	index@(_ZN13group_norm_v218gn_bwd_cuda_kernelI13__nv_bfloat16Li320ELi3ELi32ELi40ELi256ELb0ELb1ELi32ELi320ELi320ELi4ELb1ELi40ELb0ELb0ELNS_15WgradSyncMethodE3ENS_16CompileConditionILi1000EEEEEvPT_S6_S6_PKS5_S8_S8_S8_PKfflPfPj)
        /*0518*/ 	.word	0x00000004


	//----- nvinfo : EIATTR_FRAME_SIZE
	.align		4
.L_217:
        /*051c*/ 	.byte	0x04, 0x11
        /*051e*/ 	.short	(.L_219 - .L_218)
	.align		4
.L_218:
        /*0520*/ 	.word	index@(_ZN13group_norm_v218gn_bwd_cuda_kernelI13__nv_bfloat16Li320ELi3ELi32ELi40ELi256ELb0ELb1ELi32ELi320ELi320ELi4ELb1ELi40ELb0ELb0ELNS_15WgradSyncMethodE3ENS_16CompileConditionILi1000EEEEEvPT_S6_S6_PKS5_S8_S8_S8_PKfflPfPj)
        /*0524*/ 	.word	0x00000000


	//----- nvinfo : EIATTR_REGCOUNT
	.align		4
.L_219:
        /*0528*/ 	.byte	0x04, 0x2f
        /*052a*/ 	.short	(.L_221 - .L_220)
	.align		4
.L_220:
        /*052c*/ 	.word	index@(_ZN13group_norm_v218gn_bwd_cuda_kernelI13__nv_bfloat16Li320ELi1ELi32ELi40ELi256ELb0ELb1ELi64ELi320ELi320ELi4ELb1ELi36ELb0ELb0ELNS_15WgradSyncMethodE3ENS_16CompileConditionILi1000EEEEEvPT_S6_S6_PKS5_S8_S8_S8_PKfflPfPj)
        /*0530*/ 	.word	0x00000004


	//----- nvinfo : EIATTR_FRAME_SIZE
	.align		4
.L_221:
        /*0534*/ 	.byte	0x04, 0x11
        /*0536*/ 	.short	(.L_223 - .L_222)
	.align		4
.L_222:
        /*0538*/ 	.word	index@(_ZN13group_norm_v218gn_bwd_cuda_kernelI13__nv_bfloat16Li320ELi1ELi32ELi40ELi256ELb0ELb1ELi64ELi320ELi320ELi4ELb1ELi36ELb0ELb0ELNS_15WgradSyncMethodE3ENS_16CompileConditionILi1000EEEEEvPT_S6_S6_PKS5_S8_S8_S8_PKfflPfPj)
        /*053c*/ 	.word	0x00000000


	//----- nvinfo : EIATTR_REGCOUNT
	.align		4
.L_223:
        /*0540*/ 	.byte	0x04, 0x2f
        /*0542*/ 	.short	(.L_225 - .L_224)
	.align		4
.L_224:
        /*0544*/ 	.word	index@(_ZN13group_norm_v218gn_bwd_cuda_kernelI13__nv_bfloat16Li320ELi1ELi32ELi40ELi256ELb0ELb1ELi32ELi320ELi320ELi4ELb1ELi16ELb0ELb0ELNS_15WgradSyncMethodE3ENS_16CompileConditionILi1000EEEEEvPT_S6_S6_PKS5_S8_S8_S8_PKfflPfPj)
        /*0548*/ 	.word	0x00000004


	//----- nvinfo : EIATTR_FRAME_SIZE
	.align		4
.L_225:
        /*054c*/ 	.byte	0x04, 0x11
        /*054e*/ 	.short	(.L_227 - .L_226)
	.align		4
.L_226:
        /*0550*/ 	.word	index@(_ZN13group_norm_v218gn_bwd_cuda_kernelI13__nv_bfloat16Li320ELi1ELi32ELi40ELi256ELb0ELb1ELi32ELi320ELi320ELi4ELb1ELi16ELb0ELb0ELNS_15WgradSyncMethodE3ENS_16CompileConditionILi1000EEEEEvPT_S6_S6_PKS5_S8_S8_S8_PKfflPfPj)
        /*0554*/ 	.word	0x00000000


	//----- nvinfo : EIATTR_REGCOUNT
	.align		4
.L_227:
        /*0558*/ 	.byte	0x04, 0x2f
        /*055a*/ 	.short	(.L_229 - .L_228)
	.align		4
.L_228:
        /*055c*/ 	.word	index@(_ZN13group_norm_v218gn_bwd_cuda_kernelI13__nv_bfloat16Li320ELi3ELi32ELi40ELi256ELb0ELb1ELi16ELi320ELi320ELi4ELb1ELi20ELb0ELb0ELNS_15WgradSyncMethodE3ENS_16CompileConditionILi1000EEEEEvPT_S6_S6_PKS5_S8_S8_S8_PKfflPfPj)
        /*0560*/ 	.word	0x00000004


	//----- nvinfo : EIATTR_FRAME_SIZE
	.align		4
.L_229:
        /*0564*/ 	.byte	0x04, 0x11
        /*0566*/ 	.short	(.L_231 - .L_230)
	.align		4
.L_230:
        /*0568*/ 	.word	index@(_ZN13group_norm_v218gn_bwd_cuda_kernelI13__nv_bfloat16Li320ELi3ELi32ELi40ELi256ELb0ELb1ELi16ELi320ELi320ELi4ELb1ELi20ELb0ELb0ELNS_15WgradSyncMethodE3ENS_16CompileConditionILi1000EEEEEvPT_S6_S6_PKS5_S8_S8_S8_PKfflPfPj)
        /*056c*/ 	.word	0x00000000


	//----- nvinfo : EIATTR_REGCOUNT
	.align		4
.L_231:
        /*0570*/ 	.byte	0x04, 0x2f
        /*0572*/ 	.short	(.L_233 - .L_232)
	.align		4
.L_232:
        /*0574*/ 	.word	index@(_ZN13group_norm_v218gn_bwd_cuda_kernelI13__nv_bfloat16Li320ELi1ELi32ELi40ELi256ELb0ELb1ELi16ELi320ELi320ELi4ELb1ELi8ELb0ELb0ELNS_15WgradSyncMethodE3ENS_16CompileConditionILi1000EEEEEvPT_S6_S6_PKS5_S8_S8_S8_PKfflPfPj)
        /*0578*/ 	.word	0x00000004


	//----- nvinfo : EIATTR_FRAME_SIZE
	.align		4
.L_233:
        /*057c*/ 	.byte	0x04, 0x11
        /*057e*/ 	.short	(.L_235 - .L_234)
	.align		4
.L_234:
        /*0580*/ 	.word	index@(_ZN13group_norm_v218gn_bwd_cuda_kernelI13__nv_bfloat16Li320ELi1ELi32ELi40ELi256ELb0ELb1ELi16ELi320ELi320ELi4ELb1ELi8ELb0ELb0ELNS_15WgradSyncMethodE3ENS_16CompileConditionILi1000EEEEEvPT_S6_S6_PKS5_S8_S8_S8_PKfflPfPj)
        /*0584*/ 	.word	0x00000000


	//----- nvinfo : EIATTR_REGCOUNT
	.align		4
.L_235:
        /*0588*/ 	.byte	0x04, 0x2f
        /*058a*/ 	.short	(.L_237 - .L_236)
	.align		4
.L_236:
        /*058c*/ 	.word	index@(_ZN13group_norm_v218gn_bwd_cuda_kernelI13__nv_bfloat16Li320ELi3ELi32ELi40ELi256ELb0ELb1ELi8ELi320ELi320ELi4ELb1ELi8ELb0ELb0ELNS_15WgradSyncMethodE3ENS_16CompileConditionILi1000EEEEEvPT_S6_S6_PKS5_S8_S8_S8_PKfflPfPj)
        /*0590*/ 	.word	0x00000004


	//----- nvinfo : EIATTR_FRAME_SIZE
	.align		4
.L_237:
        /*0594*/ 	.byte	0x04, 0x11
        /*0596*/ 	.short	(.L_239 - .L_238)
	.align		4
.L_238:
        /*0598*/ 	.word	index@(_ZN13group_norm_v218gn_bwd_cuda_kernelI13__nv_bfloat16Li320ELi3ELi32ELi40ELi256ELb0ELb1ELi8ELi320ELi320ELi4ELb1ELi8ELb0ELb0ELNS_15WgradSyncMethodE3ENS_16CompileConditionILi1000EEEEEvPT_S6_S6_PKS5_S8_S8_S8_PKfflPfPj)
        /*059c*/ 	.word	0x00000000


	//----- nvinfo : EIATTR_REGCOUNT
	.align		4
.L_239:
        /*05a0*/ 	.byte	0x04, 0x2f
        /*05a2*/ 	.short	(.L_241 - .L_240)
	.align		4
.L_240:
        /*05a4*/ 	.word	index@(_ZN13group_norm_v218gn_bwd_cuda_kernelI13__nv_bfloat16Li320ELi1ELi32ELi40ELi256ELb0ELb1ELi8ELi320ELi320ELi4ELb1ELi4ELb0ELb0ELNS_15WgradSyncMethodE3ENS_16CompileConditionILi1000EEEEEvPT_S6_S6_PKS5_S8_S8_S8_PKfflPfPj)
        /*05a8*/ 	.word	0x00000004


	//----- nvinfo : EIATTR_FRAME_SIZE
	.align		4
.L_241:
        /*05ac*/ 	.byte	0x04, 0x11
        /*05ae*/ 	.short	(.L_243 - .L_242)
	.align		4
.L_242:
        /*05b0*/ 	.word	index@(_ZN13group_norm_v218gn_bwd_cuda_kernelI13__nv_bfloat16Li320ELi1ELi32ELi40ELi256ELb0ELb1ELi8ELi320ELi320ELi4ELb1ELi4ELb0ELb0ELNS_15WgradSyncMethodE3ENS_16CompileConditionILi1000EEEEEvPT_S6_S6_PKS5_S8_S8_S8_PKfflPfPj)
        /*05b4*/ 	.word	0x00000000


	//----- nvinfo : EIATTR_REGCOUNT
	.align		4
.L_243:
        /*05b8*/ 	.byte	0x04, 0x2f
        /*05ba*/ 	.short	(.L_245 - .L_244)
	.align		4
.L_244:
        /*05bc*/ 	.word	index@(_ZN13group_norm_v218gn_bwd_cuda_kernelI13__nv_bfloat16Li320ELi3ELi32ELi40ELi256ELb0ELb1ELi4ELi320ELi320ELi4ELb1ELi5ELb0ELb0ELNS_15WgradSyncMethodE2ENS_16CompileConditionILi1000EEEEEvPT_S6_S6_PKS5_S8_S8_S8_PKfflPfPj)
        /*05c0*/ 	.word	0x00000004


	//----- nvinfo : EIATTR_FRAME_SIZE
	.align		4
.L_245:
        /*05c4*/ 	.byte	0x04, 0x11
        /*05c6*/ 	.short	(.L_247 - .L_246)
	.align		4
.L_246:
        /*05c8*/ 	.word	index@(_ZN13group_norm_v218gn_bwd_cuda_kernelI13__nv_bfloat16Li320ELi3ELi32ELi40ELi256ELb0ELb1ELi4ELi320ELi320ELi4ELb1ELi5ELb0ELb0ELNS_15WgradSyncMethodE2ENS_16CompileConditionILi1000EEEEEvPT_S6_S6_PKS5_S8_S8_S8_PKfflPfPj)
        /*05cc*/ 	.word	0x00000000


	//----- nvinfo : EIATTR_MIN_STACK_SIZE
	.align		4
.L_247:
        /*05d0*/ 	.byte	0x04, 0x12
        /*05d2*/ 	.short	(.L_249 - .L_248)
	.align		4
.L_248:
        /*05d4*/ 	.word	index@(_ZN13group_norm_v218gn_bwd_cuda_kernelI13__nv_bfloat16Li320ELi3ELi32ELi40ELi256ELb0ELb1ELi4ELi320ELi320ELi4ELb1ELi5ELb0ELb0ELNS_15WgradSyncMethodE2ENS_16CompileConditionILi1000EEEEEvPT_S6_S6_PKS5_S8_S8_S8_PKfflPfPj)
        /*05d8*/ 	.word	0x00000000


	//----- nvinfo : EIATTR_MIN_STACK_SIZE
	.align		4
.L_249:
        /*05dc*/ 	.byte	0x04, 0x12
        /*05de*/ 	.short	(.L_251 - .L_250)
	.align		4
.L_250:
        /*05e0*/ 	.word	index@(_ZN13group_norm_v218gn_bwd_cuda_kernelI13__nv_bfloat16Li320ELi1ELi32ELi40ELi256ELb0ELb1ELi8ELi320ELi320ELi4ELb1ELi4ELb0ELb0ELNS_15WgradSyncMethodE3ENS_16CompileConditionILi1000EEEEEvPT_S6_S6_PKS5_S8_S8_S8_PKfflPfPj)
        /*05e4*/ 	.word	0x00000000


	//----- nvinfo : EIATTR_MIN_STACK_SIZE
	.align		4
.L_251:
        /*05e8*/ 	.byte	0x04, 0x12
        /*05ea*/ 	.short	(.L_253 - .L_252)
	.align		4
.L_252:
        /*05ec*/ 	.word	index@(_ZN13group_norm_v218gn_bwd_cuda_kernelI13__nv_bfloat16Li320ELi3ELi32ELi40ELi256ELb0ELb1ELi8ELi320ELi320ELi4ELb1ELi8ELb0ELb0ELNS_15WgradSyncMethodE3ENS_16CompileConditionILi1000EEEEEvPT_S6_S6_PKS5_S8_S8_S8_PKfflPfPj)
        /*05f0*/ 	.word	0x00000000


	//----- nvinfo : EIATTR_MIN_STACK_SIZE
	.align		4
.L_253:
        /*05f4*/ 	.byte	0x04, 0x12
        /*05f6*/ 	.short	(.L_255 - .L_254)
	.align		4
.L_254:
        /*05f8*/ 	.word	index@(_ZN13group_norm_v218gn_bwd_cuda_kernelI13__nv_bfloat16Li320ELi1ELi32ELi40ELi256ELb0ELb1ELi16ELi320ELi320ELi4ELb1ELi8ELb0ELb0ELNS_15WgradSyncMethodE3ENS_16CompileConditionILi1000EEEEEvPT_S6_S6_PKS5_S8_S8_S8_PKfflPfPj)
        /*05fc*/ 	.word	0x00000000


	//----- nvinfo : EIATTR_MIN_STACK_SIZE
	.align		4
.L_255:
        /*0600*/ 	.byte	0x04, 0x12
        /*0602*/ 	.short	(.L_257 - .L_256)
	.align		4
.L_256:
        /*0604*/ 	.word	index@(_ZN13group_norm_v218gn_bwd_cuda_kernelI13__nv_bfloat16Li320ELi3ELi32ELi40ELi256ELb0ELb1ELi16ELi320ELi320ELi4ELb1ELi20ELb0ELb0ELNS_15WgradSyncMethodE3ENS_16CompileConditionILi1000EEEEEvPT_S6_S6_PKS5_S8_S8_S8_PKfflPfPj)
        /*0608*/ 	.word	0x00000000


	//----- nvinfo : EIATTR_MIN_STACK_SIZE
	.align		4
.L_257:
        /*060c*/ 	.byte	0x04, 0x12
        /*060e*/ 	.short	(.L_259 - .L_258)
	.align		4
.L_258:
        /*0610*/ 	.word	index@(_ZN13group_norm_v218gn_bwd_cuda_kernelI13__nv_bfloat16Li320ELi1ELi32ELi40ELi256ELb0ELb1ELi32ELi320ELi320ELi4ELb1ELi16ELb0ELb0ELNS_15WgradSyncMethodE3ENS_16CompileConditionILi1000EEEEEvPT_S6_S6_PKS5_S8_S8_S8_PKfflPfPj)
        /*0614*/ 	.word	0x00000000


	//----- nvinfo : EIATTR_MIN_STACK_SIZE
	.align		4
.L_259:
        /*0618*/ 	.byte	0x04, 0x12
        /*061a*/ 	.short	(.L_261 - .L_260)
	.align		4
.L_260:
        /*061c*/ 	.word	index@(_ZN13group_norm_v218gn_bwd_cuda_kernelI13__nv_bfloat16Li320ELi1ELi32ELi40ELi256ELb0ELb1ELi64ELi320ELi320ELi4ELb1ELi36ELb0ELb0ELNS_15WgradSyncMethodE3ENS_16CompileConditionILi1000EEEEEvPT_S6_S6_PKS5_S8_S8_S8_PKfflPfPj)
        /*0620*/ 	.word	0x00000000


	//----- nvinfo : EIATTR_MIN_STACK_SIZE
	.align		4
.L_261:
        /*0624*/ 	.byte	0x04, 0x12
        /*0626*/ 	.short	(.L_263 - .L_262)
	.align		4
.L_262:
        /*0628*/ 	.word	index@(_ZN13group_norm_v218gn_bwd_cuda_kernelI13__nv_bfloat16Li320ELi3ELi32ELi40ELi256ELb0ELb1ELi32ELi320ELi320ELi4ELb1ELi40ELb0ELb0ELNS_15WgradSyncMethodE3ENS_16CompileConditionILi1000EEEEEvPT_S6_S6_PKS5_S8_S8_S8_PKfflPfPj)
        /*062c*/ 	.word	0x00000000


	//----- nvinfo : EIATTR_MIN_STACK_SIZE
	.align		4
.L_263:
        /*0630*/ 	.byte	0x04, 0x12
        /*0632*/ 	.short	(.L_265 - .L_264)
	.align		4
.L_264:
        /*0634*/ 	.word	index@(_ZN13group_norm_v218gn_bwd_cuda_kernelI13__nv_bfloat16Li320ELi2ELi32ELi40ELi256ELb0ELb1ELi32ELi320ELi320ELi4ELb1ELi36ELb0ELb0ELNS_15WgradSyncMethodE3ENS_16CompileConditionILi1000EEEEEvPT_S6_S6_PKS5_S8_S8_S8_PKfflPfPj)
        /*0638*/ 	.word	0x00000000


	//----- nvinfo : EIATTR_MIN_STACK_SIZE
	.align		4
.L_265:
        /*063c*/ 	.byte	0x04, 0x12
        /*063e*/ 	.short	(.L_267 - .L_266)
	.align		4
.L_266:
        /*0640*/ 	.word	index@(_ZN13group_norm_v218gn_bwd_cuda_kernelI13__nv_bfloat16Li320ELi3ELi16ELi80ELi256ELb1ELb1ELi4ELi320ELi320ELi4ELb1ELi5ELb0ELb0ELNS_15WgradSyncMethodE2ENS_16CompileConditionILi1000EEEEEvPT_S6_S6_PKS5_S8_S8_S8_PKfflPfPj)
        /*0644*/ 	.word	0x00000000


	//----- nvinfo : EIATTR_MIN_STACK_SIZE
	.align		4
.L_267:
        /*0648*/ 	.byte	0x04, 0x12
        /*064a*/ 	.short	(.L_269 - .L_268)
	.align		4
.L_268:
        /*064c*/ 	.word	index@(_ZN13group_norm_v218gn_bwd_cuda_kernelI13__nv_bfloat16Li320ELi1ELi16ELi80ELi256ELb1ELb1ELi8ELi320ELi320ELi4ELb1ELi4ELb0ELb0ELNS_15WgradSyncMethodE3ENS_16CompileConditionILi1000EEEEEvPT_S6_S6_PKS5_S8_S8_S8_PKfflPfPj)
        /*0650*/ 	.word	0x00000000


	//----- nvinfo : EIATTR_MIN_STACK_SIZE
	.align		4
.L_269:
        /*0654*/ 	.byte	0x04, 0x12
        /*0656*/ 	.short	(.L_271 - .L_270)
	.align		4
.L_270:
        /*0658*/ 	.word	index@(_ZN13group_norm_v218gn_bwd_cuda_kernelI13__nv_bfloat16Li320ELi3ELi16ELi80ELi256ELb1ELb1ELi8ELi320ELi320ELi4ELb1ELi8ELb0ELb0ELNS_15WgradSyncMethodE3ENS_16CompileConditionILi1000EEEEEvPT_S6_S6_PKS5_S8_S8_S8_PKfflPfPj)
        /*065c*/ 	.word	0x00000000


	//----- nvinfo : EIATTR_MIN_STACK_SIZE
	.align		4
.L_271:
        /*0660*/ 	.byte	0x04, 0x12
        /*0662*/ 	.short	(.L_273 - .L_272)
	.align		4
.L_272:
        /*0664*/ 	.word	index@(_ZN13group_norm_v218gn_bwd_cuda_kernelI13__nv_bfloat16Li320ELi1ELi16ELi80ELi256ELb1ELb1ELi16ELi320ELi320ELi4ELb1ELi8ELb0ELb0ELNS_15WgradSyncMethodE3ENS_16CompileConditionILi1000EEEEEvPT_S6_S6_PKS5_S8_S8_S8_PKfflPfPj)
        /*0668*/ 	.word	0x00000000


	//----- nvinfo : EIATTR_MIN_STACK_SIZE
	.align		4
.L_273:
        /*066c*/ 	.byte	0x04, 0x12
        /*066e*/ 	.short	(.L_275 - .L_274)
	.align		4
.L_274:
        /*0670*/ 	.word	index@(_ZN13group_norm_v218gn_bwd_cuda_kernelI13__nv_bfloat16Li320ELi3ELi16ELi80ELi256ELb1ELb1ELi16ELi320ELi320ELi4ELb1ELi20ELb0ELb0ELNS_15WgradSyncMethodE3ENS_16CompileConditionILi1000EEEEEvPT_S6_S6_PKS5_S8_S8_S8_PKfflPfPj)
        /*0674*/ 	.word	0x00000000


	//----- nvinfo : EIATTR_MIN_STACK_SIZE
	.align		4
.L_275:
        /*0678*/ 	.byte	0x04, 0x12
        /*067a*/ 	.short	(.L_277 - .L_276)
	.align		4
.L_276:
        /*067c*/ 	.word	index@(_ZN13group_norm_v218gn_bwd_cuda_kernelI13__nv_bfloat16Li320ELi1ELi16ELi80ELi256ELb1ELb1ELi32ELi320ELi320ELi4ELb1ELi16ELb0ELb0ELNS_15WgradSyncMethodE3ENS_16CompileConditionILi1000EEEEEvPT_S6_S6_PKS5_S8_S8_S8_PKfflPfPj)
        /*0680*/ 	.word	0x00000000


	//----- nvinfo : EIATTR_MIN_STACK_SIZE
	.align		4
.L_277:
        /*0684*/ 	.byte	0x04, 0x12
        /*0686*/ 	.short	(.L_279 - .L_278)
	.align		4
.L_278:
        /*0688*/ 	.word	index@(_ZN13group_norm_v218gn_bwd_cuda_kernelI13__nv_bfloat16Li320ELi1ELi16ELi80ELi256ELb1ELb1ELi64ELi320ELi320ELi4ELb1ELi36ELb0ELb0ELNS_15WgradSyncMethodE3ENS_16CompileConditionILi1000EEEEEvPT_S6_S6_PKS5_S8_S8_S8_PKfflPfPj)
        /*068c*/ 	.word	0x00000000


	//----- nvinfo : EIATTR_MIN_STACK_SIZE
	.align		4
.L_279:
        /*0690*/ 	.byte	0x04, 0x12
        /*0692*/ 	.short	(.L_281 - .L_280)
	.align		4
.L_280:
        /*0694*/ 	.word	index@(_ZN13group_norm_v218gn_bwd_cuda_kernelI13__nv_bfloat16Li320ELi3ELi16ELi80ELi256ELb1ELb1ELi32ELi320ELi320ELi4ELb1ELi40ELb0ELb0ELNS_15WgradSyncMethodE3ENS_16CompileConditionILi1000EEEEEvPT_S6_S6_PKS5_S8_S8_S8_PKfflPfPj)
        /*0698*/ 	.word	0x00000000


	//----- nvinfo : EIATTR_MIN_STACK_SIZE
	.align		4
.L_281:
        /*069c*/ 	.byte	0x04, 0x12
        /*069e*/ 	.short	(.L_283 - .L_282)
	.align		4
.L_282:
        /*06a0*/ 	.word	index@(_ZN13group_norm_v218gn_bwd_cuda_kernelI13__nv_bfloat16Li320ELi2ELi16ELi80ELi256ELb1ELb1ELi32ELi320ELi320ELi4ELb1ELi36ELb0ELb0ELNS_15WgradSyncMethodE3ENS_16CompileConditionILi1000EEEEEvPT_S6_S6_PKS5_S8_S8_S8_PKfflPfPj)
        /*06a4*/ 	.word	0x00000000


	//----- nvinfo : EIATTR_MIN_STACK_SIZE
	.align		4
.L_283:
        /*06a8*/ 	.byte	0x04, 0x12
        /*06aa*/ 	.short	(.L_285 - .L_284)
	.align		4
.L_284:
        /*06ac*/ 	.word	index@(_ZN13group_norm_v214gn_cuda_kernelI13__nv_bfloat16Li320ELi1ELi32ELi40ELi256ELb0ELi256ELi40ELi40ELi4ELb0ELi116ELb0ELb0ENS_16CompileConditionILi1000EEEEEvPT_PKS4_S7_S7_flPfS8_Pj)
        /*06b0*/ 	.word	0x00000000


	//----- nvinfo : EIATTR_MIN_STACK_SIZE
	.align		4
.L_285:
        /*06b4*/ 	.byte	0x04, 0x12
        /*06b6*/ 	.short	(.L_287 - .L_286)
	.align		4
.L_286:
        /*06b8*/ 	.word	index@(_ZN13group_norm_v214gn_cuda_kernelI13__nv_bfloat16Li320ELi1ELi32ELi40ELi256ELb0ELi256ELi40ELi40ELi4ELb0ELi148ELb0ELb0ENS_16CompileConditionILi1000EEEEEvPT_PKS4_S7_S7_flPfS8_Pj)
        /*06bc*/ 	.word	0x00000000


	//----- nvinfo : EIATTR_MIN_STACK_SIZE
	.align		4
.L_287:
        /*06c0*/ 	.byte	0x04, 0x12
        /*06c2*/ 	.short	(.L_289 - .L_288)
	.align		4
.L_288:
        /*06c4*/ 	.word	index@(_ZN13group_norm_v214gn_cuda_kernelI13__nv_bfloat16Li320ELi3ELi16ELi80ELi256ELb1ELi4ELi320ELi320ELi4ELb1ELi5ELb0ELb0ENS_16CompileConditionILi1000EEEEEvPT_PKS4_S7_S7_flPfS8_Pj)
        /*06c8*/ 	.word	0x00000000


	//----- nvinfo : EIATTR_MIN_STACK_SIZE
	.align		4
.L_289:
        /*06cc*/ 	.byte	0x04, 0x12
        /*06ce*/ 	.short	(.L_291 - .L_290)
	.align		4
.L_290:
        /*06d0*/ 	.word	index@(_ZN13group_norm_v214gn_cuda_kernelI13__nv_bfloat16Li320ELi1ELi16ELi80ELi256ELb1ELi8ELi320ELi320ELi4ELb1ELi4ELb0ELb0ENS_16CompileConditionILi1000EEEEEvPT_PKS4_S7_S7_flPfS8_Pj)
        /*06d4*/ 	.word	0x00000000


	//----- nvinfo : EIATTR_MIN_STACK_SIZE
	.align		4
.L_291:
        /*06d8*/ 	.byte	0x04, 0x12
        /*06da*/ 	.short	(.L_293 - .L_292)
	.align		4
.L_292:
        /*06dc*/ 	.word	index@(_ZN13group_norm_v214gn_cuda_kernelI13__nv_bfloat16Li320ELi3ELi16ELi80ELi256ELb1ELi8ELi320ELi320ELi4ELb1ELi10ELb0ELb0ENS_16CompileConditionILi1000EEEEEvPT_PKS4_S7_S7_flPfS8_Pj)
        /*06e0*/ 	.word	0x00000000


	//----- nvinfo : EIATTR_MIN_STACK_SIZE
	.align		4
.L_293:
        /*06e4*/ 	.byte	0x04, 0x12
        /*06e6*/ 	.short	(.L_295 - .L_294)
	.align		4
.L_294:
        /*06e8*/ 	.word	index@(_ZN13group_norm_v214gn_cuda_kernelI13__nv_bfloat16Li320ELi1ELi16ELi80ELi256ELb1ELi16ELi320ELi320ELi4ELb1ELi9ELb0ELb0ENS_16CompileConditionILi1000EEEEEvPT_PKS4_S7_S7_flPfS8_Pj)
        /*06ec*/ 	.word	0x00000000


	//----- nvinfo : EIATTR_MIN_STACK_SIZE
	.align		4
.L_295:
        /*06f0*/ 	.byte	0x04, 0x12
        /*06f2*/ 	.short	(.L_297 - .L_296)
	.align		4
.L_296:
        /*06f4*/ 	.word	index@(_ZN13group_norm_v214gn_cuda_kernelI13__nv_bfloat16Li320ELi3ELi16ELi80ELi256ELb1ELi16ELi320ELi320ELi4ELb1ELi21ELb0ELb0ENS_16CompileConditionILi1000EEEEEvPT_PKS4_S7_S7_flPfS8_Pj)
        /*06f8*/ 	.word	0x00000000


	//----- nvinfo : EIATTR_MIN_STACK_SIZE
	.align		4
.L_297:
        /*06fc*/ 	.byte	0x04, 0x12
        /*06fe*/ 	.short	(.L_299 - .L_298)
	.align		4
.L_298:
        /*0700*/ 	.word	index@(_ZN13group_norm_v214gn_cuda_kernelI13__nv_bfloat16Li320ELi1ELi16ELi80ELi256ELb1ELi32ELi320ELi320ELi4ELb1ELi18ELb0ELb0ENS_16CompileConditionILi1000EEEEEvPT_PKS4_S7_S7_flPfS8_Pj)
        /*0704*/ 	.word	0x00000000


	//----- nvinfo : EIATTR_MIN_STACK_SIZE
	.align		4
.L_299:
        /*0708*/ 	.byte	0x04, 0x12
        /*070a*/ 	.short	(.L_301 - .L_300)
	.align		4
.L_300:
        /*070c*/ 	.word	index@(_ZN13group_norm_v214gn_cuda_kernelI13__nv_bfloat16Li320ELi3ELi16ELi80ELi256ELb1ELi32ELi320ELi320ELi4ELb1ELi43ELb0ELb0ENS_16CompileConditionILi1000EEEEEvPT_PKS4_S7_S7_flPfS8_Pj)
        /*0710*/ 	.word	0x00000000


	//----- nvinfo : EIATTR_MIN_STACK_SIZE
	.align		4
.L_301:
        /*0714*/ 	.byte	0x04, 0x12
        /*0716*/ 	.short	(.L_303 - .L_302)
	.align		4
.L_302:
        /*0718*/ 	.word	index@(_ZN13group_norm_v214gn_cuda_kernelI13__nv_bfloat16Li320ELi1ELi16ELi80ELi256ELb1ELi64ELi320ELi320ELi4ELb1ELi37ELb0ELb0ENS_16CompileConditionILi1000EEEEEvPT_PKS4_S7_S7_flPfS8_Pj)
        /*071c*/ 	.word	0x00000000


	//----- nvinfo : EIATTR_MIN_STACK_SIZE
	.align		4
.L_303:
        /*0720*/ 	.byte	0x04, 0x12
        /*0722*/ 	.short	(.L_305 - .L_304)
	.align		4
.L_304:
        /*0724*/ 	.word	index@(_ZN13group_norm_v214gn_cuda_kernelI13__nv_bfloat16Li320ELi3ELi16ELi80ELi256ELb1ELi64ELi320ELi320ELi4ELb1ELi87ELb0ELb0ENS_16CompileConditionILi1000EEEEEvPT_PKS4_S7_S7_flPfS8_Pj)
        /*0728*/ 	.word	0x00000000


	//----- nvinfo : EIATTR_MIN_STACK_SIZE
	.align		4
.L_305:
        /*072c*/ 	.byte	0x04, 0x12
        /*072e*/ 	.short	(.L_307 - .L_306)
	.align		4
.L_306:
        /*0730*/ 	.word	index@(_ZN13group_norm_v214gn_cuda_kernelI13__nv_bfloat16Li320ELi1ELi16ELi80ELi256ELb1ELi128ELi320ELi320ELi4ELb1ELi74ELb0ELb0ENS_16CompileConditionILi1000EEEEEvPT_PKS4_S7_S7_flPfS8_Pj)
        /*0734*/ 	.word	0x00000000


	//----- nvinfo : EIATTR_MIN_STACK_SIZE
	.align		4
.L_307:
        /*0738*/ 	.byte	0x04, 0x12
        /*073a*/ 	.short	(.L_309 - .L_308)
	.align		4
.L_308:
        /*073c*/ 	.word	index@(_ZN13group_norm_v214gn_cuda_kernelI13__nv_bfloat16Li320ELi1ELi16ELi80ELi256ELb1ELi128ELi320ELi320ELi4ELb0ELi74ELb0ELb1ENS_16CompileConditionILi1000EEEEEvPT_PKS4_S7_S7_flPfS8_Pj)
        /*0740*/ 	.word	0x00000000


	//----- nvinfo : EIATTR_MIN_STACK_SIZE
	.align		4
.L_309:
        /*0744*/ 	.byte	0x04, 0x12
        /*0746*/ 	.short	(.L_311 - .L_310)
	.align		4
.L_310:
        /*0748*/ 	.word	index@(_ZN13group_norm_v218gn_bwd_cuda_kernelI6__halfLi320ELi3ELi32ELi40ELi256ELb0ELb1ELi4ELi320ELi320ELi4ELb1ELi5ELb0ELb0ELNS_15WgradSyncMethodE2ENS_16CompileConditionILi1000EEEEEvPT_S6_S6_PKS5_S8_S8_S8_PKfflPfPj)
        /*074c*/ 	.word	0x00000000


	//----- nvinfo : EIATTR_MIN_STACK_SIZE
	.align		4
.L_311:
        /*0750*/ 	.byte	0x04, 0x12
        /*0752*/ 	.short	(.L_313 - .L_312)
	.align		4
.L_312:
        /*0754*/ 	.word	index@(_ZN13group_norm_v218gn_bwd_cuda_kernelI6__halfLi320ELi1ELi32ELi40ELi256ELb0ELb1ELi8ELi320ELi320ELi4ELb1ELi4ELb0ELb0ELNS_15WgradSyncMethodE3ENS_16CompileConditionILi1000EEEEEvPT_S6_S6_PKS5_S8_S8_S8_PKfflPfPj)
        /*0758*/ 	.word	0x00000000


	//----- nvinfo : EIATTR_MIN_STACK_SIZE
	.align		4
.L_313:
        /*075c*/ 	.byte	0x04, 0x12
        /*075e*/ 	.short	(.L_315 - .L_314)
	.align		4
.L_314:
        /*0760*/ 	.word	index@(_ZN13group_norm_v218gn_bwd_cuda_kernelI6__halfLi320ELi3ELi32ELi40ELi256ELb0ELb1ELi8ELi320ELi320ELi4ELb1ELi8ELb0ELb0ELNS_15WgradSyncMethodE3ENS_16CompileConditionILi1000EEEEEvPT_S6_S6_PKS5_S8_S8_S8_PKfflPfPj)
        /*0764*/ 	.word	0x00000000


	//----- nvinfo : EIATTR_MIN_STACK_SIZE
	.align		4
.L_315:
        /*0768*/ 	.byte	0x04, 0x12
        /*076a*/ 	.short	(.L_317 - .L_316)
	.align		4
.L_316:
        /*076c*/ 	.word	index@(_ZN13group_norm_v218gn_bwd_cuda_kernelI6__halfLi320ELi1ELi32ELi40ELi256ELb0ELb1ELi16ELi320ELi320ELi4ELb1ELi8ELb0ELb0ELNS_15WgradSyncMethodE3ENS_16CompileConditionILi1000EEEEEvPT_S6_S6_PKS5_S8_S8_S8_PKfflPfPj)
        /*0770*/ 	.word	0x00000000


	//----- nvinfo : EIATTR_MIN_STACK_SIZE
	.align		4
.L_317:
        /*0774*/ 	.byte	0x04, 0x12
        /*0776*/ 	.short	(.L_319 - .L_318)
	.align		4
.L_318:
        /*0778*/ 	.word	index@(_ZN13group_norm_v218gn_bwd_cuda_kernelI6__halfLi320ELi3ELi32ELi40ELi256ELb0ELb1ELi16ELi320ELi320ELi4ELb1ELi20ELb0ELb0ELNS_15WgradSyncMethodE3ENS_16CompileConditionILi1000EEEEEvPT_S6_S6_PKS5_S8_S8_S8_PKfflPfPj)
        /*077c*/ 	.word	0x00000000


	//----- nvinfo : EIATTR_MIN_STACK_SIZE
	.align		4
.L_319:
        /*0780*/ 	.byte	0x04, 0x12
        /*0782*/ 	.short	(.L_321 - .L_320)
	.align		4
.L_320:
        /*0784*/ 	.word	index@(_ZN13group_norm_v218gn_bwd_cuda_kernelI6__halfLi320ELi1ELi32ELi40ELi256ELb0ELb1ELi32ELi320ELi320ELi4ELb1ELi16ELb0ELb0ELNS_15WgradSyncMethodE3ENS_16CompileConditionILi1000EEEEEvPT_S6_S6_PKS5_S8_S8_S8_PKfflPfPj)
        /*0788*/ 	.word	0x00000000


	//----- nvinfo : EIATTR_MIN_STACK_SIZE
	.align		4
.L_321:
        /*078c*/ 	.byte	0x04, 0x12
        /*078e*/ 	.short	(.L_323 - .L_322)
	.align		4
.L_322:
        /*0790*/ 	.word	index@(_ZN13group_norm_v218gn_bwd_cuda_kernelI6__halfLi320ELi1ELi32ELi40ELi256ELb0ELb1ELi64ELi320ELi320ELi4ELb1ELi36ELb0ELb0ELNS_15WgradSyncMethodE3ENS_16CompileConditionILi1000EEEEEvPT_S6_S6_PKS5_S8_S8_S8_PKfflPfPj)
        /*0794*/ 	.word	0x00000000


	//----- nvinfo : EIATTR_MIN_STACK_SIZE
	.align		4
.L_323:
        /*0798*/ 	.byte	0x04, 0x12
        /*079a*/ 	.short	(.L_325 - .L_324)
	.align		4
.L_324:
        /*079c*/ 	.word	index@(_ZN13group_norm_v218gn_bwd_cuda_kernelI6__halfLi320ELi3ELi32ELi40ELi256ELb0ELb1ELi32ELi320ELi320ELi4ELb1ELi40ELb0ELb0ELNS_15WgradSyncMethodE3ENS_16CompileConditionILi1000EEEEEvPT_S6_S6_PKS5_S8_S8_S8_PKfflPfPj)
        /*07a0*/ 	.word	0x00000000


	//----- nvinfo : EIATTR_MIN_STACK_SIZE
	.align		4
.L_325:
        /*07a4*/ 	.byte	0x04, 0x12
        /*07a6*/ 	.short	(.L_327 - .L_326)
	.align		4
.L_326:
        /*07a8*/ 	.word	index@(_ZN13group_norm_v218gn_bwd_cuda_kernelI6__halfLi320ELi2ELi32ELi40ELi256ELb0ELb1ELi32ELi320ELi320ELi4ELb1ELi36ELb0ELb0ELNS_15WgradSyncMethodE3ENS_16CompileConditionILi1000EEEEEvPT_S6_S6_PKS5_S8_S8_S8_PKfflPfPj)
        /*07ac*/ 	.word	0x00000000


	//----- nvinfo : EIATTR_MIN_STACK_SIZE
	.align		4
.L_327:
        /*07b0*/ 	.byte	0x04, 0x12
        /*07b2*/ 	.short	(.L_329 - .L_328)
	.align		4
.L_328:
        /*07b4*/ 	.word	index@(_ZN13group_norm_v218gn_bwd_cuda_kernelI6__halfLi320ELi3ELi16ELi80ELi256ELb1ELb1ELi4ELi320ELi320ELi4ELb1ELi5ELb0ELb0ELNS_15WgradSyncMethodE2ENS_16CompileConditionILi1000EEEEEvPT_S6_S6_PKS5_S8_S8_S8_PKfflPfPj)
        /*07b8*/ 	.word	0x00000000


	//----- nvinfo : EIATTR_MIN_STACK_SIZE
	.align		4
.L_329:
        /*07bc*/ 	.byte	0x04, 0x12
        /*07be*/ 	.short	(.L_331 - .L_330)
	.align		4
.L_330:
        /*07c0*/ 	.word	index@(_ZN13group_norm_v218gn_bwd_cuda_kernelI6__halfLi320ELi1ELi16ELi80ELi256ELb1ELb1ELi8ELi320ELi320ELi4ELb1ELi4ELb0ELb0ELNS_15WgradSyncMethodE3ENS_16CompileConditionILi1000EEEEEvPT_S6_S6_PKS5_S8_S8_S8_PKfflPfPj)
        /*07c4*/ 	.word	0x00000000


	//----- nvinfo : EIATTR_MIN_STACK_SIZE
	.align		4
.L_331:
        /*07c8*/ 	.byte	0x04, 0x12
        /*07ca*/ 	.short	(.L_333 - .L_332)
	.align		4
.L_332:
        /*07cc*/ 	.word	index@(_ZN13group_norm_v218gn_bwd_cuda_kernelI6__halfLi320ELi3ELi16ELi80ELi256ELb1ELb1ELi8ELi320ELi320ELi4ELb1ELi8ELb0ELb0ELNS_15WgradSyncMethodE3ENS_16CompileConditionILi1000EEEEEvPT_S6_S6_PKS5_S8_S8_S8_PKfflPfPj)
        /*07d0*/ 	.word	0x00000000


	//----- nvinfo : EIATTR_MIN_STACK_SIZE
	.align		4
.L_333:
        /*07d4*/ 	.byte	0x04, 0x12
        /*07d6*/ 	.short	(.L_335 - .L_334)
	.align		4
.L_334:
        /*07d8*/ 	.word	index@(_ZN13group_norm_v218gn_bwd_cuda_kernelI6__halfLi320ELi1ELi16ELi80ELi256ELb1ELb1ELi16ELi320ELi320ELi4ELb1ELi8ELb0ELb0ELNS_15WgradSyncMethodE3ENS_16CompileConditionILi1000EEEEEvPT_S6_S6_PKS5_S8_S8_S8_PKfflPfPj)
        /*07dc*/ 	.word	0x00000000


	//----- nvinfo : EIATTR_MIN_STACK_SIZE
	.align		4
.L_335:
        /*07e0*/ 	.byte	0x04, 0x12
        /*07e2*/ 	.short	(.L_337 - .L_336)
	.align		4
.L_336:
        /*07e4*/ 	.word	index@(_ZN13group_norm_v218gn_bwd_cuda_kernelI6__halfLi320ELi3ELi16ELi80ELi256ELb1ELb1ELi16ELi320ELi320ELi4ELb1ELi20ELb0ELb0ELNS_15WgradSyncMethodE3ENS_16CompileConditionILi1000EEEEEvPT_S6_S6_PKS5_S8_S8_S8_PKfflPfPj)
        /*07e8*/ 	.word	0x00000000


	//----- nvinfo : EIATTR_MIN_STACK_SIZE
	.align		4
.L_337:
        /*07ec*/ 	.byte	0x04, 0x12
        /*07ee*/ 	.short	(.L_339 - .L_338)
	.align		4
.L_338:
        /*07f0*/ 	.word	index@(_ZN13group_norm_v218gn_bwd_cuda_kernelI6__halfLi320ELi1ELi16ELi80ELi256ELb1ELb1ELi32ELi320ELi320ELi4ELb1ELi16ELb0ELb0ELNS_15WgradSyncMethodE3ENS_16CompileConditionILi1000EEEEEvPT_S6_S6_PKS5_S8_S8_S8_PKfflPfPj)
        /*07f4*/ 	.word	0x00000000


	//----- nvinfo : EIATTR_MIN_STACK_SIZE
	.align		4
.L_339:
        /*07f8*/ 	.byte	0x04, 0x12
        /*07fa*/ 	.short	(.L_341 - .L_340)
	.align		4
.L_340:
        /*07fc*/ 	.word	index@(_ZN13group_norm_v218gn_bwd_cuda_kernelI6__halfLi320ELi1ELi16ELi80ELi256ELb1ELb1ELi64ELi320ELi320ELi4ELb1ELi36ELb0ELb0ELNS_15WgradSyncMethodE3ENS_16CompileConditionILi1000EEEEEvPT_S6_S6_PKS5_S8_S8_S8_PKfflPfPj)
        /*0800*/ 	.word	0x00000000


	//----- nvinfo : EIATTR_MIN_STACK_SIZE
	.align		4
.L_341:
        /*0804*/ 	.byte	0x04, 0x12
        /*0806*/ 	.short	(.L_343 - .L_342)
	.align		4
.L_342:
        /*0808*/ 	.word	index@(_ZN13group_norm_v218gn_bwd_cuda_kernelI6__halfLi320ELi3ELi16ELi80ELi256ELb1ELb1ELi32ELi320ELi320ELi4ELb1ELi40ELb0ELb0ELNS_15WgradSyncMethodE3ENS_16CompileConditionILi1000EEEEEvPT_S6_S6_PKS5_S8_S8_S8_PKfflPfPj)
        /*080c*/ 	.word	0x00000000


	//----- nvinfo : EIATTR_MIN_STACK_SIZE
	.align		4
.L_343:
        /*0810*/ 	.byte	0x04, 0x12
        /*0812*/ 	.short	(.L_345 - .L_344)
	.align		4
.L_344:
        /*0814*/ 	.word	index@(_ZN13group_norm_v218gn_bwd_cuda_kernelI6__halfLi320ELi2ELi16ELi80ELi256ELb1ELb1ELi32ELi320ELi320ELi4ELb1ELi36ELb0ELb0ELNS_15WgradSyncMethodE3ENS_16CompileConditionILi1000EEEEEvPT_S6_S6_PKS5_S8_S8_S8_PKfflPfPj)
        /*0818*/ 	.word	0x00000000


	//----- nvinfo : EIATTR_MIN_STACK_SIZE
	.align		4
.L_345:
        /*081c*/ 	.byte	0x04, 0x12
        /*081e*/ 	.short	(.L_347 - .L_346)
	.align		4
.L_346:
        /*0820*/ 	.word	index@(_ZN13group_norm_v214gn_cuda_kernelI6__halfLi320ELi1ELi32ELi40ELi256ELb0ELi256ELi40ELi40ELi4ELb0ELi116ELb0ELb0ENS_16CompileConditionILi1000EEEEEvPT_PKS4_S7_S7_flPfS8_Pj)
        /*0824*/ 	.word	0x00000000


	//----- nvinfo : EIATTR_MIN_STACK_SIZE
	.align		4
.L_347:
        /*0828*/ 	.byte	0x04, 0x12
        /*082a*/ 	.short	(.L_349 - .L_348)
	.align		4
.L_348:
        /*082c*/ 	.word	index@(_ZN13group_norm_v214gn_cuda_kernelI6__halfLi320ELi1ELi32ELi40ELi256ELb0ELi256ELi40ELi40ELi4ELb0ELi148ELb0ELb0ENS_16CompileConditionILi1000EEEEEvPT_PKS4_S7_S7_flPfS8_Pj)
        /*0830*/ 	.word	0x00000000


	//----- nvinfo : EIATTR_MIN_STACK_SIZE
	.align		4
.L_349:
        /*0834*/ 	.byte	0x04, 0x12
        /*0836*/ 	.short	(.L_351 - .L_350)
	.align		4
.L_350:
        /*0838*/ 	.word	index@(_ZN13group_norm_v214gn_cuda_kernelI6__halfLi320ELi3ELi16ELi80ELi256ELb1ELi4ELi320ELi320ELi4ELb1ELi5ELb0ELb0ENS_16CompileConditionILi1000EEEEEvPT_PKS4_S7_S7_flPfS8_Pj)
        /*083c*/ 	.word	0x00000000


	//----- nvinfo : EIATTR_MIN_STACK_SIZE
	.align		4
.L_351:
        /*0840*/ 	.byte	0x04, 0x12
        /*0842*/ 	.short	(.L_353 - .L_352)
	.align		4
.L_352:
        /*0844*/ 	.word	index@(_ZN13group_norm_v214gn_cuda_kernelI6__halfLi320ELi1ELi16ELi80ELi256ELb1ELi8ELi320ELi320ELi4ELb1ELi4ELb0ELb0ENS_16CompileConditionILi1000EEEEEvPT_PKS4_S7_S7_flPfS8_Pj)
        /*0848*/ 	.word	0x00000000


	//----- nvinfo : EIATTR_MIN_STACK_SIZE
	.align		4
.L_353:
        /*084c*/ 	.byte	0x04, 0x12
        /*084e*/ 	.short	(.L_355 - .L_354)
	.align		4
.L_354:
        /*0850*/ 	.word	index@(_ZN13group_norm_v214gn_cuda_kernelI6__halfLi320ELi3ELi16ELi80ELi256ELb1ELi8ELi320ELi320ELi4ELb1ELi10ELb0ELb0ENS_16CompileConditionILi1000EEEEEvPT_PKS4_S7_S7_flPfS8_Pj)
        /*0854*/ 	.word	0x00000000


	//----- nvinfo : EIATTR_MIN_STACK_SIZE
	.align		4
.L_355:
        /*0858*/ 	.byte	0x04, 0x12
        /*085a*/ 	.short	(.L_357 - .L_356)
	.align		4
.L_356:
        /*085c*/ 	.word	index@(_ZN13group_norm_v214gn_cuda_kernelI6__halfLi320ELi1ELi16ELi80ELi256ELb1ELi16ELi320ELi320ELi4ELb1ELi9ELb0ELb0ENS_16CompileConditionILi1000EEEEEvPT_PKS4_S7_S7_flPfS8_Pj)
        /*0860*/ 	.word	0x00000000


	//----- nvinfo : EIATTR_MIN_STACK_SIZE
	.align		4
.L_357:
        /*0864*/ 	.byte	0x04, 0x12
        /*0866*/ 	.short	(.L_359 - .L_358)
	.align		4
.L_358:
        /*0868*/ 	.word	index@(_ZN13group_norm_v214gn_cuda_kernelI6__halfLi320ELi3ELi16ELi80ELi256ELb1ELi16ELi320ELi320ELi4ELb1ELi21ELb0ELb0ENS_16CompileConditionILi1000EEEEEvPT_PKS4_S7_S7_flPfS8_Pj)
        /*086c*/ 	.word	0x00000000


	//----- nvinfo : EIATTR_MIN_STACK_SIZE
	.align		4
.L_359:
        /*0870*/ 	.byte	0x04, 0x12
        /*0872*/ 	.short	(.L_361 - .L_360)
	.align		4
.L_360:
        /*0874*/ 	.word	index@(_ZN13group_norm_v214gn_cuda_kernelI6__halfLi320ELi1ELi16ELi80ELi256ELb1ELi32ELi320ELi320ELi4ELb1ELi18ELb0ELb0ENS_16CompileConditionILi1000EEEEEvPT_PKS4_S7_S7_flPfS8_Pj)
        /*0878*/ 	.word	0x00000000


	//----- nvinfo : EIATTR_MIN_STACK_SIZE
	.align		4
.L_361:
        /*087c*/ 	.byte	0x04, 0x12
        /*087e*/ 	.short	(.L_363 - .L_362)
	.align		4
.L_362:
        /*0880*/ 	.word	index@(_ZN13group_norm_v214gn_cuda_kernelI6__halfLi320ELi3ELi16ELi80ELi256ELb1ELi32ELi320ELi320ELi4ELb1ELi43ELb0ELb0ENS_16CompileConditionILi1000EEEEEvPT_PKS4_S7_S7_flPfS8_Pj)
        /*0884*/ 	.word	0x00000000


	//----- nvinfo : EIATTR_MIN_STACK_SIZE
	.align		4
.L_363:
        /*0888*/ 	.byte	0x04, 0x12
        /*088a*/ 	.short	(.L_365 - .L_364)
	.align		4
.L_364:
        /*088c*/ 	.word	index@(_ZN13group_norm_v214gn_cuda_kernelI6__halfLi320ELi1ELi16ELi80ELi256ELb1ELi64ELi320ELi320ELi4ELb1ELi37ELb0ELb0ENS_16CompileConditionILi1000EEEEEvPT_PKS4_S7_S7_flPfS8_Pj)
        /*0890*/ 	.word	0x00000000


	//----- nvinfo : EIATTR_MIN_STACK_SIZE
	.align		4
.L_365:
        /*0894*/ 	.byte	0x04, 0x12
        /*0896*/ 	.short	(.L_367 - .L_366)
	.align		4
.L_366:
        /*0898*/ 	.word	index@(_ZN13group_norm_v214gn_cuda_kernelI6__halfLi320ELi3ELi16ELi80ELi256ELb1ELi64ELi320ELi320ELi4ELb1ELi87ELb0ELb0ENS_16CompileConditionILi1000EEEEEvPT_PKS4_S7_S7_flPfS8_Pj)
        /*089c*/ 	.word	0x00000000


	//----- nvinfo : EIATTR_MIN_STACK_SIZE
	.align		4
.L_367:
        /*08a0*/ 	.byte	0x04, 0x12
        /*08a2*/ 	.short	(.L_369 - .L_368)
	.align		4
.L_368:
        /*08a4*/ 	.word	index@(_ZN13group_norm_v214gn_cuda_kernelI6__halfLi320ELi1ELi16ELi80ELi256ELb1ELi128ELi320ELi320ELi4ELb1ELi74ELb0ELb0ENS_16CompileConditionILi1000EEEEEvPT_PKS4_S7_S7_flPfS8_Pj)
        /*08a8*/ 	.word	0x00000000


	//----- nvinfo : EIATTR_MIN_STACK_SIZE
	.align		4
.L_369:
        /*08ac*/ 	.byte	0x04, 0x12
        /*08ae*/ 	.short	(.L_371 - .L_370)
	.align		4
.L_370:
        /*08b0*/ 	.word	index@(_ZN13group_norm_v214gn_cuda_kernelI6__halfLi320ELi1ELi16ELi80ELi256ELb1ELi128ELi320ELi320ELi4ELb0ELi74ELb0ELb1ENS_16CompileConditionILi1000EEEEEvPT_PKS4_S7_S7_flPfS8_Pj)
        /*08b4*/ 	.word	0x00000000
.L_371:


//--------------------- .nv.compat                --------------------------
	.section	.nv.compat,"",@"SHT_CUDA_COMPAT_INFO"
	.align	4
        /*0000*/ 	.byte	0x02, 0x09, 0x01, 0x00, 0x02, 0x02, 0x01, 0x00, 0x02, 0x05, 0x05, 0x00, 0x03, 0x07, 0x01, 0x01
        /*0010*/ 	.byte	0x02, 0x03, 0x00, 0x00, 0x02, 0x06, 0x01, 0x00, 0x04, 0x0b, 0x08, 0x00, 0x00, 0x00, 0x00, 0x00
        /*0020*/ 	.byte	0x00, 0x00, 0x00, 0x00


//--------------------- .nv.info._ZN13group_norm_v218gn_bwd_cuda_kernelI13__nv_bfloat16Li320ELi3ELi32ELi40ELi256ELb0ELb1ELi4ELi320ELi320ELi4ELb1ELi5ELb0ELb0ELNS_15WgradSyncMethodE2ENS_16CompileConditionILi1000EEEEEvPT_S6_S6_PKS5_S8_S8_S8_PKfflPfPj --------------------------
	.section	.nv.info._ZN13group_norm_v218gn_bwd_cuda_kernelI13__nv_bfloat16Li320ELi3ELi32ELi40ELi256ELb0ELb1ELi4ELi320ELi320ELi4ELb1ELi5ELb0ELb0ELNS_15WgradSyncMethodE2ENS_16CompileConditionILi1000EEEEEvPT_S6_S6_PKS5_S8_S8_S8_PKfflPfPj,"",@"SHT_CUDA_INFO"
	.sectionflags	@""
	.align	4


	//----- nvinfo : EIATTR_CUDA_API_VERSION
	.align		4
        /*0000*/ 	.byte	0x04, 0x37
        /*0002*/ 	.short	(.L_373 - .L_372)
.L_372:
        /*0004*/ 	.word	0x00000082


	//----- nvinfo : EIATTR_KPARAM_INFO
	.align		4
.L_373:
        /*0008*/ 	.byte	0x04, 0x17
        /*000a*/ 	.short	(.L_375 - .L_374)
.L_374:
        /*000c*/ 	.word	0x00000000
        /*0010*/ 	.short	0x000b
        /*0012*/ 	.short	0x0058
        /*0014*/ 	.byte	0x00, 0xf5, 0x21, 0x00


	//----- nvinfo : EIATTR_KPARAM_INFO
	.align		4
.L_375:
        /*0018*/ 	.byte	0x04, 0x17
        /*001a*/ 	.short	(.L_377 - .L_376)
.L_376:
        /*001c*/ 	.word	0x00000000
        /*0020*/ 	.short	0x000a
        /*0022*/ 	.short	0x0050
        /*0024*/ 	.byte	0x00, 0xf5, 0x21, 0x00


	//----- nvinfo : EIATTR_KPARAM_INFO
	.align		4
.L_377:
        /*0028*/ 	.byte	0x04, 0x17
        /*002a*/ 	.short	(.L_379 - .L_378)
.L_378:
        /*002c*/ 	.word	0x00000000
        /*0030*/ 	.short	0x0009
        /*0032*/ 	.short	0x0048
        /*0034*/ 	.byte	0x00, 0xf0, 0x21, 0x00


	//----- nvinfo : EIATTR_KPARAM_INFO
	.align		4
.L_379:
        /*0038*/ 	.byte	0x04, 0x17
        /*003a*/ 	.short	(.L_381 - .L_380)
.L_380:
        /*003c*/ 	.word	0x00000000
        /*0040*/ 	.short	0x0008
        /*0042*/ 	.short	0x0040
        /*0044*/ 	.byte	0x00, 0xf0, 0x11, 0x00


	//----- nvinfo : EIATTR_KPARAM_INFO
	.align		4
.L_381:
        /*0048*/ 	.byte	0x04, 0x17
        /*004a*/ 	.short	(.L_383 - .L_382)
.L_382:
        /*004c*/ 	.word	0x00000000
        /*0050*/ 	.short	0x0007
        /*0052*/ 	.short	0x0038
        /*0054*/ 	.byte	0x00, 0xf5, 0x21, 0x00


	//----- nvinfo : EIATTR_KPARAM_INFO
	.align		4
.L_383:
        /*0058*/ 	.byte	0x04, 0x17
        /*005a*/ 	.short	(.L_385 - .L_384)
.L_384:
        /*005c*/ 	.word	0x00000000
        /*0060*/ 	.short	0x0006
        /*0062*/ 	.short	0x0030
        /*0064*/ 	.byte	0x00, 0xf5, 0x21, 0x00


	//----- nvinfo : EIATTR_KPARAM_INFO
	.align		4
.L_385:
        /*0068*/ 	.byte	0x04, 0x17
        /*006a*/ 	.short	(.L_387 - .L_386)
.L_386:
        /*006c*/ 	.word	0x00000000
        /*0070*/ 	.short	0x0005
        /*0072*/ 	.short	0x0028
        /*0074*/ 	.byte	0x00, 0xf5, 0x21, 0x00


	//----- nvinfo : EIATTR_KPARAM_INFO
	.align		4
.L_387:
        /*0078*/ 	.byte	0x04, 0x17
        /*007a*/ 	.short	(.L_389 - .L_388)
.L_388:
        /*007c*/ 	.word	0x00000000
        /*0080*/ 	.short	0x0004
        /*0082*/ 	.short	0x0020
        /*0084*/ 	.byte	0x00, 0xf5, 0x21, 0x00


	//----- nvinfo : EIATTR_KPARAM_INFO
	.align		4
.L_389:
        /*0088*/ 	.byte	0x04, 0x17
        /*008a*/ 	.short	(.L_391 - .L_390)
.L_390:
        /*008c*/ 	.word	0x00000000
        /*0090*/ 	.short	0x0003
        /*0092*/ 	.short	0x0018
        /*0094*/ 	.byte	0x00, 0xf5, 0x21, 0x00


	//----- nvinfo : EIATTR_KPARAM_INFO
	.align		4
.L_391:
        /*0098*/ 	.byte	0x04, 0x17
        /*009a*/ 	.short	(.L_393 - .L_392)
.L_392:
        /*009c*/ 	.word	0x00000000
        /*00a0*/ 	.short	0x0002
        /*00a2*/ 	.short	0x0010
        /*00a4*/ 	.byte	0x00, 0xf5, 0x21, 0x00


	//----- nvinfo : EIATTR_KPARAM_INFO
	.align		4
.L_393:
        /*00a8*/ 	.byte	0x04, 0x17
        /*00aa*/ 	.short	(.L_395 - .L_394)
.L_394:
        /*00ac*/ 	.word	0x00000000
        /*00b0*/ 	.short	0x0001
        /*00b2*/ 	.short	0x0008
        /*00b4*/ 	.byte	0x00, 0xf5, 0x21, 0x00


	//----- nvinfo : EIATTR_KPARAM_INFO
	.align		4
.L_395:
        /*00b8*/ 	.byte	0x04, 0x17
        /*00ba*/ 	.short	(.L_397 - .L_396)
.L_396:
        /*00bc*/ 	.word	0x00000000
        /*00c0*/ 	.short	0x0000
        /*00c2*/ 	.short	0x0000
        /*00c4*/ 	.byte	0x00, 0xf5, 0x21, 0x00


	//----- nvinfo : EIATTR_SPARSE_MMA_MASK
	.align		4
.L_397:
        /*00c8*/ 	.byte	0x03, 0x50
        /*00ca*/ 	.short	0x0000


	//----- nvinfo : EIATTR_MAXREG_COUNT
	.align		4
        /*00cc*/ 	.byte	0x03, 0x1b
        /*00ce*/ 	.short	0x0040


	//----- nvinfo : EIATTR_MERCURY_ISA_VERSION
	.align		4
        /*00d0*/ 	.byte	0x03, 0x5f
        /*00d2*/ 	.short	0x0101


	//----- nvinfo : EIATTR_VRC_CTA_INIT_COUNT
	.align		4
        /*00d4*/ 	.byte	0x02, 0x4a
	.zero		1
	.zero		1


	//----- nvinfo : EIATTR_EXIT_INSTR_OFFSETS
	.align		4
        /*00d8*/ 	.byte	0x04, 0x1c
        /*00da*/ 	.short	(.L_399 - .L_398)


	//   ....[0]....
.L_398:
        /*00dc*/ 	.word	0x00000010


	//----- nvinfo : EIATTR_MAX_THREADS
	.align		4
.L_399:
        /*00e0*/ 	.byte	0x04, 0x05
        /*00e2*/ 	.short	(.L_401 - .L_400)
.L_400:
        /*00e4*/ 	.word	0x00000140
        /*00e8*/ 	.word	0x00000001
        /*00ec*/ 	.word	0x00000001


	//----- nvinfo : EIATTR_CBANK_PARAM_SIZE
	.align		4
.L_401:
        /*00f0*/ 	.byte	0x03, 0x19
        /*00f2*/ 	.short	0x0060


	//----- nvinfo : EIATTR_PARAM_CBANK
	.align		4
        /*00f4*/ 	.byte	0x04, 0x0a
        /*00f6*/ 	.short	(.L_403 - .L_402)
	.align		4
.L_402:
        /*00f8*/ 	.word	index@(.nv.constant0._ZN13group_norm_v218gn_bwd_cuda_kernelI13__nv_bfloat16Li320ELi3ELi32ELi40ELi256ELb0ELb1ELi4ELi320ELi320ELi4ELb1ELi5ELb0ELb0ELNS_15WgradSyncMethodE2ENS_16CompileConditionILi1000EEEEEvPT_S6_S6_PKS5_S8_S8_S8_PKfflPfPj)
        /*00fc*/ 	.short	0x0380
        /*00fe*/ 	.short	0x0060


	//----- nvinfo : EIATTR_SW_WAR
	.align		4
.L_403:
        /*0100*/ 	.byte	0x04, 0x36
        /*0102*/ 	.short	(.L_405 - .L_404)
.L_404:
        /*0104*/ 	.word	0x00000008
.L_405:


//--------------------- .nv.info._ZN13group_norm_v218gn_bwd_cuda_kernelI13__nv_bfloat16Li320ELi1ELi32ELi40ELi256ELb0ELb1ELi8ELi320ELi320ELi4ELb1ELi4ELb0ELb0ELNS_15WgradSyncMethodE3ENS_16CompileConditionILi1000EEEEEvPT_S6_S6_PKS5_S8_S8_S8_PKfflPfPj --------------------------
	.section	.nv.info._ZN13group_norm_v218gn_bwd_cuda_kernelI13__nv_bfloat16Li320ELi1ELi32ELi40ELi256ELb0ELb1ELi8ELi320ELi320ELi4ELb1ELi4ELb0ELb0ELNS_15WgradSyncMethodE3ENS_16CompileConditionILi1000EEEEEvPT_S6_S6_PKS5_S8_S8_S8_PKfflPfPj,"",@"SHT_CUDA_INFO"
	.sectionflags	@""
	.align	4


	//----- nvinfo : EIATTR_CUDA_API_VERSION
	.align		4
        /*0000*/ 	.byte	0x04, 0x37
        /*0002*/ 	.short	(.L_407 - .L_406)
.L_406:
        /*0004*/ 	.word	0x00000082


	//----- nvinfo : EIATTR_KPARAM_INFO
	.align		4
.L_407:
        /*0008*/ 	.byte	0x04, 0x17
        /*000a*/ 	.short	(.L_409 - .L_408)
.L_408:
        /*000c*/ 	.word	0x00000000
        /*0010*/ 	.short	0x000b
        /*0012*/ 	.short	0x0058
        /*0014*/ 	.byte	0x00, 0xf5, 0x21, 0x00


	//----- nvinfo : EIATTR_KPARAM_INFO
	.align		4
.L_409:
        /*0018*/ 	.byte	0x04, 0x17
        /*001a*/ 	.short	(.L_411 - .L_410)
.L_410:
        /*001c*/ 	.word	0x00000000
        /*0020*/ 	.short	0x000a
        /*0022*/ 	.short	0x0050
        /*0024*/ 	.byte	0x00, 0xf5, 0x21, 0x00


	//----- nvinfo : EIATTR_KPARAM_INFO
	.align		4
.L_411:
        /*0028*/ 	.byte	0x04, 0x17
        /*002a*/ 	.short	(.L_413 - .L_412)
.L_412:
        /*002c*/ 	.word	0x00000000
        /*0030*/ 	.short	0x0009
        /*0032*/ 	.short	0x0048
        /*0034*/ 	.byte	0x00, 0xf0, 0x21, 0x00


	//----- nvinfo : EIATTR_KPARAM_INFO
	.align		4
.L_413:
        /*0038*/ 	.byte	0x04, 0x17
        /*003a*/ 	.short	(.L_415 - .L_414)
.L_414:
        /*003c*/ 	.word	0x00000000
        /*0040*/ 	.short	0x0008
        /*0042*/ 	.short	0x0040
        /*0044*/ 	.byte	0x00, 0xf0, 0x11, 0x00


	//----- nvinfo : EIATTR_KPARAM_INFO
	.align		4
.L_415:
        /*0048*/ 	.byte	0x04, 0x17
        /*004a*/ 	.short	(.L_417 - .L_416)
.L_416:
        /*004c*/ 	.word	0x00000000
        /*0050*/ 	.short	0x0007
        /*0052*/ 	.short	0x0038
        /*0054*/ 	.byte	0x00, 0xf5, 0x21, 0x00


	//----- nvinfo : EIATTR_KPARAM_INFO
	.align		4
.L_417:
        /*0058*/ 	.byte	0x04, 0x17
        /*005a*/ 	.short	(.L_419 - .L_418)
.L_418:
        /*005c*/ 	.word	0x00000000
        /*0060*/ 	.short	0x0006
        /*0062*/ 	.short	0x0030
        /*0064*/ 	.byte	0x00, 0xf5, 0x21, 0x00


	//----- nvinfo : EIATTR_KPARAM_INFO
	.align		4
.L_419:
        /*0068*/ 	.byte	0x04, 0x17
        /*006a*/ 	.short	(.L_421 - .L_420)
.L_420:
        /*006c*/ 	.word	0x00000000
        /*0070*/ 	.short	0x0005
        /*0072*/ 	.short	0x0028
        /*0074*/ 	.byte	0x00, 0xf5, 0x21, 0x00


	//----- nvinfo : EIATTR_KPARAM_INFO
	.align		4
.L_421:
        /*0078*/ 	.byte	0x04, 0x17
        /*007a*/ 	.short	(.L_423 - .L_422)
.L_422:
        /*007c*/ 	.word	0x00000000
        /*0080*/ 	.short	0x0004
        /*0082*/ 	.short	0x0020
        /*0084*/ 	.byte	0x00, 0xf5, 0x21, 0x00


	//----- nvinfo : EIATTR_KPARAM_INFO
	.align		4
.L_423:
        /*0088*/ 	.byte	0x04, 0x17
        /*008a*/ 	.short	(.L_425 - .L_424)
.L_424:
        /*008c*/ 	.word	0x00000000
        /*0090*/ 	.short	0x0003
        /*0092*/ 	.short	0x0018
        /*0094*/ 	.byte	0x00, 0xf5, 0x21, 0x00


	//----- nvinfo : EIATTR_KPARAM_INFO
	.align		4
.L_425:
        /*0098*/ 	.byte	0x04, 0x17
        /*009a*/ 	.short	(.L_427 - .L_426)
.L_426:
        /*009c*/ 	.word	0x00000000
        /*00a0*/ 	.short	0x0002
        /*00a2*/ 	.short	0x0010
        /*00a4*/ 	.byte	0x00, 0xf5, 0x21, 0x00


	//----- nvinfo : EIATTR_KPARAM_INFO
	.align		4
.L_427:
        /*00a8*/ 	.byte	0x04, 0x17
        /*00aa*/ 	.short	(.L_429 - .L_428)
.L_428:
        /*00ac*/ 	.word	0x00000000
        /*00b0*/ 	.short	0x0001
        /*00b2*/ 	.short	0x0008
        /*00b4*/ 	.byte	0x00, 0xf5, 0x21, 0x00


	//----- nvinfo : EIATTR_KPARAM_INFO
	.align		4
.L_429:
        /*00b8*/ 	.byte	0x04, 0x17
        /*00ba*/ 	.short	(.L_431 - .L_430)
.L_430:
        /*00bc*/ 	.word	0x00000000
        /*00c0*/ 	.short	0x0000
        /*00c2*/ 	.short	0x0000
        /*00c4*/ 	.byte	0x00, 0xf5, 0x21, 0x00


	//----- nvinfo : EIATTR_SPARSE_MMA_MASK
	.align		4
.L_431:
        /*00c8*/ 	.byte	0x03, 0x50
        /*00ca*/ 	.short	0x0000


	//----- nvinfo : EIATTR_MAXREG_COUNT
	.align		4
        /*00cc*/ 	.byte	0x03, 0x1b
        /*00ce*/ 	.short	0x00a8


	//----- nvinfo : EIATTR_MERCURY_ISA_VERSION
	.align		4
        /*00d0*/ 	.byte	0x03, 0x5f
        /*00d2*/ 	.short	0x0101


	//----- nvinfo : EIATTR_VRC_CTA_INIT_COUNT
	.align		4
        /*00d4*/ 	.byte	0x02, 0x4a
	.zero		1
	.zero		1


	//----- nvinfo : EIATTR_EXIT_INSTR_OFFSETS
	.align		4
        /*00d8*/ 	.byte	0x04, 0x1c
        /*00da*/ 	.short	(.L_433 - .L_432)


	//   ....[0]....
.L_432:
        /*00dc*/ 	.word	0x00000010


	//----- nvinfo : EIATTR_MAX_THREADS
	.align		4
.L_433:
        /*00e0*/ 	.byte	0x04, 0x05
        /*00e2*/ 	.short	(.L_435 - .L_434)
.L_434:
        /*00e4*/ 	.word	0x00000140
        /*00e8*/ 	.word	0x00000001
        /*00ec*/ 	.word	0x00000001


	//----- nvinfo : EIATTR_CBANK_PARAM_SIZE
	.align		4
.L_435:
        /*00f0*/ 	.byte	0x03, 0x19
        /*00f2*/ 	.short	0x0060


	//----- nvinfo : EIATTR_PARAM_CBANK
	.align		4
        /*00f4*/ 	.byte	0x04, 0x0a
        /*00f6*/ 	.short	(.L_437 - .L_436)
	.align		4
.L_436:
        /*00f8*/ 	.word	index@(.nv.constant0._ZN13group_norm_v218gn_bwd_cuda_kernelI13__nv_bfloat16Li320ELi1ELi32ELi40ELi256ELb0ELb1ELi8ELi320ELi320ELi4ELb1ELi4ELb0ELb0ELNS_15WgradSyncMethodE3ENS_16CompileConditionILi1000EEEEEvPT_S6_S6_PKS5_S8_S8_S8_PKfflPfPj)
        /*00fc*/ 	.short	0x0380
        /*00fe*/ 	.short	0x0060


	//----- nvinfo : EIATTR_SW_WAR
	.align		4
.L_437:
        /*0100*/ 	.byte	0x04, 0x36
        /*0102*/ 	.short	(.L_439 - .L_438)
.L_438:
        /*0104*/ 	.word	0x00000008
.L_439:


//--------------------- .nv.info._ZN13group_norm_v218gn_bwd_cuda_kernelI13__nv_bfloat16Li320ELi3ELi32ELi40ELi256ELb0ELb1ELi8ELi320ELi320ELi4ELb1ELi8ELb0ELb0ELNS_15WgradSyncMethodE3ENS_16CompileConditionILi1000EEEEEvPT_S6_S6_PKS5_S8_S8_S8_PKfflPfPj --------------------------
	.section	.nv.info._ZN13group_norm_v218gn_bwd_cuda_kernelI13__nv_bfloat16Li320ELi3ELi32ELi40ELi256ELb0ELb1ELi8ELi320ELi320ELi4ELb1ELi8ELb0ELb0ELNS_15WgradSyncMethodE3ENS_16CompileConditionILi1000EEEEEvPT_S6_S6_PKS5_S8_S8_S8_PKfflPfPj,"",@"SHT_CUDA_INFO"
	.sectionflags	@""
	.align	4


	//----- nvinfo : EIATTR_CUDA_API_VERSION
	.align		4
        /*0000*/ 	.byte	0x04, 0x37
        /*0002*/ 	.short	(.L_441 - .L_440)
.L_440:
        /*0004*/ 	.word	0x00000082


	//----- nvinfo : EIATTR_KPARAM_INFO
	.align		4
.L_441:
        /*0008*/ 	.byte	0x04, 0x17
        /*000a*/ 	.short	(.L_443 - .L_442)
.L_442:
        /*000c*/ 	.word	0x00000000
        /*0010*/ 	.short	0x000b
        /*0012*/ 	.short	0x0058
        /*0014*/ 	.byte	0x00, 0xf5, 0x21, 0x00


	//----- nvinfo : EIATTR_KPARAM_INFO
	.align		4
.L_443:
        /*0018*/ 	.byte	0x04, 0x17
        /*001a*/ 	.short	(.L_445 - .L_444)
.L_444:
        /*001c*/ 	.word	0x00000000
        /*0020*/ 	.short	0x000a
        /*0022*/ 	.short	0x0050
        /*0024*/ 	.byte	0x00, 0xf5, 0x21, 0x00


	//----- nvinfo : EIATTR_KPARAM_INFO
	.align		4
.L_445:
        /*0028*/ 	.byte	0x04, 0x17
        /*002a*/ 	.short	(.L_447 - .L_446)
.L_446:
        /*002c*/ 	.word	0x00000000
        /*0030*/ 	.short	0x0009
        /*0032*/ 	.short	0x0048
        /*0034*/ 	.byte	0x00, 0xf0, 0x21, 0x00


	//----- nvinfo : EIATTR_KPARAM_INFO
	.align		4
.L_447:
        /*0038*/ 	.byte	0x04, 0x17
        /*003a*/ 	.short	(.L_449 - .L_448)
.L_448:
        /*003c*/ 	.word	0x00000000
        /*0040*/ 	.short	0x0008
        /*0042*/ 	.short	0x0040
        /*0044*/ 	.byte	0x00, 0xf0, 0x11, 0x00


	//----- nvinfo : EIATTR_KPARAM_INFO
	.align		4
.L_449:
        /*0048*/ 	.byte	0x04, 0x17
        /*004a*/ 	.short	(.L_451 - .L_450)
.L_450:
        /*004c*/ 	.word	0x00000000
        /*0050*/ 	.short	0x0007
        /*0052*/ 	.short	0x0038
        /*0054*/ 	.byte	0x00, 0xf5, 0x21, 0x00


	//----- nvinfo : EIATTR_KPARAM_INFO
	.align		4
.L_451:
        /*0058*/ 	.byte	0x04, 0x17
        /*005a*/ 	.short	(.L_453 - .L_452)
.L_452:
        /*005c*/ 	.word	0x00000000
        /*0060*/ 	.short	0x0006
        /*0062*/ 	.short	0x0030
        /*0064*/ 	.byte	0x00, 0xf5, 0x21, 0x00


	//----- nvinfo : EIATTR_KPARAM_INFO
	.align		4
.L_453:
        /*0068*/ 	.byte	0x04, 0x17
        /*006a*/ 	.short	(.L_455 - .L_454)
.L_454:
        /*006c*/ 	.word	0x00000000
        /*0070*/ 	.short	0x0005
        /*0072*/ 	.short	0x0028
        /*0074*/ 	.byte	0x00, 0xf5, 0x21, 0x00


	//----- nvinfo : EIATTR_KPARAM_INFO
	.align		4
.L_455:
        /*0078*/ 	.byte	0x04, 0x17
        /*007a*/ 	.short	(.L_457 - .L_456)
.L_456:
        /*007c*/ 	.word	0x00000000
        /*0080*/ 	.short	0x0004
        /*0082*/ 	.short	0x0020
        /*0084*/ 	.byte	0x00, 0xf5, 0x21, 0x00


	//----- nvinfo : EIATTR_KPARAM_INFO
	.align		4
.L_457:
        /*0088*/ 	.byte	0x04, 0x17
        /*008a*/ 	.short	(.L_459 - .L_458)
.L_458:
        /*008c*/ 	.word	0x00000000
        /*0090*/ 	.short	0x0003
        /*0092*/ 	.short	0x0018
        /*0094*/ 	.byte	0x00, 0xf5, 0x21, 0x00


	//----- nvinfo : EIATTR_KPARAM_INFO
	.align		4
.L_459:
        /*0098*/ 	.byte	0x04, 0x17
        /*009a*/ 	.short	(.L_461 - .L_460)
.L_460:
        /*009c*/ 	.word	0x00000000
        /*00a0*/ 	.short	0x0002
        /*00a2*/ 	.short	0x0010
        /*00a4*/ 	.byte	0x00, 0xf5, 0x21, 0x00


	//----- nvinfo : EIATTR_KPARAM_INFO
	.align		4
.L_461:
        /*00a8*/ 	.byte	0x04, 0x17
        /*00aa*/ 	.short	(.L_463 - .L_462)
.L_462:
        /*00ac*/ 	.word	0x00000000
        /*00b0*/ 	.short	0x0001
        /*00b2*/ 	.short	0x0008
        /*00b4*/ 	.byte	0x00, 0xf5, 0x21, 0x00


	//----- nvinfo : EIATTR_KPARAM_INFO
	.align		4
.L_463:
        /*00b8*/ 	.byte	0x04, 0x17
        /*00ba*/ 	.short	(.L_465 - .L_464)
.L_464:
        /*00bc*/ 	.word	0x00000000
        /*00c0*/ 	.short	0x0000
        /*00c2*/ 	.short	0x0000
        /*00c4*/ 	.byte	0x00, 0xf5, 0x21, 0x00


	//----- nvinfo : EIATTR_SPARSE_MMA_MASK
	.align		4
.L_465:
        /*00c8*/ 	.byte	0x03, 0x50
        /*00ca*/ 	.short	0x0000


	//----- nvinfo : EIATTR_MAXREG_COUNT
	.align		4
        /*00cc*/ 	.byte	0x03, 0x1b
        /*00ce*/ 	.short	0x0040


	//----- nvinfo : EIATTR_MERCURY_ISA_VERSION
	.align		4
        /*00d0*/ 	.byte	0x03, 0x5f
        /*00d2*/ 	.short	0x0101


	//----- nvinfo : EIATTR_VRC_CTA_INIT_COUNT
	.align		4
        /*00d4*/ 	.byte	0x02, 0x4a
	.zero		1
	.zero		1


	//----- nvinfo : EIATTR_EXIT_INSTR_OFFSETS
	.align		4
        /*00d8*/ 	.byte	0x04, 0x1c
        /*00da*/ 	.short	(.L_467 - .L_466)


	//   ....[0]....
.L_466:
        /*00dc*/ 	.word	0x00000010


	//----- nvinfo : EIATTR_MAX_THREADS
	.align		4
.L_467:
        /*00e0*/ 	.byte	0x04, 0x05
        /*00e2*/ 	.short	(.L_469 - .L_468)
.L_468:
        /*00e4*/ 	.word	0x00000140
        /*00e8*/ 	.word	0x00000001
        /*00ec*/ 	.word	0x00000001


	//----- nvinfo : EIATTR_CBANK_PARAM_SIZE
	.align		4
.L_469:
        /*00f0*/ 	.byte	0x03, 0x19
        /*00f2*/ 	.short	0x0060


	//----- nvinfo : EIATTR_PARAM_CBANK
	.align		4
        /*00f4*/ 	.byte	0x04, 0x0a
        /*00f6*/ 	.short	(.L_471 - .L_470)
	.align		4
.L_470:
        /*00f8*/ 	.word	index@(.nv.constant0._ZN13group_norm_v218gn_bwd_cuda_kernelI13__nv_bfloat16Li320ELi3ELi32ELi40ELi256ELb0ELb1ELi8ELi320ELi320ELi4ELb1ELi8ELb0ELb0ELNS_15WgradSyncMethodE3ENS_16CompileConditionILi1000EEEEEvPT_S6_S6_PKS5_S8_S8_S8_PKfflPfPj)
        /*00fc*/ 	.short	0x0380
        /*00fe*/ 	.short	0x0060


	//----- nvinfo : EIATTR_SW_WAR
	.align		4
.L_471:
        /*0100*/ 	.byte	0x04, 0x36
        /*0102*/ 	.short	(.L_473 - .L_472)
.L_472:
        /*0104*/ 	.word	0x00000008
.L_473:


//--------------------- .nv.info._ZN13group_norm_v218gn_bwd_cuda_kernelI13__nv_bfloat16Li320ELi1ELi32ELi40ELi256ELb0ELb1ELi16ELi320ELi320ELi4ELb1ELi8ELb0ELb0ELNS_15WgradSyncMethodE3ENS_16CompileConditionILi1000EEEEEvPT_S6_S6_PKS5_S8_S8_S8_PKfflPfPj --------------------------
	.section	.nv.info._ZN13group_norm_v218gn_bwd_cuda_kernelI13__nv_bfloat16Li320ELi1ELi32ELi40ELi256ELb0ELb1ELi16ELi320ELi320ELi4ELb1ELi8ELb0ELb0ELNS_15WgradSyncMethodE3ENS_16CompileConditionILi1000EEEEEvPT_S6_S6_PKS5_S8_S8_S8_PKfflPfPj,"",@"SHT_CUDA_INFO"
	.sectionflags	@""
	.align	4


	//----- nvinfo : EIATTR_CUDA_API_VERSION
	.align		4
        /*0000*/ 	.byte	0x04, 0x37
        /*0002*/ 	.short	(.L_475 - .L_474)
.L_474:
        /*0004*/ 	.word	0x00000082


	//----- nvinfo : EIATTR_KPARAM_INFO
	.align		4
.L_475:
        /*0008*/ 	.byte	0x04, 0x17
        /*000a*/ 	.short	(.L_477 - .L_476)
.L_476:
        /*000c*/ 	.word	0x00000000
        /*0010*/ 	.short	0x000b
        /*0012*/ 	.short	0x0058
        /*0014*/ 	.byte	0x00, 0xf5, 0x21, 0x00


	//----- nvinfo : EIATTR_KPARAM_INFO
	.align		4
.L_477:
        /*0018*/ 	.byte	0x04, 0x17
        /*001a*/ 	.short	(.L_479 - .L_478)
.L_478:
        /*001c*/ 	.word	0x00000000
        /*0020*/ 	.short	0x000a
        /*0022*/ 	.short	0x0050
        /*0024*/ 	.byte	0x00, 0xf5, 0x21, 0x00


	//----- nvinfo : EIATTR_KPARAM_INFO
	.align		4
.L_479:
        /*0028*/ 	.byte	0x04, 0x17
        /*002a*/ 	.short	(.L_481 - .L_480)
.L_480:
        /*002c*/ 	.word	0x00000000
        /*0030*/ 	.short	0x0009
        /*0032*/ 	.short	0x0048
        /*0034*/ 	.byte	0x00, 0xf0, 0x21, 0x00


	//----- nvinfo : EIATTR_KPARAM_INFO
	.align		4
.L_481:
        /*0038*/ 	.byte	0x04, 0x17
        /*003a*/ 	.short	(.L_483 - .L_482)
.L_482:
        /*003c*/ 	.word	0x00000000
        /*0040*/ 	.short	0x0008
        /*0042*/ 	.short	0x0040
        /*0044*/ 	.byte	0x00, 0xf0, 0x11, 0x00


	//----- nvinfo : EIATTR_KPARAM_INFO
	.align		4
.L_483:
        /*0048*/ 	.byte	0x04, 0x17
        /*004a*/ 	.short	(.L_485 - .L_484)
.L_484:
        /*004c*/ 	.word	0x00000000
        /*0050*/ 	.short	0x0007
        /*0052*/ 	.short	0x0038
        /*0054*/ 	.byte	0x00, 0xf5, 0x21, 0x00


	//----- nvinfo : EIATTR_KPARAM_INFO
	.align		4
.L_485:
        /*0058*/ 	.byte	0x04, 0x17
        /*005a*/ 	.short	(.L_487 - .L_486)
.L_486:
        /*005c*/ 	.word	0x00000000
        /*0060*/ 	.short	0x0006
        /*0062*/ 	.short	0x0030
        /*0064*/ 	.byte	0x00, 0xf5, 0x21, 0x00


	//----- nvinfo : EIATTR_KPARAM_INFO
	.align		4
.L_487:
        /*0068*/ 	.byte	0x04, 0x17
        /*006a*/ 	.short	(.L_489 - .L_488)
.L_488:
        /*006c*/ 	.word	0x00000000
        /*0070*/ 	.short	0x0005
        /*0072*/ 	.short	0x0028
        /*0074*/ 	.byte	0x00, 0xf5, 0x21, 0x00


	//----- nvinfo : EIATTR_KPARAM_INFO
	.align		4
.L_489:
        /*0078*/ 	.byte	0x04, 0x17
        /*007a*/ 	.short	(.L_491 - .L_490)
.L_490:
        /*007c*/ 	.word	0x00000000
        /*0080*/ 	.short	0x0004
        /*0082*/ 	.short	0x0020
        /*0084*/ 	.byte	0x00, 0xf5, 0x21, 0x00


	//----- nvinfo : EIATTR_KPARAM_INFO
	.align		4
.L_491:
        /*0088*/ 	.byte	0x04, 0x17
        /*008a*/ 	.short	(.L_493 - .L_492)
.L_492:
        /*008c*/ 	.word	0x00000000
        /*0090*/ 	.short	0x0003
        /*0092*/ 	.short	0x0018
        /*0094*/ 	.byte	0x00, 0xf5, 0x21, 0x00


	//----- nvinfo : EIATTR_KPARAM_INFO
	.align		4
.L_493:
        /*0098*/ 	.byte	0x04, 0x17
        /*009a*/ 	.short	(.L_495 - .L_494)
.L_494:
        /*009c*/ 	.word	0x00000000
        /*00a0*/ 	.short	0x0002
        /*00a2*/ 	.short	0x0010
        /*00a4*/ 	.byte	0x00, 0xf5, 0x21, 0x00


	//----- nvinfo : EIATTR_KPARAM_INFO
	.align		4
.L_495:
        /*00a8*/ 	.byte	0x04, 0x17
        /*00aa*/ 	.short	(.L_497 - .L_496)
.L_496:
        /*00ac*/ 	.word	0x00000000
        /*00b0*/ 	.short	0x0001
        /*00b2*/ 	.short	0x0008
        /*00b4*/ 	.byte	0x00, 0xf5, 0x21, 0x00


	//----- nvinfo : EIATTR_KPARAM_INFO
	.align		4
.L_497:
        /*00b8*/ 	.byte	0x04, 0x17
        /*00ba*/ 	.short	(.L_499 - .L_498)
.L_498:
        /*00bc*/ 	.word	0x00000000
        /*00c0*/ 	.short	0x0000
        /*00c2*/ 	.short	0x0000
        /*00c4*/ 	.byte	0x00, 0xf5, 0x21, 0x00


	//----- nvinfo : EIATTR_SPARSE_MMA_MASK
	.align		4
.L_499:
        /*00c8*/ 	.byte	0x03, 0x50
        /*00ca*/ 	.short	0x0000


	//----- nvinfo : EIATTR_MAXREG_COUNT
	.align		4
        /*00cc*/ 	.byte	0x03, 0x1b
        /*00ce*/ 	.short	0x00a8


	//----- nvinfo : EIATTR_MERCURY_ISA_VERSION
	.align		4
        /*00d0*/ 	.byte	0x03, 0x5f
        /*00d2*/ 	.short	0x0101


	//----- nvinfo : EIATTR_VRC_CTA_INIT_COUNT
	.align		4
        /*00d4*/ 	.byte	0x02, 0x4a
	.zero		1
	.zero		1


	//----- nvinfo : EIATTR_EXIT_INSTR_OFFSETS
	.align		4
        /*00d8*/ 	.byte	0x04, 0x1c
        /*00da*/ 	.short	(.L_501 - .L_500)


	//   ....[0]....
.L_500:
        /*00dc*/ 	.word	0x00000010


	//----- nvinfo : EIATTR_MAX_THREADS
	.align		4
.L_501:
        /*00e0*/ 	.byte	0x04, 0x05
        /*00e2*/ 	.short	(.L_503 - .L_502)
.L_502:
        /*00e4*/ 	.word	0x00000140
        /*00e8*/ 	.word	0x00000001
        /*00ec*/ 	.word	0x00000001


	//----- nvinfo : EIATTR_CBANK_PARAM_SIZE
	.align		4
.L_503:
        /*00f0*/ 	.byte	0x03, 0x19
        /*00f2*/ 	.short	0x0060


	//----- nvinfo : EIATTR_PARAM_CBANK
	.align		4
        /*00f4*/ 	.byte	0x04, 0x0a
        /*00f6*/ 	.short	(.L_505 - .L_504)
	.align		4
.L_504:
        /*00f8*/ 	.word	index@(.nv.constant0._ZN13group_norm_v218gn_bwd_cuda_kernelI13__nv_bfloat16Li320ELi1ELi32ELi40ELi256ELb0ELb1ELi16ELi320ELi320ELi4ELb1ELi8ELb0ELb0ELNS_15WgradSyncMethodE3ENS_16CompileConditionILi1000EEEEEvPT_S6_S6_PKS5_S8_S8_S8_PKfflPfPj)
        /*00fc*/ 	.short	0x0380
        /*00fe*/ 	.short	0x0060


	//----- nvinfo : EIATTR_SW_WAR
	.align		4
.L_505:
        /*0100*/ 	.byte	0x04, 0x36
        /*0102*/ 	.short	(.L_507 - .L_506)
.L_506:
        /*0104*/ 	.word	0x00000008
.L_507:


//--------------------- .nv.info._ZN13group_norm_v218gn_bwd_cuda_kernelI13__nv_bfloat16Li320ELi3ELi32ELi40ELi256ELb0ELb1ELi16ELi320ELi320ELi4ELb1ELi20ELb0ELb0ELNS_15WgradSyncMethodE3ENS_16CompileConditionILi1000EEEEEvPT_S6_S6_PKS5_S8_S8_S8_PKfflPfPj --------------------------
	.section	.nv.info._ZN13group_norm_v218gn_bwd_cuda_kernelI13__nv_bfloat16Li320ELi3ELi32ELi40ELi256ELb0ELb1ELi16ELi320ELi320ELi4ELb1ELi20ELb0ELb0ELNS_15WgradSyncMethodE3ENS_16CompileConditionILi1000EEEEEvPT_S6_S6_PKS5_S8_S8_S8_PKfflPfPj,"",@"SHT_CUDA_INFO"
	.sectionflags	@""
	.align	4


	//----- nvinfo : EIATTR_CUDA_API_VERSION
	.align		4
        /*0000*/ 	.byte	0x04, 0x37
        /*0002*/ 	.short	(.L_509 - .L_508)
.L_508:
        /*0004*/ 	.word	0x00000082


	//----- nvinfo : EIATTR_KPARAM_INFO
	.align		4
.L_509:
        /*0008*/ 	.byte	0x04, 0x17
        /*000a*/ 	.short	(.L_511 - .L_510)
.L_510:
        /*000c*/ 	.word	0x00000000
        /*0010*/ 	.short	0x000b
        /*0012*/ 	.short	0x0058
        /*0014*/ 	.byte	0x00, 0xf5, 0x21, 0x00


	//----- nvinfo : EIATTR_KPARAM_INFO
	.align		4
.L_511:
        /*0018*/ 	.byte	0x04, 0x17
        /*001a*/ 	.short	(.L_513 - .L_512)
.L_512:
        /*001c*/ 	.word	0x00000000
        /*0020*/ 	.short	0x000a
        /*0022*/ 	.short	0x0050
        /*0024*/ 	.byte	0x00, 0xf5, 0x21, 0x00


	//----- nvinfo : EIATTR_KPARAM_INFO
	.align		4
.L_513:
        /*0028*/ 	.byte	0x04, 0x17
        /*002a*/ 	.short	(.L_515 - .L_514)
.L_514:
        /*002c*/ 	.word	0x00000000
        /*0030*/ 	.short	0x0009
        /*0032*/ 	.short	0x0048
        /*0034*/ 	.byte	0x00, 0xf0, 0x21, 0x00


	//----- nvinfo : EIATTR_KPARAM_INFO
	.align		4
.L_515:
        /*0038*/ 	.byte	0x04, 0x17
        /*003a*/ 	.short	(.L_517 - .L_516)
.L_516:
        /*003c*/ 	.word	0x00000000
        /*0040*/ 	.short	0x0008
        /*0042*/ 	.short	0x0040
        /*0044*/ 	.byte	0x00, 0xf0, 0x11, 0x00


	//----- nvinfo : EIATTR_KPARAM_INFO
	.align		4
.L_517:
        /*0048*/ 	.byte	0x04, 0x17
        /*004a*/ 	.short	(.L_519 - .L_518)
.L_518:
        /*004c*/ 	.word	0x00000000
        /*0050*/ 	.short	0x0007
        /*0052*/ 	.short	0x0038
        /*0054*/ 	.byte	0x00, 0xf5, 0x21, 0x00


	//----- nvinfo : EIATTR_KPARAM_INFO
	.align		4
.L_519:
        /*0058*/ 	.byte	0x04, 0x17
        /*005a*/ 	.short	(.L_521 - .L_520)
.L_520:
        /*005c*/ 	.word	0x00000000
        /*0060*/ 	.short	0x0006
        /*0062*/ 	.short	0x0030
        /*0064*/ 	.byte	0x00, 0xf5, 0x21, 0x00


	//----- nvinfo : EIATTR_KPARAM_INFO
	.align		4
.L_521:
        /*0068*/ 	.byte	0x04, 0x17
        /*006a*/ 	.short	(.L_523 - .L_522)
.L_522:
        /*006c*/ 	.word	0x00000000
        /*0070*/ 	.short	0x0005
        /*0072*/ 	.short	0x0028
        /*0074*/ 	.byte	0x00, 0xf5, 0x21, 0x00


	//----- nvinfo : EIATTR_KPARAM_INFO
	.align		4
.L_523:
        /*0078*/ 	.byte	0x04, 0x17
        /*007a*/ 	.short	(.L_525 - .L_524)
.L_524:
        /*007c*/ 	.word	0x00000000
        /*0080*/ 	.short	0x0004
        /*0082*/ 	.short	0x0020
        /*0084*/ 	.byte	0x00, 0xf5, 0x21, 0x00


	//----- nvinfo : EIATTR_KPARAM_INFO
	.align		4
.L_525:
        /*0088*/ 	.byte	0x04, 0x17
        /*008a*/ 	.short	(.L_527 - .L_526)
.L_526:
        /*008c*/ 	.word	0x00000000
        /*0090*/ 	.short	0x0003
        /*0092*/ 	.short	0x0018
        /*0094*/ 	.byte	0x00, 0xf5, 0x21, 0x00


	//----- nvinfo : EIATTR_KPARAM_INFO
	.align		4
.L_527:
        /*0098*/ 	.byte	0x04, 0x17
        /*009a*/ 	.short	(.L_529 - .L_528)
.L_528:
        /*009c*/ 	.word	0x00000000
        /*00a0*/ 	.short	0x0002
        /*00a2*/ 	.short	0x0010
        /*00a4*/ 	.byte	0x00, 0xf5, 0x21, 0x00


	//----- nvinfo : EIATTR_KPARAM_INFO
	.align		4
.L_529:
        /*00a8*/ 	.byte	0x04, 0x17
        /*00aa*/ 	.short	(.L_531 - .L_530)
.L_530:
        /*00ac*/ 	.word	0x00000000
        /*00b0*/ 	.short	0x0001
        /*00b2*/ 	.short	0x0008
        /*00b4*/ 	.byte	0x00, 0xf5, 0x21, 0x00


	//----- nvinfo : EIATTR_KPARAM_INFO
	.align		4
.L_531:
        /*00b8*/ 	.byte	0x04, 0x17
        /*00ba*/ 	.short	(.L_533 - .L_532)
.L_532:
        /*00bc*/ 	.word	0x00000000
        /*00c0*/ 	.short	0x0000
        /*00c2*/ 	.short	0x0000
        /*00c4*/ 	.byte	0x00, 0xf5, 0x21, 0x00


	//----- nvinfo : EIATTR_SPARSE_MMA_MASK
	.align		4
.L_533:
        /*00c8*/ 	.byte	0x03, 0x50
        /*00ca*/ 	.short	0x0000


	//----- nvinfo : EIATTR_MAXREG_COUNT
	.align		4
        /*00cc*/ 	.byte	0x03, 0x1b
        /*00ce*/ 	.short	0x0040


	//----- nvinfo : EIATTR_MERCURY_ISA_VERSION
	.align		4
        /*00d0*/ 	.byte	0x03, 0x5f
        /*00d2*/ 	.short	0x0101


	//----- nvinfo : EIATTR_VRC_CTA_INIT_COUNT
	.align		4
        /*00d4*/ 	.byte	0x02, 0x4a
	.zero		1
	.zero		1


	//----- nvinfo : EIATTR_EXIT_INSTR_OFFSETS
	.align		4
        /*00d8*/ 	.byte	0x04, 0x1c
        /*00da*/ 	.short	(.L_535 - .L_534)


	//   ....[0]....
.L_534:
        /*00dc*/ 	.word	0x00000010


	//----- nvinfo : EIATTR_MAX_THREADS
	.align		4
.L_535:
        /*00e0*/ 	.byte	0x04, 0x05
        /*00e2*/ 	.short	(.L_537 - .L_536)
.L_536:
        /*00e4*/ 	.word	0x00000140
        /*00e8*/ 	.word	0x00000001
        /*00ec*/ 	.word	0x00000001


	//----- nvinfo : EIATTR_CBANK_PARAM_SIZE
	.align		4
.L_537:
        /*00f0*/ 	.byte	0x03, 0x19
        /*00f2*/ 	.short	0x0060


	//----- nvinfo : EIATTR_PARAM_CBANK
	.align		4
        /*00f4*/ 	.byte	0x04, 0x0a
        /*00f6*/ 	.short	(.L_539 - .L_538)
	.align		4
.L_538:
        /*00f8*/ 	.word	index@(.nv.constant0._ZN13group_norm_v218gn_bwd_cuda_kernelI13__nv_bfloat16Li320ELi3ELi32ELi40ELi256ELb0ELb1ELi16ELi320ELi320ELi4ELb1ELi20ELb0ELb0ELNS_15WgradSyncMethodE3ENS_16CompileConditionILi1000EEEEEvPT_S6_S6_PKS5_S8_S8_S8_PKfflPfPj)
        /*00fc*/ 	.short	0x0380
        /*00fe*/ 	.short	0x0060


	//----- nvinfo : EIATTR_SW_WAR
	.align		4
.L_539:
        /*0100*/ 	.byte	0x04, 0x36
        /*0102*/ 	.short	(.L_541 - .L_540)
.L_540:
        /*0104*/ 	.word	0x00000008
.L_541:


//--------------------- .nv.info._ZN13group_norm_v218gn_bwd_cuda_kernelI13__nv_bfloat16Li320ELi1ELi32ELi40ELi256ELb0ELb1ELi32ELi320ELi320ELi4ELb1ELi16ELb0ELb0ELNS_15WgradSyncMethodE3ENS_16CompileConditionILi1000EEEEEvPT_S6_S6_PKS5_S8_S8_S8_PKfflPfPj --------------------------
	.section	.nv.info._ZN13group_norm_v218gn_bwd_cuda_kernelI13__nv_bfloat16Li320ELi1ELi32ELi40ELi256ELb0ELb1ELi32ELi320ELi320ELi4ELb1ELi16ELb0ELb0ELNS_15WgradSyncMethodE3ENS_16CompileConditionILi1000EEEEEvPT_S6_S6_PKS5_S8_S8_S8_PKfflPfPj,"",@"SHT_CUDA_INFO"
	.sectionflags	@""
	.align	4


	//----- nvinfo : EIATTR_CUDA_API_VERSION
	.align		4
        /*0000*/ 	.byte	0x04, 0x37
        /*0002*/ 	.short	(.L_543 - .L_542)
.L_542:
        /*0004*/ 	.word	0x00000082


	//----- nvinfo : EIATTR_KPARAM_INFO
	.align		4
.L_543:
        /*0008*/ 	.byte	0x04, 0x17
        /*000a*/ 	.short	(.L_545 - .L_544)
.L_544:
        /*000c*/ 	.word	0x00000000
        /*0010*/ 	.short	0x000b
        /*0012*/ 	.short	0x0058
        /*0014*/ 	.byte	0x00, 0xf5, 0x21, 0x00


	//----- nvinfo : EIATTR_KPARAM_INFO
	.align		4
.L_545:
        /*0018*/ 	.byte	0x04, 0x17
        /*001a*/ 	.short	(.L_547 - .L_546)
.L_546:
        /*001c*/ 	.word	0x00000000
        /*0020*/ 	.short	0x000a
        /*0022*/ 	.short	0x0050
        /*0024*/ 	.byte	0x00, 0xf5, 0x21, 0x00


	//----- nvinfo : EIATTR_KPARAM_INFO
	.align		4
.L_547:
        /*0028*/ 	.byte	0x04, 0x17
        /*002a*/ 	.short	(.L_549 - .L_548)
.L_548:
        /*002c*/ 	.word	0x00000000
        /*0030*/ 	.short	0x0009
        /*0032*/ 	.short	0x0048
        /*0034*/ 	.byte	0x00, 0xf0, 0x21, 0x00


	//----- nvinfo : EIATTR_KPARAM_INFO
	.align		4
.L_549:
        /*0038*/ 	.byte	0x04, 0x17
        /*003a*/ 	.short	(.L_551 - .L_550)
.L_550:
        /*003c*/ 	.word	0x00000000
        /*0040*/ 	.short	0x0008
        /*0042*/ 	.short	0x0040
        /*0044*/ 	.byte	0x00, 0xf0, 0x11, 0x00


	//----- nvinfo : EIATTR_KPARAM_INFO
	.align		4
.L_551:
        /*0048*/ 	.byte	0x04, 0x17
        /*004a*/ 	.short	(.L_553 - .L_552)
.L_552:
        /*004c*/ 	.word	0x00000000
        /*0050*/ 	.short	0x0007
        /*0052*/ 	.short	0x0038
        /*0054*/ 	.byte	0x00, 0xf5, 0x21, 0x00


	//----- nvinfo : EIATTR_KPARAM_INFO
	.align		4
.L_553:
        /*0058*/ 	.byte	0x04, 0x17
        /*005a*/ 	.short	(.L_555 - .L_554)
.L_554:
        /*005c*/ 	.word	0x00000000
        /*0060*/ 	.short	0x0006
        /*0062*/ 	.short	0x0030
        /*0064*/ 	.byte	0x00, 0xf5, 0x21, 0x00


	//----- nvinfo : EIATTR_KPARAM_INFO
	.align		4
.L_555:
        /*0068*/ 	.byte	0x04, 0x17
        /*006a*/ 	.short	(.L_557 - .L_556)
.L_556:
        /*006c*/ 	.word	0x00000000
        /*0070*/ 	.short	0x0005
        /*0072*/ 	.short	0x0028
        /*0074*/ 	.byte	0x00, 0xf5, 0x21, 0x00


	//----- nvinfo : EIATTR_KPARAM_INFO
	.align		4
.L_557:
        /*0078*/ 	.byte	0x04, 0x17
        /*007a*/ 	.short	(.L_559 - .L_558)
.L_558:
        /*007c*/ 	.word	0x00000000
        /*0080*/ 	.short	0x0004
        /*0082*/ 	.short	0x0020
        /*0084*/ 	.byte	0x00, 0xf5, 0x21, 0x00


	//----- nvinfo : EIATTR_KPARAM_INFO
	.align		4
.L_559:
        /*0088*/ 	.byte	0x04, 0x17
        /*008a*/ 	.short	(.L_561 - .L_560)
.L_560:
        /*008c*/ 	.word	0x00000000
        /*0090*/ 	.short	0x0003
        /*0092*/ 	.short	0x0018
        /*0094*/ 	.byte	0x00, 0xf5, 0x21, 0x00


	//----- nvinfo : EIATTR_KPARAM_INFO
	.align		4
.L_561:
        /*0098*/ 	.byte	0x04, 0x17
        /*009a*/ 	.short	(.L_563 - .L_562)
.L_562:
        /*009c*/ 	.word	0x00000000
        /*00a0*/ 	.short	0x0002
        /*00a2*/ 	.short	0x0010
        /*00a4*/ 	.byte	0x00, 0xf5, 0x21, 0x00


	//----- nvinfo : EIATTR_KPARAM_INFO
	.align		4
.L_563:
        /*00a8*/ 	.byte	0x04, 0x17
        /*00aa*/ 	.short	(.L_565 - .L_564)
.L_564:
        /*00ac*/ 	.word	0x00000000
        /*00b0*/ 	.short	0x0001
        /*00b2*/ 	.short	0x0008
        /*00b4*/ 	.byte	0x00, 0xf5, 0x21, 0x00


	//----- nvinfo : EIATTR_KPARAM_INFO
	.align		4
.L_565:
        /*00b8*/ 	.byte	0x04, 0x17
        /*00ba*/ 	.short	(.L_567 - .L_566)
.L_566:
        /*00bc*/ 	.word	0x00000000
        /*00c0*/ 	.short	0x0000
        /*00c2*/ 	.short	0x0000
        /*00c4*/ 	.byte	0x00, 0xf5, 0x21, 0x00


	//----- nvinfo : EIATTR_SPARSE_MMA_MASK
	.align		4
.L_567:
        /*00c8*/ 	.byte	0x03, 0x50
        /*00ca*/ 	.short	0x0000


	//----- nvinfo : EIATTR_MAXREG_COUNT
	.align		4
        /*00cc*/ 	.byte	0x03, 0x1b
        /*00ce*/ 	.short	0x00a8


	//----- nvinfo : EIATTR_MERCURY_ISA_VERSION
	.align		4
        /*00d0*/ 	.byte	0x03, 0x5f
        /*00d2*/ 	.short	0x0101


	//----- nvinfo : EIATTR_VRC_CTA_INIT_COUNT
	.align		4
        /*00d4*/ 	.byte	0x02, 0x4a
	.zero		1
	.zero		1


	//----- nvinfo : EIATTR_EXIT_INSTR_OFFSETS
	.align		4
        /*00d8*/ 	.byte	0x04, 0x1c
        /*00da*/ 	.short	(.L_569 - .L_568)


	//   ....[0]....
.L_568:
        /*00dc*/ 	.word	0x00000010


	//----- nvinfo : EIATTR_MAX_THREADS
	.align		4
.L_569:
        /*00e0*/ 	.byte	0x04, 0x05
        /*00e2*/ 	.short	(.L_571 - .L_570)
.L_570:
        /*00e4*/ 	.word	0x00000140
        /*00e8*/ 	.word	0x00000001
        /*00ec*/ 	.word	0x00000001


	//----- nvinfo : EIATTR_CBANK_PARAM_SIZE
	.align		4
.L_571:
        /*00f0*/ 	.byte	0x03, 0x19
        /*00f2*/ 	.short	0x0060


	//----- nvinfo : EIATTR_PARAM_CBANK
	.align		4
        /*00f4*/ 	.byte	0x04, 0x0a
        /*00f6*/ 	.short	(.L_573 - .L_572)
	.align		4
.L_572:
        /*00f8*/ 	.word	index@(.nv.constant0._ZN13group_norm_v218gn_bwd_cuda_kernelI13__nv_bfloat16Li320ELi1ELi32ELi40ELi256ELb0ELb1ELi32ELi320ELi320ELi4ELb1ELi16ELb0ELb0ELNS_15WgradSyncMethodE3ENS_16CompileConditionILi1000EEEEEvPT_S6_S6_PKS5_S8_S8_S8_PKfflPfPj)
        /*00fc*/ 	.short	0x0380
        /*00fe*/ 	.short	0x0060


	//----- nvinfo : EIATTR_SW_WAR
	.align		4
.L_573:
        /*0100*/ 	.byte	0x04, 0x36
        /*0102*/ 	.short	(.L_575 - .L_574)
.L_574:
        /*0104*/ 	.word	0x00000008
.L_575:


//--------------------- .nv.info._ZN13group_norm_v218gn_bwd_cuda_kernelI13__nv_bfloat16Li320ELi1ELi32ELi40ELi256ELb0ELb1ELi64ELi320ELi320ELi4ELb1ELi36ELb0ELb0ELNS_15WgradSyncMethodE3ENS_16CompileConditionILi1000EEEEEvPT_S6_S6_PKS5_S8_S8_S8_PKfflPfPj --------------------------
	.section	.nv.info._ZN13group_norm_v218gn_bwd_cuda_kernelI13__nv_bfloat16Li320ELi1ELi32ELi40ELi256ELb0ELb1ELi64ELi320ELi320ELi4ELb1ELi36ELb0ELb0ELNS_15WgradSyncMethodE3ENS_16CompileConditionILi1000EEEEEvPT_S6_S6_PKS5_S8_S8_S8_PKfflPfPj,"",@"SHT_CUDA_INFO"
	.sectionflags	@""
	.align	4


	//----- nvinfo : EIATTR_CUDA_API_VERSION
	.align		4
        /*0000*/ 	.byte	0x04, 0x37
        /*0002*/ 	.short	(.L_577 - .L_576)
.L_576:
        /*0004*/ 	.word	0x00000082


	//----- nvinfo : EIATTR_KPARAM_INFO
	.align		4
.L_577:
        /*0008*/ 	.byte	0x04, 0x17
        /*000a*/ 	.short	(.L_579 - .L_578)
.L_578:
        /*000c*/ 	.word	0x00000000
        /*0010*/ 	.short	0x000b
        /*0012*/ 	.short	0x0058
        /*0014*/ 	.byte	0x00, 0xf5, 0x21, 0x00


	//----- nvinfo : EIATTR_KPARAM_INFO
	.align		4
.L_579:
        /*0018*/ 	.byte	0x04, 0x17
        /*001a*/ 	.short	(.L_581 - .L_580)
.L_580:
        /*001c*/ 	.word	0x00000000
        /*0020*/ 	.short	0x000a
        /*0022*/ 	.short	0x0050
        /*0024*/ 	.byte	0x00, 0xf5, 0x21, 0x00


	//----- nvinfo : EIATTR_KPARAM_INFO
	.align		4
.L_581:
        /*0028*/ 	.byte	0x04, 0x17
        /*002a*/ 	.short	(.L_583 - .L_582)
.L_582:
        /*002c*/ 	.word	0x00000000
        /*0030*/ 	.short	0x0009
        /*0032*/ 	.short	0x0048
        /*0034*/ 	.byte	0x00, 0xf0, 0x21, 0x00


	//----- nvinfo : EIATTR_KPARAM_INFO
	.align		4
.L_583:
        /*0038*/ 	.byte	0x04, 0x17
        /*003a*/ 	.short	(.L_585 - .L_584)
.L_584:
        /*003c*/ 	.word	0x00000000
        /*0040*/ 	.short	0x0008
        /*0042*/ 	.short	0x0040
        /*0044*/ 	.byte	0x00, 0xf0, 0x11, 0x00


	//----- nvinfo : EIATTR_KPARAM_INFO
	.align		4
.L_585:
        /*0048*/ 	.byte	0x04, 0x17
        /*004a*/ 	.short	(.L_587 - .L_586)
.L_586:
        /*004c*/ 	.word	0x00000000
        /*0050*/ 	.short	0x0007
        /*0052*/ 	.short	0x0038
        /*0054*/ 	.byte	0x00, 0xf5, 0x21, 0x00


	//----- nvinfo : EIATTR_KPARAM_INFO
	.align		4
.L_587:
        /*0058*/ 	.byte	0x04, 0x17
        /*005a*/ 	.short	(.L_589 - .L_588)
.L_588:
        /*005c*/ 	.word	0x00000000
        /*0060*/ 	.short	0x0006
        /*0062*/ 	.short	0x0030
        /*0064*/ 	.byte	0x00, 0xf5, 0x21, 0x00


	//----- nvinfo : EIATTR_KPARAM_INFO
	.align		4
.L_589:
        /*0068*/ 	.byte	0x04, 0x17
        /*006a*/ 	.short	(.L_591 - .L_590)
.L_590:
        /*006c*/ 	.word	0x00000000
        /*0070*/ 	.short	0x0005
        /*0072*/ 	.short	0x0028
        /*0074*/ 	.byte	0x00, 0xf5, 0x21, 0x00


	//----- nvinfo : EIATTR_KPARAM_INFO
	.align		4
.L_591:
        /*0078*/ 	.byte	0x04, 0x17
        /*007a*/ 	.short	(.L_593 - .L_592)
.L_592:
        /*007c*/ 	.word	0x00000000
        /*0080*/ 	.short	0x0004
        /*0082*/ 	.short	0x0020
        /*0084*/ 	.byte	0x00, 0xf5, 0x21, 0x00


	//----- nvinfo : EIATTR_KPARAM_INFO
	.align		4
.L_593:
        /*0088*/ 	.byte	0x04, 0x17
        /*008a*/ 	.short	(.L_595 - .L_594)
.L_594:
        /*008c*/ 	.word	0x00000000
        /*0090*/ 	.short	0x0003
        /*0092*/ 	.short	0x0018
        /*0094*/ 	.byte	0x00, 0xf5, 0x21, 0x00


	//----- nvinfo : EIATTR_KPARAM_INFO
	.align		4
.L_595:
        /*0098*/ 	.byte	0x04, 0x17
        /*009a*/ 	.short	(.L_597 - .L_596)
.L_596:
        /*009c*/ 	.word	0x00000000
        /*00a0*/ 	.short	0x0002
        /*00a2*/ 	.short	0x0010
        /*00a4*/ 	.byte	0x00, 0xf5, 0x21, 0x00


	//----- nvinfo : EIATTR_KPARAM_INFO
	.align		4
.L_597:
        /*00a8*/ 	.byte	0x04, 0x17
        /*00aa*/ 	.short	(.L_599 - .L_598)
.L_598:
        /*00ac*/ 	.word	0x00000000
        /*00b0*/ 	.short	0x0001
        /*00b2*/ 	.short	0x0008
        /*00b4*/ 	.byte	0x00, 0xf5, 0x21, 0x00


	//----- nvinfo : EIATTR_KPARAM_INFO
	.align		4
.L_599:
        /*00b8*/ 	.byte	0x04, 0x17
        /*00ba*/ 	.short	(.L_601 - .L_600)
.L_600:
        /*00bc*/ 	.word	0x00000000
        /*00c0*/ 	.short	0x0000
        /*00c2*/ 	.short	0x0000
        /*00c4*/ 	.byte	0x00, 0xf5, 0x21, 0x00


	//----- nvinfo : EIATTR_SPARSE_MMA_MASK
	.align		4
.L_601:
        /*00c8*/ 	.byte	0x03, 0x50
        /*00ca*/ 	.short	0x0000


	//----- nvinfo : EIATTR_MAXREG_COUNT
	.align		4
        /*00cc*/ 	.byte	0x03, 0x1b
        /*00ce*/ 	.short	0x00a8


	//----- nvinfo : EIATTR_MERCURY_ISA_VERSION
	.align		4
        /*00d0*/ 	.byte	0x03, 0x5f
        /*00d2*/ 	.short	0x0101


	//----- nvinfo : EIATTR_VRC_CTA_INIT_COUNT
	.align		4
        /*00d4*/ 	.byte	0x02, 0x4a
	.zero		1
	.zero		1


	//----- nvinfo : EIATTR_EXIT_INSTR_OFFSETS
	.align		4
        /*00d8*/ 	.byte	0x04, 0x1c
        /*00da*/ 	.short	(.L_603 - .L_602)


	//   ....[0]....
.L_602:
        /*00dc*/ 	.word	0x00000010


	//----- nvinfo : EIATTR_MAX_THREADS
	.align		4
.L_603:
        /*00e0*/ 	.byte	0x04, 0x05
        /*00e2*/ 	.short	(.L_605 - .L_604)
.L_604:
        /*00e4*/ 	.word	0x00000140
        /*00e8*/ 	.word	0x00000001
        /*00ec*/ 	.word	0x00000001


	//----- nvinfo : EIATTR_CBANK_PARAM_SIZE
	.align		4
.L_605:
        /*00f0*/ 	.byte	0x03, 0x19
        /*00f2*/ 	.short	0x0060


	//----- nvinfo : EIATTR_PARAM_CBANK
	.align		4
        /*00f4*/ 	.byte	0x04, 0x0a
        /*00f6*/ 	.short	(.L_607 - .L_606)
	.align		4
.L_606:
        /*00f8*/ 	.word	index@(.nv.constant0._ZN13group_norm_v218gn_bwd_cuda_kernelI13__nv_bfloat16Li320ELi1ELi32ELi40ELi256ELb0ELb1ELi64ELi320ELi320ELi4ELb1ELi36ELb0ELb0ELNS_15WgradSyncMethodE3ENS_16CompileConditionILi1000EEEEEvPT_S6_S6_PKS5_S8_S8_S8_PKfflPfPj)
        /*00fc*/ 	.short	0x0380
        /*00fe*/ 	.short	0x0060


	//----- nvinfo : EIATTR_SW_WAR
	.align		4
.L_607:
        /*0100*/ 	.byte	0x04, 0x36
        /*0102*/ 	.short	(.L_609 - .L_608)
.L_608:
        /*0104*/ 	.word	0x00000008
.L_609:


//--------------------- .nv.info._ZN13group_norm_v218gn_bwd_cuda_kernelI13__nv_bfloat16Li320ELi3ELi32ELi40ELi256ELb0ELb1ELi32ELi320ELi320ELi4ELb1ELi40ELb0ELb0ELNS_15WgradSyncMethodE3ENS_16CompileConditionILi1000EEEEEvPT_S6_S6_PKS5_S8_S8_S8_PKfflPfPj --------------------------
	.section	.nv.info._ZN13group_norm_v218gn_bwd_cuda_kernelI13__nv_bfloat16Li320ELi3ELi32ELi40ELi256ELb0ELb1ELi32ELi320ELi320ELi4ELb1ELi40ELb0ELb0ELNS_15WgradSyncMethodE3ENS_16CompileConditionILi1000EEEEEvPT_S6_S6_PKS5_S8_S8_S8_PKfflPfPj,"",@"SHT_CUDA_INFO"
	.sectionflags	@""
	.align	4


	//----- nvinfo : EIATTR_CUDA_API_VERSION
	.align		4
        /*0000*/ 	.byte	0x04, 0x37
        /*0002*/ 	.short	(.L_611 - .L_610)
.L_610:
        /*0004*/ 	.word	0x00000082


	//----- nvinfo : EIATTR_KPARAM_INFO
	.align		4
.L_611:
        /*0008*/ 	.byte	0x04, 0x17
        /*000a*/ 	.short	(.L_613 - .L_612)
.L_612:
        /*000c*/ 	.word	0x00000000
        /*0010*/ 	.short	0x000b
        /*0012*/ 	.short	0x0058
        /*0014*/ 	.byte	0x00, 0xf5, 0x21, 0x00


	//----- nvinfo : EIATTR_KPARAM_INFO
	.align		4
.L_613:
        /*0018*/ 	.byte	0x04, 0x17
        /*001a*/ 	.short	(.L_615 - .L_614)
.L_614:
        /*001c*/ 	.word	0x00000000
        /*0020*/ 	.short	0x000a
        /*0022*/ 	.short	0x0050
        /*0024*/ 	.byte	0x00, 0xf5, 0x21, 0x00


	//----- nvinfo : EIATTR_KPARAM_INFO
	.align		4
.L_615:
        /*0028*/ 	.byte	0x04, 0x17
        /*002a*/ 	.short	(.L_617 - .L_616)
.L_616:
        /*002c*/ 	.word	0x00000000
        /*0030*/ 	.short	0x0009
        /*0032*/ 	.short	0x0048
        /*0034*/ 	.byte	0x00, 0xf0, 0x21, 0x00


	//----- nvinfo : EIATTR_KPARAM_INFO
	.align		4
.L_617:
        /*0038*/ 	.byte	0x04, 0x17
        /*003a*/ 	.short	(.L_619 - .L_618)
.L_618:
        /*003c*/ 	.word	0x00000000
        /*0040*/ 	.short	0x0008
        /*0042*/ 	.short	0x0040
        /*0044*/ 	.byte	0x00, 0xf0, 0x11, 0x00


	//----- nvinfo : EIATTR_KPARAM_INFO
	.align		4
.L_619:
        /*0048*/ 	.byte	0x04, 0x17
        /*004a*/ 	.short	(.L_621 - .L_620)
.L_620:
        /*004c*/ 	.word	0x00000000
        /*0050*/ 	.short	0x0007
        /*0052*/ 	.short	0x0038
        /*0054*/ 	.byte	0x00, 0xf5, 0x21, 0x00


	//----- nvinfo : EIATTR_KPARAM_INFO
	.align		4
.L_621:
        /*0058*/ 	.byte	0x04, 0x17
        /*005a*/ 	.short	(.L_623 - .L_622)
.L_622:
        /*005c*/ 	.word	0x00000000
        /*0060*/ 	.short	0x0006
        /*0062*/ 	.short	0x0030
        /*0064*/ 	.byte	0x00, 0xf5, 0x21, 0x00


	//----- nvinfo : EIATTR_KPARAM_INFO
	.align		4
.L_623:
        /*0068*/ 	.byte	0x04, 0x17
        /*006a*/ 	.short	(.L_625 - .L_624)
.L_624:
        /*006c*/ 	.word	0x00000000
        /*0070*/ 	.short	0x0005
        /*0072*/ 	.short	0x0028
        /*0074*/ 	.byte	0x00, 0xf5, 0x21, 0x00


	//----- nvinfo : EIATTR_KPARAM_INFO
	.align		4
.L_625:
        /*0078*/ 	.byte	0x04, 0x17
        /*007a*/ 	.short	(.L_627 - .L_626)
.L_626:
        /*007c*/ 	.word	0x00000000
        /*0080*/ 	.short	0x0004
        /*0082*/ 	.short	0x0020
        /*0084*/ 	.byte	0x00, 0xf5, 0x21, 0x00


	//----- nvinfo : EIATTR_KPARAM_INFO
	.align		4
.L_627:
        /*0088*/ 	.byte	0x04, 0x17
        /*008a*/ 	.short	(.L_629 - .L_628)
.L_628:
        /*008c*/ 	.word	0x00000000
        /*0090*/ 	.short	0x0003
        /*0092*/ 	.short	0x0018
        /*0094*/ 	.byte	0x00, 0xf5, 0x21, 0x00


	//----- nvinfo : EIATTR_KPARAM_INFO
	.align		4
.L_629:
        /*0098*/ 	.byte	0x04, 0x17
        /*009a*/ 	.short	(.L_631 - .L_630)
.L_630:
        /*009c*/ 	.word	0x00000000
        /*00a0*/ 	.short	0x0002
        /*00a2*/ 	.short	0x0010
        /*00a4*/ 	.byte	0x00, 0xf5, 0x21, 0x00


	//----- nvinfo : EIATTR_KPARAM_INFO
	.align		4
.L_631:
        /*00a8*/ 	.byte	0x04, 0x17
        /*00aa*/ 	.short	(.L_633 - .L_632)
.L_632:
        /*00ac*/ 	.word	0x00000000
        /*00b0*/ 	.short	0x0001
        /*00b2*/ 	.short	0x0008
        /*00b4*/ 	.byte	0x00, 0xf5, 0x21, 0x00


	//----- nvinfo : EIATTR_KPARAM_INFO
	.align		4
.L_633:
        /*00b8*/ 	.byte	0x04, 0x17
        /*00ba*/ 	.short	(.L_635 - .L_634)
.L_634:
        /*00bc*/ 	.word	0x00000000
        /*00c0*/ 	.short	0x0000
        /*00c2*/ 	.short	0x0000
        /*00c4*/ 	.byte	0x00, 0xf5, 0x21, 0x00


	//----- nvinfo : EIATTR_SPARSE_MMA_MASK
	.align		4
.L_635:
        /*00c8*/ 	.byte	0x03, 0x50
        /*00ca*/ 	.short	0x0000


	//----- nvinfo : EIATTR_MAXREG_COUNT
	.align		4
        /*00cc*/ 	.byte	0x03, 0x1b
        /*00ce*/ 	.short	0x0040


	//----- nvinfo : EIATTR_MERCURY_ISA_VERSION
	.align		4
        /*00d0*/ 	.byte	0x03, 0x5f
        /*00d2*/ 	.short	0x0101


	//----- nvinfo : EIATTR_VRC_CTA_INIT_COUNT
	.align		4
        /*00d4*/ 	.byte	0x02, 0x4a
	.zero		1
	.zero		1


	//----- nvinfo : EIATTR_EXIT_INSTR_OFFSETS
	.align		4
        /*00d8*/ 	.byte	0x04, 0x1c
        /*00da*/ 	.short	(.L_637 - .L_636)


	//   ....[0]....
.L_636:
        /*00dc*/ 	.word	0x00000010


	//----- nvinfo : EIATTR_MAX_THREADS
	.align		4
.L_637:
        /*00e0*/ 	.byte	0x04, 0x05
        /*00e2*/ 	.short	(.L_639 - .L_638)
.L_638:
        /*00e4*/ 	.word	0x00000140
        /*00e8*/ 	.word	0x00000001
        /*00ec*/ 	.word	0x00000001


	//----- nvinfo : EIATTR_CBANK_PARAM_SIZE
	.align		4
.L_639:
        /*00f0*/ 	.byte	0x03, 0x19
        /*00f2*/ 	.short	0x0060


	//----- nvinfo : EIATTR_PARAM_CBANK
	.align		4
        /*00f4*/ 	.byte	0x04, 0x0a
        /*00f6*/ 	.short	(.L_641 - .L_640)
	.align		4
.L_640:
        /*00f8*/ 	.word	index@(.nv.constant0._ZN13group_norm_v218gn_bwd_cuda_kernelI13__nv_bfloat16Li320ELi3ELi32ELi40ELi256ELb0ELb1ELi32ELi320ELi320ELi4ELb1ELi40ELb0ELb0ELNS_15WgradSyncMethodE3ENS_16CompileConditionILi1000EEEEEvPT_S6_S6_PKS5_S8_S8_S8_PKfflPfPj)
        /*00fc*/ 	.short	0x0380
        /*00fe*/ 	.short	0x0060


	//----- nvinfo : EIATTR_SW_WAR
	.align		4
.L_641:
        /*0100*/ 	.byte	0x04, 0x36
        /*0102*/ 	.short	(.L_643 - .L_642)
.L_642:
        /*0104*/ 	.word	0x00000008
.L_643:


//--------------------- .nv.info._ZN13group_norm_v218gn_bwd_cuda_kernelI13__nv_bfloat16Li320ELi2ELi32ELi40ELi256ELb0ELb1ELi32ELi320ELi320ELi4ELb1ELi36ELb0ELb0ELNS_15WgradSyncMethodE3ENS_16CompileConditionILi1000EEEEEvPT_S6_S6_PKS5_S8_S8_S8_PKfflPfPj --------------------------
	.section	.nv.info._ZN13group_norm_v218gn_bwd_cuda_kernelI13__nv_bfloat16Li320ELi2ELi32ELi40ELi256ELb0ELb1ELi32ELi320ELi320ELi4ELb1ELi36ELb0ELb0ELNS_15WgradSyncMethodE3ENS_16CompileConditionILi1000EEEEEvPT_S6_S6_PKS5_S8_S8_S8_PKfflPfPj,"",@"SHT_CUDA_INFO"
	.sectionflags	@""
	.align	4


	//----- nvinfo : EIATTR_CUDA_API_VERSION
	.align		4
        /*0000*/ 	.byte	0x04, 0x37
        /*0002*/ 	.short	(.L_645 - .L_644)
.L_644:
        /*0004*/ 	.word	0x00000082


	//----- nvinfo : EIATTR_KPARAM_INFO
	.align		4
.L_645:
        /*0008*/ 	.byte	0x04, 0x17
        /*000a*/ 	.short	(.L_647 - .L_646)
.L_646:
        /*000c*/ 	.word	0x00000000
        /*0010*/ 	.short	0x000b
        /*0012*/ 	.short	0x0058
        /*0014*/ 	.byte	0x00, 0xf5, 0x21, 0x00


	//----- nvinfo : EIATTR_KPARAM_INFO
	.align		4
.L_647:
        /*0018*/ 	.byte	0x04, 0x17
        /*001a*/ 	.short	(.L_649 - .L_648)
.L_648:
        /*001c*/ 	.word	0x00000000
        /*0020*/ 	.short	0x000a
        /*0022*/ 	.short	0x0050
        /*0024*/ 	.byte	0x00, 0xf5, 0x21, 0x00


	//----- nvinfo : EIATTR_KPARAM_INFO
	.align		4
.L_649:
        /*0028*/ 	.byte	0x04, 0x17
        /*002a*/ 	.short	(.L_651 - .L_650)
.L_650:
        /*002c*/ 	.word	0x00000000
        /*0030*/ 	.short	0x0009
        /*0032*/ 	.short	0x0048
        /*0034*/ 	.byte	0x00, 0xf0, 0x21, 0x00


	//----- nvinfo : EIATTR_KPARAM_INFO
	.align		4
.L_651:
        /*0038*/ 	.byte	0x04, 0x17
        /*003a*/ 	.short	(.L_653 - .L_652)
.L_652:
        /*003c*/ 	.word	0x00000000
        /*0040*/ 	.short	0x0008
        /*0042*/ 	.short	0x0040
        /*0044*/ 	.byte	0x00, 0xf0, 0x11, 0x00


	//----- nvinfo : EIATTR_KPARAM_INFO
	.align		4
.L_653:
        /*0048*/ 	.byte	0x04, 0x17
        /*004a*/ 	.short	(.L_655 - .L_654)
.L_654:
        /*004c*/ 	.word	0x00000000
        /*0050*/ 	.short	0x0007
        /*0052*/ 	.short	0x0038
        /*0054*/ 	.byte	0x00, 0xf5, 0x21, 0x00


	//----- nvinfo : EIATTR_KPARAM_INFO
	.align		4
.L_655:
        /*0058*/ 	.byte	0x04, 0x17
        /*005a*/ 	.short	(.L_657 - .L_656)
.L_656:
        /*005c*/ 	.word	0x00000000
        /*0060*/ 	.short	0x0006
        /*0062*/ 	.short	0x0030
        /*0064*/ 	.byte	0x00, 0xf5, 0x21, 0x00


	//----- nvinfo : EIATTR_KPARAM_INFO
	.align		4
.L_657:
        /*0068*/ 	.byte	0x04, 0x17
        /*006a*/ 	.short	(.L_659 - .L_658)
.L_658:
        /*006c*/ 	.word	0x00000000
        /*0070*/ 	.short	0x0005
        /*0072*/ 	.short	0x0028
        /*0074*/ 	.byte	0x00, 0xf5, 0x21, 0x00


	//----- nvinfo : EIATTR_KPARAM_INFO
	.align		4
.L_659:
        /*0078*/ 	.byte	0x04, 0x17
        /*007a*/ 	.short	(.L_661 - .L_660)
.L_660:
        /*007c*/ 	.word	0x00000000
        /*0080*/ 	.short	0x0004
        /*0082*/ 	.short	0x0020
        /*0084*/ 	.byte	0x00, 0xf5, 0x21, 0x00


	//----- nvinfo : EIATTR_KPARAM_INFO
	.align		4
.L_661:
        /*0088*/ 	.byte	0x04, 0x17
        /*008a*/ 	.short	(.L_663 - .L_662)
.L_662:
        /*008c*/ 	.word	0x00000000
        /*0090*/ 	.short	0x0003
        /*0092*/ 	.short	0x0018
        /*0094*/ 	.byte	0x00, 0xf5, 0x21, 0x00


	//----- nvinfo : EIATTR_KPARAM_INFO
	.align		4
.L_663:
        /*0098*/ 	.byte	0x04, 0x17
        /*009a*/ 	.short	(.L_665 - .L_664)
.L_664:
        /*009c*/ 	.word	0x00000000
        /*00a0*/ 	.short	0x0002
        /*00a2*/ 	.short	0x0010
        /*00a4*/ 	.byte	0x00, 0xf5, 0x21, 0x00


	//----- nvinfo : EIATTR_KPARAM_INFO
	.align		4
.L_665:
        /*00a8*/ 	.byte	0x04, 0x17
        /*00aa*/ 	.short	(.L_667 - .L_666)
.L_666:
        /*00ac*/ 	.word	0x00000000
        /*00b0*/ 	.short	0x0001
        /*00b2*/ 	.short	0x0008
        /*00b4*/ 	.byte	0x00, 0xf5, 0x21, 0x00


	//----- nvinfo : EIATTR_KPARAM_INFO
	.align		4
.L_667:
        /*00b8*/ 	.byte	0x04, 0x17
        /*00ba*/ 	.short	(.L_669 - .L_668)
.L_668:
        /*00bc*/ 	.word	0x00000000
        /*00c0*/ 	.short	0x0000
        /*00c2*/ 	.short	0x0000
        /*00c4*/ 	.byte	0x00, 0xf5, 0x21, 0x00


	//----- nvinfo : EIATTR_SPARSE_MMA_MASK
	.align		4
.L_669:
        /*00c8*/ 	.byte	0x03, 0x50
        /*00ca*/ 	.short	0x0000


	//----- nvinfo : EIATTR_MAXREG_COUNT
	.align		4
        /*00cc*/ 	.byte	0x03, 0x1b
        /*00ce*/ 	.short	0x0060


	//----- nvinfo : EIATTR_MERCURY_ISA_VERSION
	.align		4
        /*00d0*/ 	.byte	0x03, 0x5f
        /*00d2*/ 	.short	0x0101


	//----- nvinfo : EIATTR_VRC_CTA_INIT_COUNT
	.align		4
        /*00d4*/ 	.byte	0x02, 0x4a
	.zero		1
	.zero		1


	//----- nvinfo : EIATTR_EXIT_INSTR_OFFSETS
	.align		4
        /*00d8*/ 	.byte	0x04, 0x1c
        /*00da*/ 	.short	(.L_671 - .L_670)


	//   ....[0]....
.L_670:
        /*00dc*/ 	.word	0x00000010


	//----- nvinfo : EIATTR_MAX_THREADS
	.align		4
.L_671:
        /*00e0*/ 	.byte	0x04, 0x05
        /*00e2*/ 	.short	(.L_673 - .L_672)
.L_672:
        /*00e4*/ 	.word	0x00000140
        /*00e8*/ 	.word	0x00000001
        /*00ec*/ 	.word	0x00000001


	//----- nvinfo : EIATTR_CBANK_PARAM_SIZE
	.align		4
.L_673:
        /*00f0*/ 	.byte	0x03, 0x19
        /*00f2*/ 	.short	0x0060


	//----- nvinfo : EIATTR_PARAM_CBANK
	.align		4
        /*00f4*/ 	.byte	0x04, 0x0a
        /*00f6*/ 	.short	(.L_675 - .L_674)
	.align		4
.L_674:
        /*00f8*/ 	.word	index@(.nv.constant0._ZN13group_norm_v218gn_bwd_cuda_kernelI13__nv_bfloat16Li320ELi2ELi32ELi40ELi256ELb0ELb1ELi32ELi320ELi320ELi4ELb1ELi36ELb0ELb0ELNS_15WgradSyncMethodE3ENS_16CompileConditionILi1000EEEEEvPT_S6_S6_PKS5_S8_S8_S8_PKfflPfPj)
        /*00fc*/ 	.short	0x0380
        /*00fe*/ 	.short	0x0060


	//----- nvinfo : EIATTR_SW_WAR
	.align		4
.L_675:
        /*0100*/ 	.byte	0x04, 0x36
        /*0102*/ 	.short	(.L_677 - .L_676)
.L_676:
        /*0104*/ 	.word	0x00000008
.L_677:


//--------------------- .nv.info._ZN13group_norm_v218gn_bwd_cuda_kernelI13__nv_bfloat16Li320ELi3ELi16ELi80ELi256ELb1ELb1ELi4ELi320ELi320ELi4ELb1ELi5ELb0ELb0ELNS_15WgradSyncMethodE2ENS_16CompileConditionILi1000EEEEEvPT_S6_S6_PKS5_S8_S8_S8_PKfflPfPj --------------------------
	.section	.nv.info._ZN13group_norm_v218gn_bwd_cuda_kernelI13__nv_bfloat16Li320ELi3ELi16ELi80ELi256ELb1ELb1ELi4ELi320ELi320ELi4ELb1ELi5ELb0ELb0ELNS_15WgradSyncMethodE2ENS_16CompileConditionILi1000EEEEEvPT_S6_S6_PKS5_S8_S8_S8_PKfflPfPj,"",@"SHT_CUDA_INFO"
	.sectionflags	@""
	.align	4


	//----- nvinfo : EIATTR_CUDA_API_VERSION
	.align		4
        /*0000*/ 	.byte	0x04, 0x37
        /*0002*/ 	.short	(.L_679 - .L_678)
.L_678:
        /*0004*/ 	.word	0x00000082


	//----- nvinfo : EIATTR_KPARAM_INFO
	.align		4
.L_679:
        /*0008*/ 	.byte	0x04, 0x17
        /*000a*/ 	.short	(.L_681 - .L_680)
.L_680:
        /*000c*/ 	.word	0x00000000
        /*0010*/ 	.short	0x000b
        /*0012*/ 	.short	0x0058
        /*0014*/ 	.byte	0x00, 0xf5, 0x21, 0x00


	//----- nvinfo : EIATTR_KPARAM_INFO
	.align		4
.L_681:
        /*0018*/ 	.byte	0x04, 0x17
        /*001a*/ 	.short	(.L_683 - .L_682)
.L_682:
        /*001c*/ 	.word	0x00000000
        /*0020*/ 	.short	0x000a
        /*0022*/ 	.short	0x0050
        /*0024*/ 	.byte	0x00, 0xf5, 0x21, 0x00


	//----- nvinfo : EIATTR_KPARAM_INFO
	.align		4
.L_683:
        /*0028*/ 	.byte	0x04, 0x17
        /*002a*/ 	.short	(.L_685 - .L_684)
.L_684:
        /*002c*/ 	.word	0x00000000
        /*0030*/ 	.short	0x0009
        /*0032*/ 	.short	0x0048
        /*0034*/ 	.byte	0x00, 0xf0, 0x21, 0x00


	//----- nvinfo : EIATTR_KPARAM_INFO
	.align		4
.L_685:
        /*0038*/ 	.byte	0x04, 0x17
        /*003a*/ 	.short	(.L_687 - .L_686)
.L_686:
        /*003c*/ 	.word	0x00000000
        /*0040*/ 	.short	0x0008
        /*0042*/ 	.short	0x0040
        /*0044*/ 	.byte	0x00, 0xf0, 0x11, 0x00


	//----- nvinfo : EIATTR_KPARAM_INFO
	.align		4
.L_687:
        /*0048*/ 	.byte	0x04, 0x17
        /*004a*/ 	.short	(.L_689 - .L_688)
.L_688:
        /*004c*/ 	.word	0x00000000
        /*0050*/ 	.short	0x0007
        /*0052*/ 	.short	0x0038
        /*0054*/ 	.byte	0x00, 0xf5, 0x21, 0x00


	//----- nvinfo : EIATTR_KPARAM_INFO
	.align		4
.L_689:
        /*0058*/ 	.byte	0x04, 0x17
        /*005a*/ 	.short	(.L_691 - .L_690)
.L_690:
        /*005c*/ 	.word	0x00000000
        /*0060*/ 	.short	0x0006
        /*0062*/ 	.short	0x0030
        /*0064*/ 	.byte	0x00, 0xf5, 0x21, 0x00


	//----- nvinfo : EIATTR_KPARAM_INFO
	.align		4
.L_691:
        /*0068*/ 	.byte	0x04, 0x17
        /*006a*/ 	.short	(.L_693 - .L_692)
.L_692:
        /*006c*/ 	.word	0x00000000
        /*0070*/ 	.short	0x0005
        /*0072*/ 	.short	0x0028
        /*0074*/ 	.byte	0x00, 0xf5, 0x21, 0x00


	//----- nvinfo : EIATTR_KPARAM_INFO
	.align		4
.L_693:
        /*0078*/ 	.byte	0x04, 0x17
        /*007a*/ 	.short	(.L_695 - .L_694)
.L_694:
        /*007c*/ 	.word	0x00000000
        /*0080*/ 	.short	0x0004
        /*0082*/ 	.short	0x0020
        /*0084*/ 	.byte	0x00, 0xf5, 0x21, 0x00


	//----- nvinfo : EIATTR_KPARAM_INFO
	.align		4
.L_695:
        /*0088*/ 	.byte	0x04, 0x17
        /*008a*/ 	.short	(.L_697 - .L_696)
.L_696:
        /*008c*/ 	.word	0x00000000
        /*0090*/ 	.short	0x0003
        /*0092*/ 	.short	0x0018
        /*0094*/ 	.byte	0x00, 0xf5, 0x21, 0x00


	//----- nvinfo : EIATTR_KPARAM_INFO
	.align		4
.L_697:
        /*0098*/ 	.byte	0x04, 0x17
        /*009a*/ 	.short	(.L_699 - .L_698)
.L_698:
        /*009c*/ 	.word	0x00000000
        /*00a0*/ 	.short	0x0002
        /*00a2*/ 	.short	0x0010
        /*00a4*/ 	.byte	0x00, 0xf5, 0x21, 0x00


	//----- nvinfo : EIATTR_KPARAM_INFO
	.align		4
.L_699:
        /*00a8*/ 	.byte	0x04, 0x17
        /*00aa*/ 	.short	(.L_701 - .L_700)
.L_700:
        /*00ac*/ 	.word	0x00000000
        /*00b0*/ 	.short	0x0001
        /*00b2*/ 	.short	0x0008
        /*00b4*/ 	.byte	0x00, 0xf5, 0x21, 0x00


	//----- nvinfo : EIATTR_KPARAM_INFO
	.align		4
.L_701:
        /*00b8*/ 	.byte	0x04, 0x17
        /*00ba*/ 	.short	(.L_703 - .L_702)
.L_702:
        /*00bc*/ 	.word	0x00000000
        /*00c0*/ 	.short	0x0000
        /*00c2*/ 	.short	0x0000
        /*00c4*/ 	.byte	0x00, 0xf5, 0x21, 0x00


	//----- nvinfo : EIATTR_SPARSE_MMA_MASK
	.align		4
.L_703:
        /*00c8*/ 	.byte	0x03, 0x50
        /*00ca*/ 	.short	0x0000


	//----- nvinfo : EIATTR_MAXREG_COUNT
	.align		4
        /*00cc*/ 	.byte	0x03, 0x1b
        /*00ce*/ 	.short	0x0040


	//----- nvinfo : EIATTR_MERCURY_ISA_VERSION
	.align		4
        /*00d0*/ 	.byte	0x03, 0x5f
        /*00d2*/ 	.short	0x0101


	//----- nvinfo : EIATTR_VRC_CTA_INIT_COUNT
	.align		4
        /*00d4*/ 	.byte	0x02, 0x4a
	.zero		1
	.zero		1


	//----- nvinfo : EIATTR_EXIT_INSTR_OFFSETS
	.align		4
        /*00d8*/ 	.byte	0x04, 0x1c
        /*00da*/ 	.short	(.L_705 - .L_704)


	//   ....[0]....
.L_704:
        /*00dc*/ 	.word	0x00000010


	//----- nvinfo : EIATTR_MAX_THREADS
	.align		4
.L_705:
        /*00e0*/ 	.byte	0x04, 0x05
        /*00e2*/ 	.short	(.L_707 - .L_706)
.L_706:
        /*00e4*/ 	.word	0x00000140
        /*00e8*/ 	.word	0x00000001
        /*00ec*/ 	.word	0x00000001


	//----- nvinfo : EIATTR_CBANK_PARAM_SIZE
	.align		4
.L_707:
        /*00f0*/ 	.byte	0x03, 0x19
        /*00f2*/ 	.short	0x0060


	//----- nvinfo : EIATTR_PARAM_CBANK
	.align		4
        /*00f4*/ 	.byte	0x04, 0x0a
        /*00f6*/ 	.short	(.L_709 - .L_708)
	.align		4
.L_708:
        /*00f8*/ 	.word	index@(.nv.constant0._ZN13group_norm_v218gn_bwd_cuda_kernelI13__nv_bfloat16Li320ELi3ELi16ELi80ELi256ELb1ELb1ELi4ELi320ELi320ELi4ELb1ELi5ELb0ELb0ELNS_15WgradSyncMethodE2ENS_16CompileConditionILi1000EEEEEvPT_S6_S6_PKS5_S8_S8_S8_PKfflPfPj)
        /*00fc*/ 	.short	0x0380
        /*00fe*/ 	.short	0x0060


	//----- nvinfo : EIATTR_SW_WAR
	.align		4
.L_709:
        /*0100*/ 	.byte	0x04, 0x36
        /*0102*/ 	.short	(.L_711 - .L_710)
.L_710:
        /*0104*/ 	.word	0x00000008
.L_711:


//--------------------- .nv.info._ZN13group_norm_v218gn_bwd_cuda_kernelI13__nv_bfloat16Li320ELi1ELi16ELi80ELi256ELb1ELb1ELi8ELi320ELi320ELi4ELb1ELi4ELb0ELb0ELNS_15WgradSyncMethodE3ENS_16CompileConditionILi1000EEEEEvPT_S6_S6_PKS5_S8_S8_S8_PKfflPfPj --------------------------
	.section	.nv.info._ZN13group_norm_v218gn_bwd_cuda_kernelI13__nv_bfloat16Li320ELi1ELi16ELi80ELi256ELb1ELb1ELi8ELi320ELi320ELi4ELb1ELi4ELb0ELb0ELNS_15WgradSyncMethodE3ENS_16CompileConditionILi1000EEEEEvPT_S6_S6_PKS5_S8_S8_S8_PKfflPfPj,"",@"SHT_CUDA_INFO"
	.sectionflags	@""
	.align	4


	//----- nvinfo : EIATTR_CUDA_API_VERSION
	.align		4
        /*0000*/ 	.byte	0x04, 0x37
        /*0002*/ 	.short	(.L_713 - .L_712)
.L_712:
        /*0004*/ 	.word	0x00000082


	//----- nvinfo : EIATTR_KPARAM_INFO
	.align		4
.L_713:
        /*0008*/ 	.byte	0x04, 0x17
        /*000a*/ 	.short	(.L_715 - .L_714)
.L_714:
        /*000c*/ 	.word	0x00000000
        /*0010*/ 	.short	0x000b
        /*0012*/ 	.short	0x0058
        /*0014*/ 	.byte	0x00, 0xf5, 0x21, 0x00


	//----- nvinfo : EIATTR_KPARAM_INFO
	.align		4
.L_715:
        /*0018*/ 	.byte	0x04, 0x17
        /*001a*/ 	.short	(.L_717 - .L_716)
.L_716:
        /*001c*/ 	.word	0x00000000
        /*0020*/ 	.short	0x000a
        /*0022*/ 	.short	0x0050
        /*0024*/ 	.byte	0x00, 0xf5, 0x21, 0x00


	//----- nvinfo : EIATTR_KPARAM_INFO
	.align		4
.L_717:
        /*0028*/ 	.byte	0x04, 0x17
        /*002a*/ 	.short	(.L_719 - .L_718)
.L_718:
        /*002c*/ 	.word	0x00000000
        /*0030*/ 	.short	0x0009
        /*0032*/ 	.short	0x0048
        /*0034*/ 	.byte	0x00, 0xf0, 0x21, 0x00


	//----- nvinfo : EIATTR_KPARAM_INFO
	.align		4
.L_719:
        /*0038*/ 	.byte	0x04, 0x17
        /*003a*/ 	.short	(.L_721 - .L_720)
.L_720:
        /*003c*/ 	.word	0x00000000
        /*0040*/ 	.short	0x0008
        /*0042*/ 	.short	0x0040
        /*0044*/ 	.byte	0x00, 0xf0, 0x11, 0x00


	//----- nvinfo : EIATTR_KPARAM_INFO
	.align		4
.L_721:
        /*0048*/ 	.byte	0x04, 0x17
        /*004a*/ 	.short	(.L_723 - .L_722)
.L_722:
        /*004c*/ 	.word	0x00000000
        /*0050*/ 	.short	0x0007
        /*0052*/ 	.short	0x0038
        /*0054*/ 	.byte	0x00, 0xf5, 0x21, 0x00


	//----- nvinfo : EIATTR_KPARAM_INFO
	.align		4
.L_723:
        /*0058*/ 	.byte	0x04, 0x17
        /*005a*/ 	.short	(.L_725 - .L_724)
.L_724:
        /*005c*/ 	.word	0x00000000
        /*0060*/ 	.short	0x0006
        /*0062*/ 	.short	0x0030
        /*0064*/ 	.byte	0x00, 0xf5, 0x21, 0x00


	//----- nvinfo : EIATTR_KPARAM_INFO
	.align		4
.L_725:
        /*0068*/ 	.byte	0x04, 0x17
        /*006a*/ 	.short	(.L_727 - .L_726)
.L_726:
        /*006c*/ 	.word	0x00000000
        /*0070*/ 	.short	0x0005
        /*0072*/ 	.short	0x0028
        /*0074*/ 	.byte	0x00, 0xf5, 0x21, 0x00


	//----- nvinfo : EIATTR_KPARAM_INFO
	.align		4
.L_727:
        /*0078*/ 	.byte	0x04, 0x17
        /*007a*/ 	.short	(.L_729 - .L_728)
.L_728:
        /*007c*/ 	.word	0x00000000
        /*0080*/ 	.short	0x0004
        /*0082*/ 	.short	0x0020
        /*0084*/ 	.byte	0x00, 0xf5, 0x21, 0x00


	//----- nvinfo : EIATTR_KPARAM_INFO
	.align		4
.L_729:
        /*0088*/ 	.byte	0x04, 0x17
        /*008a*/ 	.short	(.L_731 - .L_730)
.L_730:
        /*008c*/ 	.word	0x00000000
        /*0090*/ 	.short	0x0003
        /*0092*/ 	.short	0x0018
        /*0094*/ 	.byte	0x00, 0xf5, 0x21, 0x00


	//----- nvinfo : EIATTR_KPARAM_INFO
	.align		4
.L_731:
        /*0098*/ 	.byte	0x04, 0x17
        /*009a*/ 	.short	(.L_733 - .L_732)
.L_732:
        /*009c*/ 	.word	0x00000000
        /*00a0*/ 	.short	0x0002
        /*00a2*/ 	.short	0x0010
        /*00a4*/ 	.byte	0x00, 0xf5, 0x21, 0x00


	//----- nvinfo : EIATTR_KPARAM_INFO
	.align		4
.L_733:
        /*00a8*/ 	.byte	0x04, 0x17
        /*00aa*/ 	.short	(.L_735 - .L_734)
.L_734:
        /*00ac*/ 	.word	0x00000000
        /*00b0*/ 	.short	0x0001
        /*00b2*/ 	.short	0x0008
        /*00b4*/ 	.byte	0x00, 0xf5, 0x21, 0x00


	//----- nvinfo : EIATTR_KPARAM_INFO
	.align		4
.L_735:
        /*00b8*/ 	.byte	0x04, 0x17
        /*00ba*/ 	.short	(.L_737 - .L_736)
.L_736:
        /*00bc*/ 	.word	0x00000000
        /*00c0*/ 	.short	0x0000
        /*00c2*/ 	.short	0x0000
        /*00c4*/ 	.byte	0x00, 0xf5, 0x21, 0x00


	//----- nvinfo : EIATTR_SPARSE_MMA_MASK
	.align		4
.L_737:
        /*00c8*/ 	.byte	0x03, 0x50
        /*00ca*/ 	.short	0x0000


	//----- nvinfo : EIATTR_MAXREG_COUNT
	.align		4
        /*00cc*/ 	.byte	0x03, 0x1b
        /*00ce*/ 	.short	0x00a8


	//----- nvinfo : EIATTR_MERCURY_ISA_VERSION
	.align		4
        /*00d0*/ 	.byte	0x03, 0x5f
        /*00d2*/ 	.short	0x0101


	//----- nvinfo : EIATTR_VRC_CTA_INIT_COUNT
	.align		4
        /*00d4*/ 	.byte	0x02, 0x4a
	.zero		1
	.zero		1


	//----- nvinfo : EIATTR_EXIT_INSTR_OFFSETS
	.align		4
        /*00d8*/ 	.byte	0x04, 0x1c
        /*00da*/ 	.short	(.L_739 - .L_738)


	//   ....[0]....
.L_738:
        /*00dc*/ 	.word	0x00000010


	//----- nvinfo : EIATTR_MAX_THREADS
	.align		4
.L_739:
        /*00e0*/ 	.byte	0x04, 0x05
        /*00e2*/ 	.short	(.L_741 - .L_740)
.L_740:
        /*00e4*/ 	.word	0x00000140
        /*00e8*/ 	.word	0x00000001
        /*00ec*/ 	.word	0x00000001


	//----- nvinfo : EIATTR_CBANK_PARAM_SIZE
	.align		4
.L_741:
        /*00f0*/ 	.byte	0x03, 0x19
        /*00f2*/ 	.short	0x0060


	//----- nvinfo : EIATTR_PARAM_CBANK
	.align		4
        /*00f4*/ 	.byte	0x04, 0x0a
        /*00f6*/ 	.short	(.L_743 - .L_742)
	.align		4
.L_742:
        /*00f8*/ 	.word	index@(.nv.constant0._ZN13group_norm_v218gn_bwd_cuda_kernelI13__nv_bfloat16Li320ELi1ELi16ELi80ELi256ELb1ELb1ELi8ELi320ELi320ELi4ELb1ELi4ELb0ELb0ELNS_15WgradSyncMethodE3ENS_16CompileConditionILi1000EEEEEvPT_S6_S6_PKS5_S8_S8_S8_PKfflPfPj)
        /*00fc*/ 	.short	0x0380
        /*00fe*/ 	.short	0x0060


	//----- nvinfo : EIATTR_SW_WAR
	.align		4
.L_743:
        /*0100*/ 	.byte	0x04, 0x36
        /*0102*/ 	.short	(.L_745 - .L_744)
.L_744:
        /*0104*/ 	.word	0x00000008
.L_745:


//--------------------- .nv.info._ZN13group_norm_v218gn_bwd_cuda_kernelI13__nv_bfloat16Li320ELi3ELi16ELi80ELi256ELb1ELb1ELi8ELi320ELi320ELi4ELb1ELi8ELb0ELb0ELNS_15WgradSyncMethodE3ENS_16CompileConditionILi1000EEEEEvPT_S6_S6_PKS5_S8_S8_S8_PKfflPfPj --------------------------
	.section	.nv.info._ZN13group_norm_v218gn_bwd_cuda_kernelI13__nv_bfloat16Li320ELi3ELi16ELi80ELi256ELb1ELb1ELi8ELi320ELi320ELi4ELb1ELi8ELb0ELb0ELNS_15WgradSyncMethodE3ENS_16CompileConditionILi1000EEEEEvPT_S6_S6_PKS5_S8_S8_S8_PKfflPfPj,"",@"SHT_CUDA_INFO"
	.sectionflags	@""
	.align	4


	//----- nvinfo : EIATTR_CUDA_API_VERSION
	.align		4
        /*0000*/ 	.byte	0x04, 0x37
        /*0002*/ 	.short	(.L_747 - .L_746)
.L_746:
        /*0004*/ 	.word	0x00000082


	//----- nvinfo : EIATTR_KPARAM_INFO
	.align		4
.L_747:
        /*0008*/ 	.byte	0x04, 0x17
        /*000a*/ 	.short	(.L_749 - .L_748)
.L_748:
        /*000c*/ 	.word	0x00000000
        /*0010*/ 	.short	0x000b
        /*0012*/ 	.short	0x0058
        /*0014*/ 	.byte	0x00, 0xf5, 0x21, 0x00


	//----- nvinfo : EIATTR_KPARAM_INFO
	.align		4
.L_749:
        /*0018*/ 	.byte	0x04, 0x17
        /*001a*/ 	.short	(.L_751 - .L_750)
.L_750:
        /*001c*/ 	.word	0x00000000
        /*0020*/ 	.short	0x000a
        /*0022*/ 	.short	0x0050
        /*0024*/ 	.byte	0x00, 0xf5, 0x21, 0x00


	//----- nvinfo : EIATTR_KPARAM_INFO
	.align		4
.L_751:
        /*0028*/ 	.byte	0x04, 0x17
        /*002a*/ 	.short	(.L_753 - .L_752)
.L_752:
        /*002c*/ 	.word	0x00000000
        /*0030*/ 	.short	0x0009
        /*0032*/ 	.short	0x0048
        /*0034*/ 	.byte	0x00, 0xf0, 0x21, 0x00


	//----- nvinfo : EIATTR_KPARAM_INFO
	.align		4
.L_753:
        /*0038*/ 	.byte	0x04, 0x17
        /*003a*/ 	.short	(.L_755 - .L_754)
.L_754:
        /*003c*/ 	.word	0x00000000
        /*0040*/ 	.short	0x0008
        /*0042*/ 	.short	0x0040
        /*0044*/ 	.byte	0x00, 0xf0, 0x11, 0x00


	//----- nvinfo : EIATTR_KPARAM_INFO
	.align		4
.L_755:
        /*0048*/ 	.byte	0x04, 0x17
        /*004a*/ 	.short	(.L_757 - .L_756)
.L_756:
        /*004c*/ 	.word	0x00000000
        /*0050*/ 	.short	0x0007
        /*0052*/ 	.short	0x0038
        /*0054*/ 	.byte	0x00, 0xf5, 0x21, 0x00


	//----- nvinfo : EIATTR_KPARAM_INFO
	.align		4
.L_757:
        /*0058*/ 	.byte	0x04, 0x17
        /*005a*/ 	.short	(.L_759 - .L_758)
.L_758:
        /*005c*/ 	.word	0x00000000
        /*0060*/ 	.short	0x0006
        /*0062*/ 	.short	0x0030
        /*0064*/ 	.byte	0x00, 0xf5, 0x21, 0x00


	//----- nvinfo : EIATTR_KPARAM_INFO
	.align		4
.L_759:
        /*0068*/ 	.byte	0x04, 0x17
        /*006a*/ 	.short	(.L_761 - .L_760)
.L_760:
        /*006c*/ 	.word	0x00000000
        /*0070*/ 	.short	0x0005
        /*0072*/ 	.short	0x0028
        /*0074*/ 	.byte	0x00, 0xf5, 0x21, 0x00


	//----- nvinfo : EIATTR_KPARAM_INFO
	.align		4
.L_761:
        /*0078*/ 	.byte	0x04, 0x17
        /*007a*/ 	.short	(.L_763 - .L_762)
.L_762:
        /*007c*/ 	.word	0x00000000
        /*0080*/ 	.short	0x0004
        /*0082*/ 	.short	0x0020
        /*0084*/ 	.byte	0x00, 0xf5, 0x21, 0x00


	//----- nvinfo : EIATTR_KPARAM_INFO
	.align		4
.L_763:
        /*0088*/ 	.byte	0x04, 0x17
        /*008a*/ 	.short	(.L_765 - .L_764)
.L_764:
        /*008c*/ 	.word	0x00000000
        /*0090*/ 	.short	0x0003
        /*0092*/ 	.short	0x0018
        /*0094*/ 	.byte	0x00, 0xf5, 0x21, 0x00


	//----- nvinfo : EIATTR_KPARAM_INFO
	.align		4
.L_765:
        /*0098*/ 	.byte	0x04, 0x17
        /*009a*/ 	.short	(.L_767 - .L_766)
.L_766:
        /*009c*/ 	.word	0x00000000
        /*00a0*/ 	.short	0x0002
        /*00a2*/ 	.short	0x0010
        /*00a4*/ 	.byte	0x00, 0xf5, 0x21, 0x00


	//----- nvinfo : EIATTR_KPARAM_INFO
	.align		4
.L_767:
        /*00a8*/ 	.byte	0x04, 0x17
        /*00aa*/ 	.short	(.L_769 - .L_768)
.L_768:
        /*00ac*/ 	.word	0x00000000
        /*00b0*/ 	.short	0x0001
        /*00b2*/ 	.short	0x0008
        /*00b4*/ 	.byte	0x00, 0xf5, 0x21, 0x00


	//----- nvinfo : EIATTR_KPARAM_INFO
	.align		4
.L_769:
        /*00b8*/ 	.byte	0x04, 0x17
        /*00ba*/ 	.short	(.L_771 - .L_770)
.L_770:
        /*00bc*/ 	.word	0x00000000
        /*00c0*/ 	.short	0x0000
        /*00c2*/ 	.short	0x0000
        /*00c4*/ 	.byte	0x00, 0xf5, 0x21, 0x00


	//----- nvinfo : EIATTR_SPARSE_MMA_MASK
	.align		4
.L_771:
        /*00c8*/ 	.byte	0x03, 0x50
        /*00ca*/ 	.short	0x0000


	//----- nvinfo : EIATTR_MAXREG_COUNT
	.align		4
        /*00cc*/ 	.byte	0x03, 0x1b
        /*00ce*/ 	.short	0x0040


	//----- nvinfo : EIATTR_MERCURY_ISA_VERSION
	.align		4
        /*00d0*/ 	.byte	0x03, 0x5f
        /*00d2*/ 	.short	0x0101


	//----- nvinfo : EIATTR_VRC_CTA_INIT_COUNT
	.align		4
        /*00d4*/ 	.byte	0x02, 0x4a
	.zero		1
	.zero		1


	//----- nvinfo : EIATTR_EXIT_INSTR_OFFSETS
	.align		4
        /*00d8*/ 	.byte	0x04, 0x1c
        /*00da*/ 	.short	(.L_773 - .L_772)


	//   ....[0]....
.L_772:
        /*00dc*/ 	.word	0x00000010


	//----- nvinfo : EIATTR_MAX_THREADS
	.align		4
.L_773:
        /*00e0*/ 	.byte	0x04, 0x05
        /*00e2*/ 	.short	(.L_775 - .L_774)
.L_774:
        /*00e4*/ 	.word	0x00000140
        /*00e8*/ 	.word	0x00000001
        /*00ec*/ 	.word	0x00000001


	//----- nvinfo : EIATTR_CBANK_PARAM_SIZE
	.align		4
.L_775:
        /*00f0*/ 	.byte	0x03, 0x19
        /*00f2*/ 	.short	0x0060


	//----- nvinfo : EIATTR_PARAM_CBANK
	.align		4
        /*00f4*/ 	.byte	0x04, 0x0a
        /*00f6*/ 	.short	(.L_777 - .L_776)
	.align		4
.L_776:
        /*00f8*/ 	.word	index@(.nv.constant0._ZN13group_norm_v218gn_bwd_cuda_kernelI13__nv_bfloat16Li320ELi3ELi16ELi80ELi256ELb1ELb1ELi8ELi320ELi320ELi4ELb1ELi8ELb0ELb0ELNS_15WgradSyncMethodE3ENS_16CompileConditionILi1000EEEEEvPT_S6_S6_PKS5_S8_S8_S8_PKfflPfPj)
        /*00fc*/ 	.short	0x0380
        /*00fe*/ 	.short	0x0060


	//----- nvinfo : EIATTR_SW_WAR
	.align		4
.L_777:
        /*0100*/ 	.byte	0x04, 0x36
        /*0102*/ 	.short	(.L_779 - .L_778)
.L_778:
        /*0104*/ 	.word	0x00000008
.L_779:


//--------------------- .nv.info._ZN13group_norm_v218gn_bwd_cuda_kernelI13__nv_bfloat16Li320ELi1ELi16ELi80ELi256ELb1ELb1ELi16ELi320ELi320ELi4ELb1ELi8ELb0ELb0ELNS_15WgradSyncMethodE3ENS_16CompileConditionILi1000EEEEEvPT_S6_S6_PKS5_S8_S8_S8_PKfflPfPj --------------------------
	.section	.nv.info._ZN13group_norm_v218gn_bwd_cuda_kernelI13__nv_bfloat16Li320ELi1ELi16ELi80ELi256ELb1ELb1ELi16ELi320ELi320ELi4ELb1ELi8ELb0ELb0ELNS_15WgradSyncMethodE3ENS_16CompileConditionILi1000EEEEEvPT_S6_S6_PKS5_S8_S8_S8_PKfflPfPj,"",@"SHT_CUDA_INFO"
	.sectionflags	@""
	.align	4


	//----- nvinfo : EIATTR_CUDA_API_VERSION
	.align		4
        /*0000*/ 	.byte	0x04, 0x37
        /*0002*/ 	.short	(.L_781 - .L_780)
.L_780:
        /*0004*/ 	.word	0x00000082


	//----- nvinfo : EIATTR_KPARAM_INFO
	.align		4
.L_781:
        /*0008*/ 	.byte	0x04, 0x17
        /*000a*/ 	.short	(.L_783 - .L_782)
.L_782:
        /*000c*/ 	.word	0x00000000
        /*0010*/ 	.short	0x000b
        /*0012*/ 	.short	0x0058
        /*0014*/ 	.byte	0x00, 0xf5, 0x21, 0x00


	//----- nvinfo : EIATTR_KPARAM_INFO
	.align		4
.L_783:
        /*0018*/ 	.byte	0x04, 0x17
        /*001a*/ 	.short	(.L_785 - .L_784)
.L_784:
        /*001c*/ 	.word	0x00000000
        /*0020*/ 	.short	0x000a
        /*0022*/ 	.short	0x0050
        /*0024*/ 	.byte	0x00, 0xf5, 0x21, 0x00


	//----- nvinfo : EIATTR_KPARAM_INFO
	.align		4
.L_785:
        /*0028*/ 	.byte	0x04, 0x17
        /*002a*/ 	.short	(.L_787 - .L_786)
.L_786:
        /*002c*/ 	.word	0x00000000
        /*0030*/ 	.short	0x0009
        /*0032*/ 	.short	0x0048
        /*0034*/ 	.byte	0x00, 0xf0, 0x21, 0x00


	//----- nvinfo : EIATTR_KPARAM_INFO
	.align		4
.L_787:
        /*0038*/ 	.byte	0x04, 0x17
        /*003a*/ 	.short	(.L_789 - .L_788)
.L_788:
        /*003c*/ 	.word	0x00000000
        /*0040*/ 	.short	0x0008
        /*0042*/ 	.short	0x0040
        /*0044*/ 	.byte	0x00, 0xf0, 0x11, 0x00


	//----- nvinfo : EIATTR_KPARAM_INFO
	.align		4
.L_789:
        /*0048*/ 	.byte	0x04, 0x17
        /*004a*/ 	.short	(.L_791 - .L_790)
.L_790:
        /*004c*/ 	.word	0x00000000
        /*0050*/ 	.short	0x0007
        /*0052*/ 	.short	0x0038
        /*0054*/ 	.byte	0x00, 0xf5, 0x21, 0x00


	//----- nvinfo : EIATTR_KPARAM_INFO
	.align		4
.L_791:
        /*0058*/ 	.byte	0x04, 0x17
        /*005a*/ 	.short	(.L_793 - .L_792)
.L_792:
        /*005c*/ 	.word	0x00000000
        /*0060*/ 	.short	0x0006
        /*0062*/ 	.short	0x0030
        /*0064*/ 	.byte	0x00, 0xf5, 0x21, 0x00


	//----- nvinfo : EIATTR_KPARAM_INFO
	.align		4
.L_793:
        /*0068*/ 	.byte	0x04, 0x17
        /*006a*/ 	.short	(.L_795 - .L_794)
.L_794:
        /*006c*/ 	.word	0x00000000
        /*0070*/ 	.short	0x0005
        /*0072*/ 	.short	0x0028
        /*0074*/ 	.byte	0x00, 0xf5, 0x21, 0x00


	//----- nvinfo : EIATTR_KPARAM_INFO
	.align		4
.L_795:
        /*0078*/ 	.byte	0x04, 0x17
        /*007a*/ 	.short	(.L_797 - .L_796)
.L_796:
        /*007c*/ 	.word	0x00000000
        /*0080*/ 	.short	0x0004
        /*0082*/ 	.short	0x0020
        /*0084*/ 	.byte	0x00, 0xf5, 0x21, 0x00


	//----- nvinfo : EIATTR_KPARAM_INFO
	.align		4
.L_797:
        /*0088*/ 	.byte	0x04, 0x17
        /*008a*/ 	.short	(.L_799 - .L_798)
.L_798:
        /*008c*/ 	.word	0x00000000
        /*0090*/ 	.short	0x0003
        /*0092*/ 	.short	0x0018
        /*0094*/ 	.byte	0x00, 0xf5, 0x21, 0x00


	//----- nvinfo : EIATTR_KPARAM_INFO
	.align		4
.L_799:
        /*0098*/ 	.byte	0x04, 0x17
        /*009a*/ 	.short	(.L_801 - .L_800)
.L_800:
        /*009c*/ 	.word	0x00000000
        /*00a0*/ 	.short	0x0002
        /*00a2*/ 	.short	0x0010
        /*00a4*/ 	.byte	0x00, 0xf5, 0x21, 0x00


	//----- nvinfo : EIATTR_KPARAM_INFO
	.align		4
.L_801:
        /*00a8*/ 	.byte	0x04, 0x17
        /*00aa*/ 	.short	(.L_803 - .L_802)
.L_802:
        /*00ac*/ 	.word	0x00000000
        /*00b0*/ 	.short	0x0001
        /*00b2*/ 	.short	0x0008
        /*00b4*/ 	.byte	0x00, 0xf5, 0x21, 0x00


	//----- nvinfo : EIATTR_KPARAM_INFO
	.align		4
.L_803:
        /*00b8*/ 	.byte	0x04, 0x17
        /*00ba*/ 	.short	(.L_805 - .L_804)
.L_804:
        /*00bc*/ 	.word	0x00000000
        /*00c0*/ 	.short	0x0000
        /*00c2*/ 	.short	0x0000
        /*00c4*/ 	.byte	0x00, 0xf5, 0x21, 0x00


	//----- nvinfo : EIATTR_SPARSE_MMA_MASK
	.align		4
.L_805:
        /*00c8*/ 	.byte	0x03, 0x50
        /*00ca*/ 	.short	0x0000


	//----- nvinfo : EIATTR_MAXREG_COUNT
	.align		4
        /*00cc*/ 	.byte	0x03, 0x1b
        /*00ce*/ 	.short	0x00a8


	//----- nvinfo : EIATTR_MERCURY_ISA_VERSION
	.align		4
        /*00d0*/ 	.byte	0x03, 0x5f
        /*00d2*/ 	.short	0x0101


	//----- nvinfo : EIATTR_VRC_CTA_INIT_COUNT
	.align		4
        /*00d4*/ 	.byte	0x02, 0x4a
	.zero		1
	.zero		1


	//----- nvinfo : EIATTR_EXIT_INSTR_OFFSETS
	.align		4
        /*00d8*/ 	.byte	0x04, 0x1c
        /*00da*/ 	.short	(.L_807 - .L_806)


	//   ....[0]....
.L_806:
        /*00dc*/ 	.word	0x00000010


	//----- nvinfo : EIATTR_MAX_THREADS
	.align		4
.L_807:
        /*00e0*/ 	.byte	0x04, 0x05
        /*00e2*/ 	.short	(.L_809 - .L_808)
.L_808:
        /*00e4*/ 	.word	0x00000140
        /*00e8*/ 	.word	0x00000001
        /*00ec*/ 	.word	0x00000001


	//----- nvinfo : EIATTR_CBANK_PARAM_SIZE
	.align		4
.L_809:
        /*00f0*/ 	.byte	0x03, 0x19
        /*00f2*/ 	.short	0x0060


	//----- nvinfo : EIATTR_PARAM_CBANK
	.align		4
        /*00f4*/ 	.byte	0x04, 0x0a
        /*00f6*/ 	.short	(.L_811 - .L_810)
	.align		4
.L_810:
        /*00f8*/ 	.word	index@(.nv.constant0._ZN13group_norm_v218gn_bwd_cuda_kernelI13__nv_bfloat16Li320ELi1ELi16ELi80ELi256ELb1ELb1ELi16ELi320ELi320ELi4ELb1ELi8ELb0ELb0ELNS_15WgradSyncMethodE3ENS_16CompileConditionILi1000EEEEEvPT_S6_S6_PKS5_S8_S8_S8_PKfflPfPj)
        /*00fc*/ 	.short	0x0380
        /*00fe*/ 	.short	0x0060


	//----- nvinfo : EIATTR_SW_WAR
	.align		4
.L_811:
        /*0100*/ 	.byte	0x04, 0x36
        /*0102*/ 	.short	(.L_813 - .L_812)
.L_812:
        /*0104*/ 	.word	0x00000008
.L_813:


//--------------------- .nv.info._ZN13group_norm_v218gn_bwd_cuda_kernelI13__nv_bfloat16Li320ELi3ELi16ELi80ELi256ELb1ELb1ELi16ELi320ELi320ELi4ELb1ELi20ELb0ELb0ELNS_15WgradSyncMethodE3ENS_16CompileConditionILi1000EEEEEvPT_S6_S6_PKS5_S8_S8_S8_PKfflPfPj --------------------------
	.section	.nv.info._ZN13group_norm_v218gn_bwd_cuda_kernelI13__nv_bfloat16Li320ELi3ELi16ELi80ELi256ELb1ELb1ELi16ELi320ELi320ELi4ELb1ELi20ELb0ELb0ELNS_15WgradSyncMethodE3ENS_16CompileConditionILi1000EEEEEvPT_S6_S6_PKS5_S8_S8_S8_PKfflPfPj,"",@"SHT_CUDA_INFO"
	.sectionflags	@""
	.align	4


	//----- nvinfo : EIATTR_CUDA_API_VERSION
	.align		4
        /*0000*/ 	.byte	0x04, 0x37
        /*0002*/ 	.short	(.L_815 - .L_814)
.L_814:
        /*0004*/ 	.word	0x00000082


	//----- nvinfo : EIATTR_KPARAM_INFO
	.align		4
.L_815:
        /*0008*/ 	.byte	0x04, 0x17
        /*000a*/ 	.short	(.L_817 - .L_816)
.L_816:
        /*000c*/ 	.word	0x00000000
        /*0010*/ 	.short	0x000b
        /*0012*/ 	.short	0x0058
        /*0014*/ 	.byte	0x00, 0xf5, 0x21, 0x00


	//----- nvinfo : EIATTR_KPARAM_INFO
	.align		4
.L_817:
        /*0018*/ 	.byte	0x04, 0x17
        /*001a*/ 	.short	(.L_819 - .L_818)
.L_818:
        /*001c*/ 	.word	0x00000000
        /*0020*/ 	.short	0x000a
        /*0022*/ 	.short	0x0050
        /*0024*/ 	.byte	0x00, 0xf5, 0x21, 0x00


	//----- nvinfo : EIATTR_KPARAM_INFO
	.align		4
.L_819:
        /*0028*/ 	.byte	0x04, 0x17
        /*002a*/ 	.short	(.L_821 - .L_820)
.L_820:
        /*002c*/ 	.word	0x00000000
        /*0030*/ 	.short	0x0009
        /*0032*/ 	.short	0x0048
        /*0034*/ 	.byte	0x00, 0xf0, 0x21, 0x00


	//----- nvinfo : EIATTR_KPARAM_INFO
	.align		4
.L_821:
        /*0038*/ 	.byte	0x04, 0x17
        /*003a*/ 	.short	(.L_823 - .L_822)
.L_822:
        /*003c*/ 	.word	0x00000000
        /*0040*/ 	.short	0x0008
        /*0042*/ 	.short	0x0040
        /*0044*/ 	.byte	0x00, 0xf0, 0x11, 0x00


	//----- nvinfo : EIATTR_KPARAM_INFO
	.align		4
.L_823:
        /*0048*/ 	.byte	0x04, 0x17
        /*004a*/ 	.short	(.L_825 - .L_824)
.L_824:
        /*004c*/ 	.word	0x00000000
        /*0050*/ 	.short	0x0007
        /*0052*/ 	.short	0x0038
        /*0054*/ 	.byte	0x00, 0xf5, 0x21, 0x00


	//----- nvinfo : EIATTR_KPARAM_INFO
	.align		4
.L_825:
        /*0058*/ 	.byte	0x04, 0x17
        /*005a*/ 	.short	(.L_827 - .L_826)
.L_826:
        /*005c*/ 	.word	0x00000000
        /*0060*/ 	.short	0x0006
        /*0062*/ 	.short	0x0030
        /*0064*/ 	.byte	0x00, 0xf5, 0x21, 0x00


	//----- nvinfo : EIATTR_KPARAM_INFO
	.align		4
.L_827:
        /*0068*/ 	.byte	0x04, 0x17
        /*006a*/ 	.short	(.L_829 - .L_828)
.L_828:
        /*006c*/ 	.word	0x00000000
        /*0070*/ 	.short	0x0005
        /*0072*/ 	.short	0x0028
        /*0074*/ 	.byte	0x00, 0xf5, 0x21, 0x00


	//----- nvinfo : EIATTR_KPARAM_INFO
	.align		4
.L_829:
        /*0078*/ 	.byte	0x04, 0x17
        /*007a*/ 	.short	(.L_831 - .L_830)
.L_830:
        /*007c*/ 	.word	0x00000000
        /*0080*/ 	.short	0x0004
        /*0082*/ 	.short	0x0020
        /*0084*/ 	.byte	0x00, 0xf5, 0x21, 0x00


	//----- nvinfo : EIATTR_KPARAM_INFO
	.align		4
.L_831:
        /*0088*/ 	.byte	0x04, 0x17
        /*008a*/ 	.short	(.L_833 - .L_832)
.L_832:
        /*008c*/ 	.word	0x00000000
        /*0090*/ 	.short	0x0003
        /*0092*/ 	.short	0x0018
        /*0094*/ 	.byte	0x00, 0xf5, 0x21, 0x00


	//----- nvinfo : EIATTR_KPARAM_INFO
	.align		4
.L_833:
        /*0098*/ 	.byte	0x04, 0x17
        /*009a*/ 	.short	(.L_835 - .L_834)
.L_834:
        /*009c*/ 	.word	0x00000000
        /*00a0*/ 	.short	0x0002
        /*00a2*/ 	.short	0x0010
        /*00a4*/ 	.byte	0x00, 0xf5, 0x21, 0x00


	//----- nvinfo : EIATTR_KPARAM_INFO
	.align		4
.L_835:
        /*00a8*/ 	.byte	0x04, 0x17
        /*00aa*/ 	.short	(.L_837 - .L_836)
.L_836:
        /*00ac*/ 	.word	0x00000000
        /*00b0*/ 	.short	0x0001
        /*00b2*/ 	.short	0x0008
        /*00b4*/ 	.byte	0x00, 0xf5, 0x21, 0x00


	//----- nvinfo : EIATTR_KPARAM_INFO
	.align		4
.L_837:
        /*00b8*/ 	.byte	0x04, 0x17
        /*00ba*/ 	.short	(.L_839 - .L_838)
.L_838:
        /*00bc*/ 	.word	0x00000000
        /*00c0*/ 	.short	0x0000
        /*00c2*/ 	.short	0x0000
        /*00c4*/ 	.byte	0x00, 0xf5, 0x21, 0x00


	//----- nvinfo : EIATTR_SPARSE_MMA_MASK
	.align		4
.L_839:
        /*00c8*/ 	.byte	0x03, 0x50
        /*00ca*/ 	.short	0x0000


	//----- nvinfo : EIATTR_MAXREG_COUNT
	.align		4
        /*00cc*/ 	.byte	0x03, 0x1b
        /*00ce*/ 	.short	0x0040


	//----- nvinfo : EIATTR_MERCURY_ISA_VERSION
	.align		4
        /*00d0*/ 	.byte	0x03, 0x5f
        /*00d2*/ 	.short	0x0101


	//----- nvinfo : EIATTR_VRC_CTA_INIT_COUNT
	.align		4
        /*00d4*/ 	.byte	0x02, 0x4a
	.zero		1
	.zero		1


	//----- nvinfo : EIATTR_EXIT_INSTR_OFFSETS
	.align		4
        /*00d8*/ 	.byte	0x04, 0x1c
        /*00da*/ 	.short	(.L_841 - .L_840)


	//   ....[0]....
.L_840:
        /*00dc*/ 	.word	0x00000010


	//----- nvinfo : EIATTR_MAX_THREADS
	.align		4
.L_841:
        /*00e0*/ 	.byte	0x04, 0x05
        /*00e2*/ 	.short	(.L_843 - .L_842)
.L_842:
        /*00e4*/ 	.word	0x00000140
        /*00e8*/ 	.word	0x00000001
        /*00ec*/ 	.word	0x00000001


	//----- nvinfo : EIATTR_CBANK_PARAM_SIZE
	.align		4
.L_843:
        /*00f0*/ 	.byte	0x03, 0x19
        /*00f2*/ 	.short	0x0060


	//----- nvinfo : EIATTR_PARAM_CBANK
	.align		4
        /*00f4*/ 	.byte	0x04, 0x0a
        /*00f6*/ 	.short	(.L_845 - .L_844)
	.align		4
.L_844:
        /*00f8*/ 	.word	index@(.nv.constant0._ZN13group_norm_v218gn_bwd_cuda_kernelI13__nv_bfloat16Li320ELi3ELi16ELi80ELi256ELb1ELb1ELi16ELi320ELi320ELi4ELb1ELi20ELb0ELb0ELNS_15WgradSyncMethodE3ENS_16CompileConditionILi1000EEEEEvPT_S6_S6_PKS5_S8_S8_S8_PKfflPfPj)
        /*00fc*/ 	.short	0x0380
        /*00fe*/ 	.short	0x0060


	//----- nvinfo : EIATTR_SW_WAR
	.align		4
.L_845:
        /*0100*/ 	.byte	0x04, 0x36
        /*0102*/ 	.short	(.L_847 - .L_846)
.L_846:
        /*0104*/ 	.word	0x00000008
.L_847:


//--------------------- .nv.info._ZN13group_norm_v218gn_bwd_cuda_kernelI13__nv_bfloat16Li320ELi1ELi16ELi80ELi256ELb1ELb1ELi32ELi320ELi320ELi4ELb1ELi16ELb0ELb0ELNS_15WgradSyncMethodE3ENS_16CompileConditionILi1000EEEEEvPT_S6_S6_PKS5_S8_S8_S8_PKfflPfPj --------------------------
	.section	.nv.info._ZN13group_norm_v218gn_bwd_cuda_kernelI13__nv_bfloat16Li320ELi1ELi16ELi80ELi256ELb1ELb1ELi32ELi320ELi320ELi4ELb1ELi16ELb0ELb0ELNS_15WgradSyncMethodE3ENS_16CompileConditionILi1000EEEEEvPT_S6_S6_PKS5_S8_S8_S8_PKfflPfPj,"",@"SHT_CUDA_INFO"
	.sectionflags	@""
	.align	4


	//----- nvinfo : EIATTR_CUDA_API_VERSION
	.align		4
        /*0000*/ 	.byte	0x04, 0x37
        /*0002*/ 	.short	(.L_849 - .L_848)
.L_848:
        /*0004*/ 	.word	0x00000082


	//----- nvinfo : EIATTR_KPARAM_INFO
	.align		4
.L_849:
        /*0008*/ 	.byte	0x04, 0x17
        /*000a*/ 	.short	(.L_851 - .L_850)
.L_850:
        /*000c*/ 	.word	0x00000000
        /*0010*/ 	.short	0x000b
        /*0012*/ 	.short	0x0058
        /*0014*/ 	.byte	0x00, 0xf5, 0x21, 0x00


	//----- nvinfo : EIATTR_KPARAM_INFO
	.align		4
.L_851:
        /*0018*/ 	.byte	0x04, 0x17
        /*001a*/ 	.short	(.L_853 - .L_852)
.L_852:
        /*001c*/ 	.word	0x00000000
        /*0020*/ 	.short	0x000a
        /*0022*/ 	.short	0x0050
        /*0024*/ 	.byte	0x00, 0xf5, 0x21, 0x00


	//----- nvinfo : EIATTR_KPARAM_INFO
	.align		4
.L_853:
        /*0028*/ 	.byte	0x04, 0x17
        /*002a*/ 	.short	(.L_855 - .L_854)
.L_854:
        /*002c*/ 	.word	0x00000000
        /*0030*/ 	.short	0x0009
        /*0032*/ 	.short	0x0048
        /*0034*/ 	.byte	0x00, 0xf0, 0x21, 0x00


	//----- nvinfo : EIATTR_KPARAM_INFO
	.align		4
.L_855:
        /*0038*/ 	.byte	0x04, 0x17
        /*003a*/ 	.short	(.L_857 - .L_856)
.L_856:
        /*003c*/ 	.word	0x00000000
        /*0040*/ 	.short	0x0008
        /*0042*/ 	.short	0x0040
        /*0044*/ 	.byte	0x00, 0xf0, 0x11, 0x00


	//----- nvinfo : EIATTR_KPARAM_INFO
	.align		4
.L_857:
        /*0048*/ 	.byte	0x04, 0x17
        /*004a*/ 	.short	(.L_859 - .L_858)
.L_858:
        /*004c*/ 	.word	0x00000000
        /*0050*/ 	.short	0x0007
        /*0052*/ 	.short	0x0038
        /*0054*/ 	.byte	0x00, 0xf5, 0x21, 0x00


	//----- nvinfo : EIATTR_KPARAM_INFO
	.align		4
.L_859:
        /*0058*/ 	.byte	0x04, 0x17
        /*005a*/ 	.short	(.L_861 - .L_860)
.L_860:
        /*005c*/ 	.word	0x00000000
        /*0060*/ 	.short	0x0006
        /*0062*/ 	.short	0x0030
        /*0064*/ 	.byte	0x00, 0xf5, 0x21, 0x00


	//----- nvinfo : EIATTR_KPARAM_INFO
	.align		4
.L_861:
        /*0068*/ 	.byte	0x04, 0x17
        /*006a*/ 	.short	(.L_863 - .L_862)
.L_862:
        /*006c*/ 	.word	0x00000000
        /*0070*/ 	.short	0x0005
        /*0072*/ 	.short	0x0028
        /*0074*/ 	.byte	0x00, 0xf5, 0x21, 0x00


	//----- nvinfo : EIATTR_KPARAM_INFO
	.align		4
.L_863:
        /*0078*/ 	.byte	0x04, 0x17
        /*007a*/ 	.short	(.L_865 - .L_864)
.L_864:
        /*007c*/ 	.word	0x00000000
        /*0080*/ 	.short	0x0004
        /*0082*/ 	.short	0x0020
        /*0084*/ 	.byte	0x00, 0xf5, 0x21, 0x00


	//----- nvinfo : EIATTR_KPARAM_INFO
	.align		4
.L_865:
        /*0088*/ 	.byte	0x04, 0x17
        /*008a*/ 	.short	(.L_867 - .L_866)
.L_866:
        /*008c*/ 	.word	0x00000000
        /*0090*/ 	.short	0x0003
        /*0092*/ 	.short	0x0018
        /*0094*/ 	.byte	0x00, 0xf5, 0x21, 0x00


	//----- nvinfo : EIATTR_KPARAM_INFO
	.align		4
.L_867:
        /*0098*/ 	.byte	0x04, 0x17
        /*009a*/ 	.short	(.L_869 - .L_868)
.L_868:
        /*009c*/ 	.word	0x00000000
        /*00a0*/ 	.short	0x0002
        /*00a2*/ 	.short	0x0010
        /*00a4*/ 	.byte	0x00, 0xf5, 0x21, 0x00


	//----- nvinfo : EIATTR_KPARAM_INFO
	.align		4
.L_869:
        /*00a8*/ 	.byte	0x04, 0x17
        /*00aa*/ 	.short	(.L_871 - .L_870)
.L_870:
        /*00ac*/ 	.word	0x00000000
        /*00b0*/ 	.short	0x0001
        /*00b2*/ 	.short	0x0008
        /*00b4*/ 	.byte	0x00, 0xf5, 0x21, 0x00


	//----- nvinfo : EIATTR_KPARAM_INFO
	.align		4
.L_871:
        /*00b8*/ 	.byte	0x04, 0x17
        /*00ba*/ 	.short	(.L_873 - .L_872)
.L_872:
        /*00bc*/ 	.word	0x00000000
        /*00c0*/ 	.short	0x0000
        /*00c2*/ 	.short	0x0000
        /*00c4*/ 	.byte	0x00, 0xf5, 0x21, 0x00


	//----- nvinfo : EIATTR_SPARSE_MMA_MASK
	.align		4
.L_873:
        /*00c8*/ 	.byte	0x03, 0x50
        /*00ca*/ 	.short	0x0000


	//----- nvinfo : EIATTR_MAXREG_COUNT
	.align		4
        /*00cc*/ 	.byte	0x03, 0x1b
        /*00ce*/ 	.short	0x00a8


	//----- nvinfo : EIATTR_MERCURY_ISA_VERSION
	.align		4
        /*00d0*/ 	.byte	0x03, 0x5f
        /*00d2*/ 	.short	0x0101


	//----- nvinfo : EIATTR_VRC_CTA_INIT_COUNT
	.align		4
        /*00d4*/ 	.byte	0x02, 0x4a
	.zero		1
	.zero		1


	//----- nvinfo : EIATTR_EXIT_INSTR_OFFSETS
	.align		4
        /*00d8*/ 	.byte	0x04, 0x1c
        /*00da*/ 	.short	(.L_875 - .L_874)


	//   ....[0]....
.L_874:
        /*00dc*/ 	.word	0x00000010


	//----- nvinfo : EIATTR_MAX_THREADS
	.align		4
.L_875:
        /*00e0*/ 	.byte	0x04, 0x05
        /*00e2*/ 	.short	(.L_877 - .L_876)
.L_876:
        /*00e4*/ 	.word	0x00000140
        /*00e8*/ 	.word	0x00000001
        /*00ec*/ 	.word	0x00000001


	//----- nvinfo : EIATTR_CBANK_PARAM_SIZE
	.align		4
.L_877:
        /*00f0*/ 	.byte	0x03, 0x19
        /*00f2*/ 	.short	0x0060


	//----- nvinfo : EIATTR_PARAM_CBANK
	.align		4
        /*00f4*/ 	.byte	0x04, 0x0a
        /*00f6*/ 	.short	(.L_879 - .L_878)
	.align		4
.L_878:
        /*00f8*/ 	.word	index@(.nv.constant0._ZN13group_norm_v218gn_bwd_cuda_kernelI13__nv_bfloat16Li320ELi1ELi16ELi80ELi256ELb1ELb1ELi32ELi320ELi320ELi4ELb1ELi16ELb0ELb0ELNS_15WgradSyncMethodE3ENS_16CompileConditionILi1000EEEEEvPT_S6_S6_PKS5_S8_S8_S8_PKfflPfPj)
        /*00fc*/ 	.short	0x0380
        /*00fe*/ 	.short	0x0060


	//----- nvinfo : EIATTR_SW_WAR
	.align		4
.L_879:
        /*0100*/ 	.byte	0x04, 0x36
        /*0102*/ 	.short	(.L_881 - .L_880)
.L_880:
        /*0104*/ 	.word	0x00000008
.L_881:


//--------------------- .nv.info._ZN13group_norm_v218gn_bwd_cuda_kernelI13__nv_bfloat16Li320ELi1ELi16ELi80ELi256ELb1ELb1ELi64ELi320ELi320ELi4ELb1ELi36ELb0ELb0ELNS_15WgradSyncMethodE3ENS_16CompileConditionILi1000EEEEEvPT_S6_S6_PKS5_S8_S8_S8_PKfflPfPj --------------------------
	.section	.nv.info._ZN13group_norm_v218gn_bwd_cuda_kernelI13__nv_bfloat16Li320ELi1ELi16ELi80ELi256ELb1ELb1ELi64ELi320ELi320ELi4ELb1ELi36ELb0ELb0ELNS_15WgradSyncMethodE3ENS_16CompileConditionILi1000EEEEEvPT_S6_S6_PKS5_S8_S8_S8_PKfflPfPj,"",@"SHT_CUDA_INFO"
	.sectionflags	@""
	.align	4


	//----- nvinfo : EIATTR_CUDA_API_VERSION
	.align		4
        /*0000*/ 	.byte	0x04, 0x37
        /*0002*/ 	.short	(.L_883 - .L_882)
.L_882:
        /*0004*/ 	.word	0x00000082


	//----- nvinfo : EIATTR_KPARAM_INFO
	.align		4
.L_883:
        /*0008*/ 	.byte	0x04, 0x17
        /*000a*/ 	.short	(.L_885 - .L_884)
.L_884:
        /*000c*/ 	.word	0x00000000
        /*0010*/ 	.short	0x000b
        /*0012*/ 	.short	0x0058
        /*0014*/ 	.byte	0x00, 0xf5, 0x21, 0x00


	//----- nvinfo : EIATTR_KPARAM_INFO
	.align		4
.L_885:
        /*0018*/ 	.byte	0x04, 0x17
        /*001a*/ 	.short	(.L_887 - .L_886)
.L_886:
        /*001c*/ 	.word	0x00000000
        /*0020*/ 	.short	0x000a
        /*0022*/ 	.short	0x0050
        /*0024*/ 	.byte	0x00, 0xf5, 0x21, 0x00


	//----- nvinfo : EIATTR_KPARAM_INFO
	.align		4
.L_887:
        /*0028*/ 	.byte	0x04, 0x17
        /*002a*/ 	.short	(.L_889 - .L_888)
.L_888:
        /*002c*/ 	.word	0x00000000
        /*0030*/ 	.short	0x0009
        /*0032*/ 	.short	0x0048
        /*0034*/ 	.byte	0x00, 0xf0, 0x21, 0x00


	//----- nvinfo : EIATTR_KPARAM_INFO
	.align		4
.L_889:
        /*0038*/ 	.byte	0x04, 0x17
        /*003a*/ 	.short	(.L_891 - .L_890)
.L_890:
        /*003c*/ 	.word	0x00000000
        /*0040*/ 	.short	0x0008
        /*0042*/ 	.short	0x0040
        /*0044*/ 	.byte	0x00, 0xf0, 0x11, 0x00


	//----- nvinfo : EIATTR_KPARAM_INFO
	.align		4
.L_891:
        /*0048*/ 	.byte	0x04, 0x17
        /*004a*/ 	.short	(.L_893 - .L_892)
.L_892:
        /*004c*/ 	.word	0x00000000
        /*0050*/ 	.short	0x0007
        /*0052*/ 	.short	0x0038
        /*0054*/ 	.byte	0x00, 0xf5, 0x21, 0x00


	//----- nvinfo : EIATTR_KPARAM_INFO
	.align		4
.L_893:
        /*0058*/ 	.byte	0x04, 0x17
        /*005a*/ 	.short	(.L_895 - .L_894)
.L_894:
        /*005c*/ 	.word	0x00000000
        /*0060*/ 	.short	0x0006
        /*0062*/ 	.short	0x0030
        /*0064*/ 	.byte	0x00, 0xf5, 0x21, 0x00


	//----- nvinfo : EIATTR_KPARAM_INFO
	.align		4
.L_895:
        /*0068*/ 	.byte	0x04, 0x17
        /*006a*/ 	.short	(.L_897 - .L_896)
.L_896:
        /*006c*/ 	.word	0x00000000
        /*0070*/ 	.short	0x0005
        /*0072*/ 	.short	0x0028
        /*0074*/ 	.byte	0x00, 0xf5, 0x21, 0x00


	//----- nvinfo : EIATTR_KPARAM_INFO
	.align		4
.L_897:
        /*0078*/ 	.byte	0x04, 0x17
        /*007a*/ 	.short	(.L_899 - .L_898)
.L_898:
        /*007c*/ 	.word	0x00000000
        /*0080*/ 	.short	0x0004
        /*0082*/ 	.short	0x0020
        /*0084*/ 	.byte	0x00, 0xf5, 0x21, 0x00


	//----- nvinfo : EIATTR_KPARAM_INFO
	.align		4
.L_899:
        /*0088*/ 	.byte	0x04, 0x17
        /*008a*/ 	.short	(.L_901 - .L_900)
.L_900:
        /*008c*/ 	.word	0x00000000
        /*0090*/ 	.short	0x0003
        /*0092*/ 	.short	0x0018
        /*0094*/ 	.byte	0x00, 0xf5, 0x21, 0x00


	//----- nvinfo : EIATTR_KPARAM_INFO
	.align		4
.L_901:
        /*0098*/ 	.byte	0x04, 0x17
        /*009a*/ 	.short	(.L_903 - .L_902)
.L_902:
        /*009c*/ 	.word	0x00000000
        /*00a0*/ 	.short	0x0002
        /*00a2*/ 	.short	0x0010
        /*00a4*/ 	.byte	0x00, 0xf5, 0x21, 0x00


	//----- nvinfo : EIATTR_KPARAM_INFO
	.align		4
.L_903:
        /*00a8*/ 	.byte	0x04, 0x17
        /*00aa*/ 	.short	(.L_905 - .L_904)
.L_904:
        /*00ac*/ 	.word	0x00000000
        /*00b0*/ 	.short	0x0001
        /*00b2*/ 	.short	0x0008
        /*00b4*/ 	.byte	0x00, 0xf5, 0x21, 0x00


	//----- nvinfo : EIATTR_KPARAM_INFO
	.align		4
.L_905:
        /*00b8*/ 	.byte	0x04, 0x17
        /*00ba*/ 	.short	(.L_907 - .L_906)
.L_906:
        /*00bc*/ 	.word	0x00000000
        /*00c0*/ 	.short	0x0000
        /*00c2*/ 	.short	0x0000
        /*00c4*/ 	.byte	0x00, 0xf5, 0x21, 0x00


	//----- nvinfo : EIATTR_SPARSE_MMA_MASK
	.align		4
.L_907:
        /*00c8*/ 	.byte	0x03, 0x50
        /*00ca*/ 	.short	0x0000


	//----- nvinfo : EIATTR_MAXREG_COUNT
	.align		4
        /*00cc*/ 	.byte	0x03, 0x1b
        /*00ce*/ 	.short	0x00a8


	//----- nvinfo : EIATTR_MERCURY_ISA_VERSION
	.align		4
        /*00d0*/ 	.byte	0x03, 0x5f
        /*00d2*/ 	.short	0x0101


	//----- nvinfo : EIATTR_VRC_CTA_INIT_COUNT
	.align		4
        /*00d4*/ 	.byte	0x02, 0x4a
	.zero		1
	.zero		1


	//----- nvinfo : EIATTR_EXIT_INSTR_OFFSETS
	.align		4
        /*00d8*/ 	.byte	0x04, 0x1c
        /*00da*/ 	.short	(.L_909 - .L_908)


	//   ....[0]....
.L_908:
        /*00dc*/ 	.word	0x00000010


	//----- nvinfo : EIATTR_MAX_THREADS
	.align		4
.L_909:
        /*00e0*/ 	.byte	0x04, 0x05
        /*00e2*/ 	.short	(.L_911 - .L_910)
.L_910:
        /*00e4*/ 	.word	0x00000140
        /*00e8*/ 	.word	0x00000001
        /*00ec*/ 	.word	0x00000001


	//----- nvinfo : EIATTR_CBANK_PARAM_SIZE
	.align		4
.L_911:
        /*00f0*/ 	.byte	0x03, 0x19
        /*00f2*/ 	.short	0x0060


	//----- nvinfo : EIATTR_PARAM_CBANK
	.align		4
        /*00f4*/ 	.byte	0x04, 0x0a
        /*00f6*/ 	.short	(.L_913 - .L_912)
	.align		4
.L_912:
        /*00f8*/ 	.word	index@(.nv.constant0._ZN13group_norm_v218gn_bwd_cuda_kernelI13__nv_bfloat16Li320ELi1ELi16ELi80ELi256ELb1ELb1ELi64ELi320ELi320ELi4ELb1ELi36ELb0ELb0ELNS_15WgradSyncMethodE3ENS_16CompileConditionILi1000EEEEEvPT_S6_S6_PKS5_S8_S8_S8_PKfflPfPj)
        /*00fc*/ 	.short	0x0380
        /*00fe*/ 	.short	0x0060


	//----- nvinfo : EIATTR_SW_WAR
	.align		4
.L_913:
        /*0100*/ 	.byte	0x04, 0x36
        /*0102*/ 	.short	(.L_915 - .L_914)
.L_914:
        /*0104*/ 	.word	0x00000008
.L_915:


//--------------------- .nv.info._ZN13group_norm_v218gn_bwd_cuda_kernelI13__nv_bfloat16Li320ELi3ELi16ELi80ELi256ELb1ELb1ELi32ELi320ELi320ELi4ELb1ELi40ELb0ELb0ELNS_15WgradSyncMethodE3ENS_16CompileConditionILi1000EEEEEvPT_S6_S6_PKS5_S8_S8_S8_PKfflPfPj --------------------------
	.section	.nv.info._ZN13group_norm_v218gn_bwd_cuda_kernelI13__nv_bfloat16Li320ELi3ELi16ELi80ELi256ELb1ELb1ELi32ELi320ELi320ELi4ELb1ELi40ELb0ELb0ELNS_15WgradSyncMethodE3ENS_16CompileConditionILi1000EEEEEvPT_S6_S6_PKS5_S8_S8_S8_PKfflPfPj,"",@"SHT_CUDA_INFO"
	.sectionflags	@""
	.align	4


	//----- nvinfo : EIATTR_CUDA_API_VERSION
	.align		4
        /*0000*/ 	.byte	0x04, 0x37
        /*0002*/ 	.short	(.L_917 - .L_916)
.L_916:
        /*0004*/ 	.word	0x00000082


	//----- nvinfo : EIATTR_KPARAM_INFO
	.align		4
.L_917:
        /*0008*/ 	.byte	0x04, 0x17
        /*000a*/ 	.short	(.L_919 - .L_918)
.L_918:
        /*000c*/ 	.word	0x00000000
        /*0010*/ 	.short	0x000b
        /*0012*/ 	.short	0x0058
        /*0014*/ 	.byte	0x00, 0xf5, 0x21, 0x00


	//----- nvinfo : EIATTR_KPARAM_INFO
	.align		4
.L_919:
        /*0018*/ 	.byte	0x04, 0x17
        /*001a*/ 	.short	(.L_921 - .L_920)
.L_920:
        /*001c*/ 	.word	0x00000000
        /*0020*/ 	.short	0x000a
        /*0022*/ 	.short	0x0050
        /*0024*/ 	.byte	0x00, 0xf5, 0x21, 0x00


	//----- nvinfo : EIATTR_KPARAM_INFO
	.align		4
.L_921:
        /*0028*/ 	.byte	0x04, 0x17
        /*002a*/ 	.short	(.L_923 - .L_922)
.L_922:
        /*002c*/ 	.word	0x00000000
        /*0030*/ 	.short	0x0009
        /*0032*/ 	.short	0x0048
        /*0034*/ 	.byte	0x00, 0xf0, 0x21, 0x00


	//----- nvinfo : EIATTR_KPARAM_INFO
	.align		4
.L_923:
        /*0038*/ 	.byte	0x04, 0x17
        /*003a*/ 	.short	(.L_925 - .L_924)
.L_924:
        /*003c*/ 	.word	0x00000000
        /*0040*/ 	.short	0x0008
        /*0042*/ 	.short	0x0040
        /*0044*/ 	.byte	0x00, 0xf0, 0x11, 0x00


	//----- nvinfo : EIATTR_KPARAM_INFO
	.align		4
.L_925:
        /*0048*/ 	.byte	0x04, 0x17
        /*004a*/ 	.short	(.L_927 - .L_926)
.L_926:
        /*004c*/ 	.word	0x00000000
        /*0050*/ 	.short	0x0007
        /*0052*/ 	.short	0x0038
        /*0054*/ 	.byte	0x00, 0xf5, 0x21, 0x00


	//----- nvinfo : EIATTR_KPARAM_INFO
	.align		4
.L_927:
        /*0058*/ 	.byte	0x04, 0x17
        /*005a*/ 	.short	(.L_929 - .L_928)
.L_928:
        /*005c*/ 	.word	0x00000000
        /*0060*/ 	.short	0x0006
        /*0062*/ 	.short	0x0030
        /*0064*/ 	.byte	0x00, 0xf5, 0x21, 0x00


	//----- nvinfo : EIATTR_KPARAM_INFO
	.align		4
.L_929:
        /*0068*/ 	.byte	0x04, 0x17
        /*006a*/ 	.short	(.L_931 - .L_930)
.L_930:
        /*006c*/ 	.word	0x00000000
        /*0070*/ 	.short	0x0005
        /*0072*/ 	.short	0x0028
        /*0074*/ 	.byte	0x00, 0xf5, 0x21, 0x00


	//----- nvinfo : EIATTR_KPARAM_INFO
	.align		4
.L_931:
        /*0078*/ 	.byte	0x04, 0x17
        /*007a*/ 	.short	(.L_933 - .L_932)
.L_932:
        /*007c*/ 	.word	0x00000000
        /*0080*/ 	.short	0x0004
        /*0082*/ 	.short	0x0020
        /*0084*/ 	.byte	0x00, 0xf5, 0x21, 0x00


	//----- nvinfo : EIATTR_KPARAM_INFO
	.align		4
.L_933:
        /*0088*/ 	.byte	0x04, 0x17
        /*008a*/ 	.short	(.L_935 - .L_934)
.L_934:
        /*008c*/ 	.word	0x00000000
        /*0090*/ 	.short	0x0003
        /*0092*/ 	.short	0x0018
        /*0094*/ 	.byte	0x00, 0xf5, 0x21, 0x00


	//----- nvinfo : EIATTR_KPARAM_INFO
	.align		4
.L_935:
        /*0098*/ 	.byte	0x04, 0x17
        /*009a*/ 	.short	(.L_937 - .L_936)
.L_936:
        /*009c*/ 	.word	0x00000000
        /*00a0*/ 	.short	0x0002
        /*00a2*/ 	.short	0x0010
        /*00a4*/ 	.byte	0x00, 0xf5, 0x21, 0x00


	//----- nvinfo : EIATTR_KPARAM_INFO
	.align		4
.L_937:
        /*00a8*/ 	.byte	0x04, 0x17
        /*00aa*/ 	.short	(.L_939 - .L_938)
.L_938:
        /*00ac*/ 	.word	0x00000000
        /*00b0*/ 	.short	0x0001
        /*00b2*/ 	.short	0x0008
        /*00b4*/ 	.byte	0x00, 0xf5, 0x21, 0x00


	//----- nvinfo : EIATTR_KPARAM_INFO
	.align		4
.L_939:
        /*00b8*/ 	.byte	0x04, 0x17
        /*00ba*/ 	.short	(.L_941 - .L_940)
.L_940:
        /*00bc*/ 	.word	0x00000000
        /*00c0*/ 	.short	0x0000
        /*00c2*/ 	.short	0x0000
        /*00c4*/ 	.byte	0x00, 0xf5, 0x21, 0x00


	//----- nvinfo : EIATTR_SPARSE_MMA_MASK
	.align		4
.L_941:
        /*00c8*/ 	.byte	0x03, 0x50
        /*00ca*/ 	.short	0x0000


	//----- nvinfo : EIATTR_MAXREG_COUNT
	.align		4
        /*00cc*/ 	.byte	0x03, 0x1b
        /*00ce*/ 	.short	0x0040


	//----- nvinfo : EIATTR_MERCURY_ISA_VERSION
	.align		4
        /*00d0*/ 	.byte	0x03, 0x5f
        /*00d2*/ 	.short	0x0101


	//----- nvinfo : EIATTR_VRC_CTA_INIT_COUNT
	.align		4
        /*00d4*/ 	.byte	0x02, 0x4a
	.zero		1
	.zero		1


	//----- nvinfo : EIATTR_EXIT_INSTR_OFFSETS
	.align		4
        /*00d8*/ 	.byte	0x04, 0x1c
        /*00da*/ 	.short	(.L_943 - .L_942)


	//   ....[0]....
.L_942:
        /*00dc*/ 	.word	0x00000010


	//----- nvinfo : EIATTR_MAX_THREADS
	.align		4
.L_943:
        /*00e0*/ 	.byte	0x04, 0x05
        /*00e2*/ 	.short	(.L_945 - .L_944)
.L_944:
        /*00e4*/ 	.word	0x00000140
        /*00e8*/ 	.word	0x00000001
        /*00ec*/ 	.word	0x00000001


	//----- nvinfo : EIATTR_CBANK_PARAM_SIZE
	.align		4
.L_945:
        /*00f0*/ 	.byte	0x03, 0x19
        /*00f2*/ 	.short	0x0060


	//----- nvinfo : EIATTR_PARAM_CBANK
	.align		4
        /*00f4*/ 	.byte	0x04, 0x0a
        /*00f6*/ 	.short	(.L_947 - .L_946)
	.align		4
.L_946:
        /*00f8*/ 	.word	index@(.nv.constant0._ZN13group_norm_v218gn_bwd_cuda_kernelI13__nv_bfloat16Li320ELi3ELi16ELi80ELi256ELb1ELb1ELi32ELi320ELi320ELi4ELb1ELi40ELb0ELb0ELNS_15WgradSyncMethodE3ENS_16CompileConditionILi1000EEEEEvPT_S6_S6_PKS5_S8_S8_S8_PKfflPfPj)
        /*00fc*/ 	.short	0x0380
        /*00fe*/ 	.short	0x0060


	//----- nvinfo : EIATTR_SW_WAR
	.align		4
.L_947:
        /*0100*/ 	.byte	0x04, 0x36
        /*0102*/ 	.short	(.L_949 - .L_948)
.L_948:
        /*0104*/ 	.word	0x00000008
.L_949:


//--------------------- .nv.info._ZN13group_norm_v218gn_bwd_cuda_kernelI13__nv_bfloat16Li320ELi2ELi16ELi80ELi256ELb1ELb1ELi32ELi320ELi320ELi4ELb1ELi36ELb0ELb0ELNS_15WgradSyncMethodE3ENS_16CompileConditionILi1000EEEEEvPT_S6_S6_PKS5_S8_S8_S8_PKfflPfPj --------------------------
	.section	.nv.info._ZN13group_norm_v218gn_bwd_cuda_kernelI13__nv_bfloat16Li320ELi2ELi16ELi80ELi256ELb1ELb1ELi32ELi320ELi320ELi4ELb1ELi36ELb0ELb0ELNS_15WgradSyncMethodE3ENS_16CompileConditionILi1000EEEEEvPT_S6_S6_PKS5_S8_S8_S8_PKfflPfPj,"",@"SHT_CUDA_INFO"
	.sectionflags	@""
	.align	4


	//----- nvinfo : EIATTR_CUDA_API_VERSION
	.align		4
        /*0000*/ 	.byte	0x04, 0x37
        /*0002*/ 	.short	(.L_951 - .L_950)
.L_950:
        /*0004*/ 	.word	0x00000082


	//----- nvinfo : EIATTR_KPARAM_INFO
	.align		4
.L_951:
        /*0008*/ 	.byte	0x04, 0x17
        /*000a*/ 	.short	(.L_953 - .L_952)
.L_952:
        /*000c*/ 	.word	0x00000000
        /*0010*/ 	.short	0x000b
        /*0012*/ 	.short	0x0058
        /*0014*/ 	.byte	0x00, 0xf5, 0x21, 0x00


	//----- nvinfo : EIATTR_KPARAM_INFO
	.align		4
.L_953:
        /*0018*/ 	.byte	0x04, 0x17
        /*001a*/ 	.short	(.L_955 - .L_954)
.L_954:
        /*001c*/ 	.word	0x00000000
        /*0020*/ 	.short	0x000a
        /*0022*/ 	.short	0x0050
        /*0024*/ 	.byte	0x00, 0xf5, 0x21, 0x00


	//----- nvinfo : EIATTR_KPARAM_INFO
	.align		4
.L_955:
        /*0028*/ 	.byte	0x04, 0x17
        /*002a*/ 	.short	(.L_957 - .L_956)
.L_956:
        /*002c*/ 	.word	0x00000000
        /*0030*/ 	.short	0x0009
        /*0032*/ 	.short	0x0048
        /*0034*/ 	.byte	0x00, 0xf0, 0x21, 0x00


	//----- nvinfo : EIATTR_KPARAM_INFO
	.align		4
.L_957:
        /*0038*/ 	.byte	0x04, 0x17
        /*003a*/ 	.short	(.L_959 - .L_958)
.L_958:
        /*003c*/ 	.word	0x00000000
        /*0040*/ 	.short	0x0008
        /*0042*/ 	.short	0x0040
        /*0044*/ 	.byte	0x00, 0xf0, 0x11, 0x00


	//----- nvinfo : EIATTR_KPARAM_INFO
	.align		4
.L_959:
        /*0048*/ 	.byte	0x04, 0x17
        /*004a*/ 	.short	(.L_961 - .L_960)
.L_960:
        /*004c*/ 	.word	0x00000000
        /*0050*/ 	.short	0x0007
        /*0052*/ 	.short	0x0038
        /*0054*/ 	.byte	0x00, 0xf5, 0x21, 0x00


	//----- nvinfo : EIATTR_KPARAM_INFO
	.align		4
.L_961:
        /*0058*/ 	.byte	0x04, 0x17
        /*005a*/ 	.short	(.L_963 - .L_962)
.L_962:
        /*005c*/ 	.word	0x00000000
        /*0060*/ 	.short	0x0006
        /*0062*/ 	.short	0x0030
        /*0064*/ 	.byte	0x00, 0xf5, 0x21, 0x00


	//----- nvinfo : EIATTR_KPARAM_INFO
	.align		4
.L_963:
        /*0068*/ 	.byte	0x04, 0x17
        /*006a*/ 	.short	(.L_965 - .L_964)
.L_964:
        /*006c*/ 	.word	0x00000000
        /*0070*/ 	.short	0x0005
        /*0072*/ 	.short	0x0028
        /*0074*/ 	.byte	0x00, 0xf5, 0x21, 0x00


	//----- nvinfo : EIATTR_KPARAM_INFO
	.align		4
.L_965:
        /*0078*/ 	.byte	0x04, 0x17
        /*007a*/ 	.short	(.L_967 - .L_966)
.L_966:
        /*007c*/ 	.word	0x00000000
        /*0080*/ 	.short	0x0004
        /*0082*/ 	.short	0x0020
        /*0084*/ 	.byte	0x00, 0xf5, 0x21, 0x00


	//----- nvinfo : EIATTR_KPARAM_INFO
	.align		4
.L_967:
        /*0088*/ 	.byte	0x04, 0x17
        /*008a*/ 	.short	(.L_969 - .L_968)
.L_968:
        /*008c*/ 	.word	0x00000000
        /*0090*/ 	.short	0x0003
        /*0092*/ 	.short	0x0018
        /*0094*/ 	.byte	0x00, 0xf5, 0x21, 0x00


	//----- nvinfo : EIATTR_KPARAM_INFO
	.align		4
.L_969:
        /*0098*/ 	.byte	0x04, 0x17
        /*009a*/ 	.short	(.L_971 - .L_970)
.L_970:
        /*009c*/ 	.word	0x00000000
        /*00a0*/ 	.short	0x0002
        /*00a2*/ 	.short	0x0010
        /*00a4*/ 	.byte	0x00, 0xf5, 0x21, 0x00


	//----- nvinfo : EIATTR_KPARAM_INFO
	.align		4
.L_971:
        /*00a8*/ 	.byte	0x04, 0x17
        /*00aa*/ 	.short	(.L_973 - .L_972)
.L_972:
        /*00ac*/ 	.word	0x00000000
        /*00b0*/ 	.short	0x0001
        /*00b2*/ 	.short	0x0008
        /*00b4*/ 	.byte	0x00, 0xf5, 0x21, 0x00


	//----- nvinfo : EIATTR_KPARAM_INFO
	.align		4
.L_973:
        /*00b8*/ 	.byte	0x04, 0x17
        /*00ba*/ 	.short	(.L_975 - .L_974)
.L_974:
        /*00bc*/ 	.word	0x00000000
        /*00c0*/ 	.short	0x0000
        /*00c2*/ 	.short	0x0000
        /*00c4*/ 	.byte	0x00, 0xf5, 0x21, 0x00


	//----- nvinfo : EIATTR_SPARSE_MMA_MASK
	.align		4
.L_975:
        /*00c8*/ 	.byte	0x03, 0x50
        /*00ca*/ 	.short	0x0000


	//----- nvinfo : EIATTR_MAXREG_COUNT
	.align		4
        /*00cc*/ 	.byte	0x03, 0x1b
        /*00ce*/ 	.short	0x0060


	//----- nvinfo : EIATTR_MERCURY_ISA_VERSION
	.align		4
        /*00d0*/ 	.byte	0x03, 0x5f
        /*00d2*/ 	.short	0x0101


	//----- nvinfo : EIATTR_VRC_CTA_INIT_COUNT
	.align		4
        /*00d4*/ 	.byte	0x02, 0x4a
	.zero		1
	.zero		1


	//----- nvinfo : EIATTR_EXIT_INSTR_OFFSETS
	.align		4
        /*00d8*/ 	.byte	0x04, 0x1c
        /*00da*/ 	.short	(.L_977 - .L_976)


	//   ....[0]....
.L_976:
        /*00dc*/ 	.word	0x00000010


	//----- nvinfo : EIATTR_MAX_THREADS
	.align		4
.L_977:
        /*00e0*/ 	.byte	0x04, 0x05
        /*00e2*/ 	.short	(.L_979 - .L_978)
.L_978:
        /*00e4*/ 	.word	0x00000140
        /*00e8*/ 	.word	0x00000001
        /*00ec*/ 	.word	0x00000001


	//----- nvinfo : EIATTR_CBANK_PARAM_SIZE
	.align		4
.L_979:
        /*00f0*/ 	.byte	0x03, 0x19
        /*00f2*/ 	.short	0x0060


	//----- nvinfo : EIATTR_PARAM_CBANK
	.align		4
        /*00f4*/ 	.byte	0x04, 0x0a
        /*00f6*/ 	.short	(.L_981 - .L_980)
	.align		4
.L_980:
        /*00f8*/ 	.word	index@(.nv.constant0._ZN13group_norm_v218gn_bwd_cuda_kernelI13__nv_bfloat16Li320ELi2ELi16ELi80ELi256ELb1ELb1ELi32ELi320ELi320ELi4ELb1ELi36ELb0ELb0ELNS_15WgradSyncMethodE3ENS_16CompileConditionILi1000EEEEEvPT_S6_S6_PKS5_S8_S8_S8_PKfflPfPj)
        /*00fc*/ 	.short	0x0380
        /*00fe*/ 	.short	0x0060


	//----- nvinfo : EIATTR_SW_WAR
	.align		4
.L_981:
        /*0100*/ 	.byte	0x04, 0x36
        /*0102*/ 	.short	(.L_983 - .L_982)
.L_982:
        /*0104*/ 	.word	0x00000008
.L_983:


//--------------------- .nv.info._ZN13group_norm_v214gn_cuda_kernelI13__nv_bfloat16Li320ELi1ELi32ELi40ELi256ELb0ELi256ELi40ELi40ELi4ELb0ELi116ELb0ELb0ENS_16CompileConditionILi1000EEEEEvPT_PKS4_S7_S7_flPfS8_Pj --------------------------
	.section	.nv.info._ZN13group_norm_v214gn_cuda_kernelI13__nv_bfloat16Li320ELi1ELi32ELi40ELi256ELb0ELi256ELi40ELi40ELi4ELb0ELi116ELb0ELb0ENS_16CompileConditionILi1000EEEEEvPT_PKS4_S7_S7_flPfS8_Pj,"",@"SHT_CUDA_INFO"
	.sectionflags	@""
	.align	4


	//----- nvinfo : EIATTR_CUDA_API_VERSION
	.align		4
        /*0000*/ 	.byte	0x04, 0x37
        /*0002*/ 	.short	(.L_985 - .L_984)
.L_984:
        /*0004*/ 	.word	0x00000082


	//----- nvinfo : EIATTR_KPARAM_INFO
	.align		4
.L_985:
        /*0008*/ 	.byte	0x04, 0x17
        /*000a*/ 	.short	(.L_987 - .L_986)
.L_986:
        /*000c*/ 	.word	0x00000000
        /*0010*/ 	.short	0x0008
        /*0012*/ 	.short	0x0040
        /*0014*/ 	.byte	0x00, 0xf5, 0x21, 0x00


	//----- nvinfo : EIATTR_KPARAM_INFO
	.align		4
.L_987:
        /*0018*/ 	.byte	0x04, 0x17
        /*001a*/ 	.short	(.L_989 - .L_988)
.L_988:
        /*001c*/ 	.word	0x00000000
        /*0020*/ 	.short	0x0007
        /*0022*/ 	.short	0x0038
        /*0024*/ 	.byte	0x00, 0xf5, 0x21, 0x00


	//----- nvinfo : EIATTR_KPARAM_INFO
	.align		4
.L_989:
        /*0028*/ 	.byte	0x04, 0x17
        /*002a*/ 	.short	(.L_991 - .L_990)
.L_990:
        /*002c*/ 	.word	0x00000000
        /*0030*/ 	.short	0x0006
        /*0032*/ 	.short	0x0030
        /*0034*/ 	.byte	0x00, 0xf5, 0x21, 0x00


	//----- nvinfo : EIATTR_KPARAM_INFO
	.align		4
.L_991:
        /*0038*/ 	.byte	0x04, 0x17
        /*003a*/ 	.short	(.L_993 - .L_992)
.L_992:
        /*003c*/ 	.word	0x00000000
        /*0040*/ 	.short	0x0005
        /*0042*/ 	.short	0x0028
        /*0044*/ 	.byte	0x00, 0xf0, 0x21, 0x00


	//----- nvinfo : EIATTR_KPARAM_INFO
	.align		4
.L_993:
        /*0048*/ 	.byte	0x04, 0x17
        /*004a*/ 	.short	(.L_995 - .L_994)
.L_994:
        /*004c*/ 	.word	0x00000000
        /*0050*/ 	.short	0x0004
        /*0052*/ 	.short	0x0020
        /*0054*/ 	.byte	0x00, 0xf0, 0x11, 0x00


	//----- nvinfo : EIATTR_KPARAM_INFO
	.align		4
.L_995:
        /*0058*/ 	.byte	0x04, 0x17
        /*005a*/ 	.short	(.L_997 - .L_996)
.L_996:
        /*005c*/ 	.word	0x00000000
        /*0060*/ 	.short	0x0003
        /*0062*/ 	.short	0x0018
        /*0064*/ 	.byte	0x00, 0xf5, 0x21, 0x00


	//----- nvinfo : EIATTR_KPARAM_INFO
	.align		4
.L_997:
        /*0068*/ 	.byte	0x04, 0x17
        /*006a*/ 	.short	(.L_999 - .L_998)
.L_998:
        /*006c*/ 	.word	0x00000000
        /*0070*/ 	.short	0x0002
        /*0072*/ 	.short	0x0010
        /*0074*/ 	.byte	0x00, 0xf5, 0x21, 0x00


	//----- nvinfo : EIATTR_KPARAM_INFO
	.align		4
.L_999:
        /*0078*/ 	.byte	0x04, 0x17
        /*007a*/ 	.short	(.L_1001 - .L_1000)
.L_1000:
        /*007c*/ 	.word	0x00000000
        /*0080*/ 	.short	0x0001
        /*0082*/ 	.short	0x0008
        /*0084*/ 	.byte	0x00, 0xf5, 0x21, 0x00


	//----- nvinfo : EIATTR_KPARAM_INFO
	.align		4
.L_1001:
        /*0088*/ 	.byte	0x04, 0x17
        /*008a*/ 	.short	(.L_1003 - .L_1002)
.L_1002:
        /*008c*/ 	.word	0x00000000
        /*0090*/ 	.short	0x0000
        /*0092*/ 	.short	0x0000
        /*0094*/ 	.byte	0x00, 0xf5, 0x21, 0x00


	//----- nvinfo : EIATTR_SPARSE_MMA_MASK
	.align		4
.L_1003:
        /*0098*/ 	.byte	0x03, 0x50
        /*009a*/ 	.short	0x0000


	//----- nvinfo : EIATTR_MAXREG_COUNT
	.align		4
        /*009c*/ 	.byte	0x03, 0x1b
        /*009e*/ 	.short	0x00a8


	//----- nvinfo : EIATTR_MERCURY_ISA_VERSION
	.align		4
        /*00a0*/ 	.byte	0x03, 0x5f
        /*00a2*/ 	.short	0x0101


	//----- nvinfo : EIATTR_VRC_CTA_INIT_COUNT
	.align		4
        /*00a4*/ 	.byte	0x02, 0x4a
	.zero		1
	.zero		1


	//----- nvinfo : EIATTR_EXIT_INSTR_OFFSETS
	.align		4
        /*00a8*/ 	.byte	0x04, 0x1c
        /*00aa*/ 	.short	(.L_1005 - .L_1004)


	//   ....[0]....
.L_1004:
        /*00ac*/ 	.word	0x00000010


	//----- nvinfo : EIATTR_MAX_THREADS
	.align		4
.L_1005:
        /*00b0*/ 	.byte	0x04, 0x05
        /*00b2*/ 	.short	(.L_1007 - .L_1006)
.L_1006:
        /*00b4*/ 	.word	0x00000140
        /*00b8*/ 	.word	0x00000001
        /*00bc*/ 	.word	0x00000001


	//----- nvinfo : EIATTR_CBANK_PARAM_SIZE
	.align		4
.L_1007:
        /*00c0*/ 	.byte	0x03, 0x19
        /*00c2*/ 	.short	0x0048


	//----- nvinfo : EIATTR_PARAM_CBANK
	.align		4
        /*00c4*/ 	.byte	0x04, 0x0a
        /*00c6*/ 	.short	(.L_1009 - .L_1008)
	.align		4
.L_1008:
        /*00c8*/ 	.word	index@(.nv.constant0._ZN13group_norm_v214gn_cuda_kernelI13__nv_bfloat16Li320ELi1ELi32ELi40ELi256ELb0ELi256ELi40ELi40ELi4ELb0ELi116ELb0ELb0ENS_16CompileConditionILi1000EEEEEvPT_PKS4_S7_S7_flPfS8_Pj)
        /*00cc*/ 	.short	0x0380
        /*00ce*/ 	.short	0x0048


	//----- nvinfo : EIATTR_SW_WAR
	.align		4
.L_1009:
        /*00d0*/ 	.byte	0x04, 0x36
        /*00d2*/ 	.short	(.L_1011 - .L_1010)
.L_1010:
        /*00d4*/ 	.word	0x00000008
.L_1011:


//--------------------- .nv.info._ZN13group_norm_v214gn_cuda_kernelI13__nv_bfloat16Li320ELi1ELi32ELi40ELi256ELb0ELi256ELi40ELi40ELi4ELb0ELi148ELb0ELb0ENS_16CompileConditionILi1000EEEEEvPT_PKS4_S7_S7_flPfS8_Pj --------------------------
	.section	.nv.info._ZN13group_norm_v214gn_cuda_kernelI13__nv_bfloat16Li320ELi1ELi32ELi40ELi256ELb0ELi256ELi40ELi40ELi4ELb0ELi148ELb0ELb0ENS_16CompileConditionILi1000EEEEEvPT_PKS4_S7_S7_flPfS8_Pj,"",@"SHT_CUDA_INFO"
	.sectionflags	@""
	.align	4


	//----- nvinfo : EIATTR_CUDA_API_VERSION
	.align		4
        /*0000*/ 	.byte	0x04, 0x37
        /*0002*/ 	.short	(.L_1013 - .L_1012)
.L_1012:
        /*0004*/ 	.word	0x00000082


	//----- nvinfo : EIATTR_KPARAM_INFO
	.align		4
.L_1013:
        /*0008*/ 	.byte	0x04, 0x17
        /*000a*/ 	.short	(.L_1015 - .L_1014)
.L_1014:
        /*000c*/ 	.word	0x00000000
        /*0010*/ 	.short	0x0008
        /*0012*/ 	.short	0x0040
        /*0014*/ 	.byte	0x00, 0xf5, 0x21, 0x00


	//----- nvinfo : EIATTR_KPARAM_INFO
	.align		4
.L_1015:
        /*0018*/ 	.byte	0x04, 0x17
        /*001a*/ 	.short	(.L_1017 - .L_1016)
.L_1016:
        /*001c*/ 	.word	0x00000000
        /*0020*/ 	.short	0x0007
        /*0022*/ 	.short	0x0038
        /*0024*/ 	.byte	0x00, 0xf5, 0x21, 0x00


	//----- nvinfo : EIATTR_KPARAM_INFO
	.align		4
.L_1017:
        /*0028*/ 	.byte	0x04, 0x17
        /*002a*/ 	.short	(.L_1019 - .L_1018)
.L_1018:
        /*002c*/ 	.word	0x00000000
        /*0030*/ 	.short	0x0006
        /*0032*/ 	.short	0x0030
        /*0034*/ 	.byte	0x00, 0xf5, 0x21, 0x00


	//----- nvinfo : EIATTR_KPARAM_INFO
	.align		4
.L_1019:
        /*0038*/ 	.byte	0x04, 0x17
        /*003a*/ 	.short	(.L_1021 - .L_1020)
.L_1020:
        /*003c*/ 	.word	0x00000000
        /*0040*/ 	.short	0x0005
        /*0042*/ 	.short	0x0028
        /*0044*/ 	.byte	0x00, 0xf0, 0x21, 0x00


	//----- nvinfo : EIATTR_KPARAM_INFO
	.align		4
.L_1021:
        /*0048*/ 	.byte	0x04, 0x17
        /*004a*/ 	.short	(.L_1023 - .L_1022)
.L_1022:
        /*004c*/ 	.word	0x00000000
        /*0050*/ 	.short	0x0004
        /*0052*/ 	.short	0x0020
        /*0054*/ 	.byte	0x00, 0xf0, 0x11, 0x00


	//----- nvinfo : EIATTR_KPARAM_INFO
	.align		4
.L_1023:
        /*0058*/ 	.byte	0x04, 0x17
        /*005a*/ 	.short	(.L_1025 - .L_1024)
.L_1024:
        /*005c*/ 	.word	0x00000000
        /*0060*/ 	.short	0x0003
        /*0062*/ 	.short	0x0018
        /*0064*/ 	.byte	0x00, 0xf5, 0x21, 0x00


	//----- nvinfo : EIATTR_KPARAM_INFO
	.align		4
.L_1025:
        /*0068*/ 	.byte	0x04, 0x17
        /*006a*/ 	.short	(.L_1027 - .L_1026)
.L_1026:
        /*006c*/ 	.word	0x00000000
        /*0070*/ 	.short	0x0002
        /*0072*/ 	.short	0x0010
        /*0074*/ 	.byte	0x00, 0xf5, 0x21, 0x00


	//----- nvinfo : EIATTR_KPARAM_INFO
	.align		4
.L_1027:
        /*0078*/ 	.byte	0x04, 0x17
        /*007a*/ 	.short	(.L_1029 - .L_1028)
.L_1028:
        /*007c*/ 	.word	0x00000000
        /*0080*/ 	.short	0x0001
        /*0082*/ 	.short	0x0008
        /*0084*/ 	.byte	0x00, 0xf5, 0x21, 0x00


	//----- nvinfo : EIATTR_KPARAM_INFO
	.align		4
.L_1029:
        /*0088*/ 	.byte	0x04, 0x17
        /*008a*/ 	.short	(.L_1031 - .L_1030)
.L_1030:
        /*008c*/ 	.word	0x00000000
        /*0090*/ 	.short	0x0000
        /*0092*/ 	.short	0x0000
        /*0094*/ 	.byte	0x00, 0xf5, 0x21, 0x00


	//----- nvinfo : EIATTR_SPARSE_MMA_MASK
	.align		4
.L_1031:
        /*0098*/ 	.byte	0x03, 0x50
        /*009a*/ 	.short	0x0000


	//----- nvinfo : EIATTR_MAXREG_COUNT
	.align		4
        /*009c*/ 	.byte	0x03, 0x1b
        /*009e*/ 	.short	0x00a8


	//----- nvinfo : EIATTR_MERCURY_ISA_VERSION
	.align		4
        /*00a0*/ 	.byte	0x03, 0x5f
        /*00a2*/ 	.short	0x0101


	//----- nvinfo : EIATTR_VRC_CTA_INIT_COUNT
	.align		4
        /*00a4*/ 	.byte	0x02, 0x4a
	.zero		1
	.zero		1


	//----- nvinfo : EIATTR_EXIT_INSTR_OFFSETS
	.align		4
        /*00a8*/ 	.byte	0x04, 0x1c
        /*00aa*/ 	.short	(.L_1033 - .L_1032)


	//   ....[0]....
.L_1032:
        /*00ac*/ 	.word	0x00000010


	//----- nvinfo : EIATTR_MAX_THREADS
	.align		4
.L_1033:
        /*00b0*/ 	.byte	0x04, 0x05
        /*00b2*/ 	.short	(.L_1035 - .L_1034)
.L_1034:
        /*00b4*/ 	.word	0x00000140
        /*00b8*/ 	.word	0x00000001
        /*00bc*/ 	.word	0x00000001


	//----- nvinfo : EIATTR_CBANK_PARAM_SIZE
	.align		4
.L_1035:
        /*00c0*/ 	.byte	0x03, 0x19
        /*00c2*/ 	.short	0x0048


	//----- nvinfo : EIATTR_PARAM_CBANK
	.align		4
        /*00c4*/ 	.byte	0x04, 0x0a
        /*00c6*/ 	.short	(.L_1037 - .L_1036)
	.align		4
.L_1036:
        /*00c8*/ 	.word	index@(.nv.constant0._ZN13group_norm_v214gn_cuda_kernelI13__nv_bfloat16Li320ELi1ELi32ELi40ELi256ELb0ELi256ELi40ELi40ELi4ELb0ELi148ELb0ELb0ENS_16CompileConditionILi1000EEEEEvPT_PKS4_S7_S7_flPfS8_Pj)
        /*00cc*/ 	.short	0x0380
        /*00ce*/ 	.short	0x0048


	//----- nvinfo : EIATTR_SW_WAR
	.align		4
.L_1037:
        /*00d0*/ 	.byte	0x04, 0x36
        /*00d2*/ 	.short	(.L_1039 - .L_1038)
.L_1038:
        /*00d4*/ 	.word	0x00000008
.L_1039:


//--------------------- .nv.info._ZN13group_norm_v214gn_cuda_kernelI13__nv_bfloat16Li320ELi3ELi16ELi80ELi256ELb1ELi4ELi320ELi320ELi4ELb1ELi5ELb0ELb0ENS_16CompileConditionILi1000EEEEEvPT_PKS4_S7_S7_flPfS8_Pj --------------------------
	.section	.nv.info._ZN13group_norm_v214gn_cuda_kernelI13__nv_bfloat16Li320ELi3ELi16ELi80ELi256ELb1ELi4ELi320ELi320ELi4ELb1ELi5ELb0ELb0ENS_16CompileConditionILi1000EEEEEvPT_PKS4_S7_S7_flPfS8_Pj,"",@"SHT_CUDA_INFO"
	.sectionflags	@""
	.align	4


	//----- nvinfo : EIATTR_CUDA_API_VERSION
	.align		4
        /*0000*/ 	.byte	0x04, 0x37
        /*0002*/ 	.short	(.L_1041 - .L_1040)
.L_1040:
        /*0004*/ 	.word	0x00000082


	//----- nvinfo : EIATTR_KPARAM_INFO
	.align		4
.L_1041:
        /*0008*/ 	.byte	0x04, 0x17
        /*000a*/ 	.short	(.L_1043 - .L_1042)
.L_1042:
        /*000c*/ 	.word	0x00000000
        /*0010*/ 	.short	0x0008
        /*0012*/ 	.short	0x0040
        /*0014*/ 	.byte	0x00, 0xf5, 0x21, 0x00


	//----- nvinfo : EIATTR_KPARAM_INFO
	.align		4
.L_1043:
        /*0018*/ 	.byte	0x04, 0x17
        /*001a*/ 	.short	(.L_1045 - .L_1044)
.L_1044:
        /*001c*/ 	.word	0x00000000
        /*0020*/ 	.short	0x0007
        /*0022*/ 	.short	0x0038
        /*0024*/ 	.byte	0x00, 0xf5, 0x21, 0x00


	//----- nvinfo : EIATTR_KPARAM_INFO
	.align		4
.L_1045:
        /*0028*/ 	.byte	0x04, 0x17
        /*002a*/ 	.short	(.L_1047 - .L_1046)
.L_1046:
        /*002c*/ 	.word	0x00000000
        /*0030*/ 	.short	0x0006
        /*0032*/ 	.short	0x0030
        /*0034*/ 	.byte	0x00, 0xf5, 0x21, 0x00


	//----- nvinfo : EIATTR_KPARAM_INFO
	.align		4
.L_1047:
        /*0038*/ 	.byte	0x04, 0x17
        /*003a*/ 	.short	(.L_1049 - .L_1048)
.L_1048:
        /*003c*/ 	.word	0x00000000
        /*0040*/ 	.short	0x0005
        /*0042*/ 	.short	0x0028
        /*0044*/ 	.byte	0x00, 0xf0, 0x21, 0x00


	//----- nvinfo : EIATTR_KPARAM_INFO
	.align		4
.L_1049:
        /*0048*/ 	.byte	0x04, 0x17
        /*004a*/ 	.short	(.L_1051 - .L_1050)
.L_1050:
        /*004c*/ 	.word	0x00000000
        /*0050*/ 	.short	0x0004
        /*0052*/ 	.short	0x0020
        /*0054*/ 	.byte	0x00, 0xf0, 0x11, 0x00


	//----- nvinfo : EIATTR_KPARAM_INFO
	.align		4
.L_1051:
        /*0058*/ 	.byte	0x04, 0x17
        /*005a*/ 	.short	(.L_1053 - .L_1052)
.L_1052:
        /*005c*/ 	.word	0x00000000
        /*0060*/ 	.short	0x0003
        /*0062*/ 	.short	0x0018
        /*0064*/ 	.byte	0x00, 0xf5, 0x21, 0x00


	//----- nvinfo : EIATTR_KPARAM_INFO
	.align		4
.L_1053:
        /*0068*/ 	.byte	0x04, 0x17
        /*006a*/ 	.short	(.L_1055 - .L_1054)
.L_1054:
        /*006c*/ 	.word	0x00000000
        /*0070*/ 	.short	0x0002
        /*0072*/ 	.short	0x0010
        /*0074*/ 	.byte	0x00, 0xf5, 0x21, 0x00


	//----- nvinfo : EIATTR_KPARAM_INFO
	.align		4
.L_1055:
        /*0078*/ 	.byte	0x04, 0x17
        /*007a*/ 	.short	(.L_1057 - .L_1056)
.L_1056:
        /*007c*/ 	.word	0x00000000
        /*0080*/ 	.short	0x0001
        /*0082*/ 	.short	0x0008
        /*0084*/ 	.byte	0x00, 0xf5, 0x21, 0x00


	//----- nvinfo : EIATTR_KPARAM_INFO
	.align		4
.L_1057:
        /*0088*/ 	.byte	0x04, 0x17
        /*008a*/ 	.short	(.L_1059 - .L_1058)
.L_1058:
        /*008c*/ 	.word	0x00000000
        /*0090*/ 	.short	0x0000
        /*0092*/ 	.short	0x0000
        /*0094*/ 	.byte	0x00, 0xf5, 0x21, 0x00


	//----- nvinfo : EIATTR_SPARSE_MMA_MASK
	.align		4
.L_1059:
        /*0098*/ 	.byte	0x03, 0x50
        /*009a*/ 	.short	0x0000


	//----- nvinfo : EIATTR_MAXREG_COUNT
	.align		4
        /*009c*/ 	.byte	0x03, 0x1b
        /*009e*/ 	.short	0x0040


	//----- nvinfo : EIATTR_MERCURY_ISA_VERSION
	.align		4
        /*00a0*/ 	.byte	0x03, 0x5f
        /*00a2*/ 	.short	0x0101


	//----- nvinfo : EIATTR_VRC_CTA_INIT_COUNT
	.align		4
        /*00a4*/ 	.byte	0x02, 0x4a
	.zero		1
	.zero		1


	//----- nvinfo : EIATTR_EXIT_INSTR_OFFSETS
	.align		4
        /*00a8*/ 	.byte	0x04, 0x1c
        /*00aa*/ 	.short	(.L_1061 - .L_1060)


	//   ....[0]....
.L_1060:
        /*00ac*/ 	.word	0x00000010


	//----- nvinfo : EIATTR_MAX_THREADS
	.align		4
.L_1061:
        /*00b0*/ 	.byte	0x04, 0x05
        /*00b2*/ 	.short	(.L_1063 - .L_1062)
.L_1062:
        /*00b4*/ 	.word	0x00000140
        /*00b8*/ 	.word	0x00000001
        /*00bc*/ 	.word	0x00000001


	//----- nvinfo : EIATTR_CBANK_PARAM_SIZE
	.align		4
.L_1063:
        /*00c0*/ 	.byte	0x03, 0x19
        /*00c2*/ 	.short	0x0048


	//----- nvinfo : EIATTR_PARAM_CBANK
	.align		4
        /*00c4*/ 	.byte	0x04, 0x0a
        /*00c6*/ 	.short	(.L_1065 - .L_1064)
	.align		4
.L_1064:
        /*00c8*/ 	.word	index@(.nv.constant0._ZN13group_norm_v214gn_cuda_kernelI13__nv_bfloat16Li320ELi3ELi16ELi80ELi256ELb1ELi4ELi320ELi320ELi4ELb1ELi5ELb0ELb0ENS_16CompileConditionILi1000EEEEEvPT_PKS4_S7_S7_flPfS8_Pj)
        /*00cc*/ 	.short	0x0380
        /*00ce*/ 	.short	0x0048


	//----- nvinfo : EIATTR_SW_WAR
	.align		4
.L_1065:
        /*00d0*/ 	.byte	0x04, 0x36
        /*00d2*/ 	.short	(.L_1067 - .L_1066)
.L_1066:
        /*00d4*/ 	.word	0x00000008
.L_1067:


//--------------------- .nv.info._ZN13group_norm_v214gn_cuda_kernelI13__nv_bfloat16Li320ELi1ELi16ELi80ELi256ELb1ELi8ELi320ELi320ELi4ELb1ELi4ELb0ELb0ENS_16CompileConditionILi1000EEEEEvPT_PKS4_S7_S7_flPfS8_Pj --------------------------
	.section	.nv.info._ZN13group_norm_v214gn_cuda_kernelI13__nv_bfloat16Li320ELi1ELi16ELi80ELi256ELb1ELi8ELi320ELi320ELi4ELb1ELi4ELb0ELb0ENS_16CompileConditionILi1000EEEEEvPT_PKS4_S7_S7_flPfS8_Pj,"",@"SHT_CUDA_INFO"
	.sectionflags	@""
	.align	4


	//----- nvinfo : EIATTR_CUDA_API_VERSION
	.align		4
        /*0000*/ 	.byte	0x04, 0x37
        /*0002*/ 	.short	(.L_1069 - .L_1068)
.L_1068:
        /*0004*/ 	.word	0x00000082


	//----- nvinfo : EIATTR_KPARAM_INFO
	.align		4
.L_1069:
        /*0008*/ 	.byte	0x04, 0x17
        /*000a*/ 	.short	(.L_1071 - .L_1070)
.L_1070:
        /*000c*/ 	.word	0x00000000
        /*0010*/ 	.short	0x0008
        /*0012*/ 	.short	0x0040
        /*0014*/ 	.byte	0x00, 0xf5, 0x21, 0x00


	//----- nvinfo : EIATTR_KPARAM_INFO
	.align		4
.L_1071:
        /*0018*/ 	.byte	0x04, 0x17
        /*001a*/ 	.short	(.L_1073 - .L_1072)
.L_1072:
        /*001c*/ 	.word	0x00000000
        /*0020*/ 	.short	0x0007
        /*0022*/ 	.short	0x0038
        /*0024*/ 	.byte	0x00, 0xf5, 0x21, 0x00


	//----- nvinfo : EIATTR_KPARAM_INFO
	.align		4
.L_1073:
        /*0028*/ 	.byte	0x04, 0x17
        /*002a*/ 	.short	(.L_1075 - .L_1074)
.L_1074:
        /*002c*/ 	.word	0x00000000
        /*0030*/ 	.short	0x0006
        /*0032*/ 	.short	0x0030
        /*0034*/ 	.byte	0x00, 0xf5, 0x21, 0x00


	//----- nvinfo : EIATTR_KPARAM_INFO
	.align		4
.L_1075:
        /*0038*/ 	.byte	0x04, 0x17
        /*003a*/ 	.short	(.L_1077 - .L_1076)
.L_1076:
        /*003c*/ 	.word	0x00000000
        /*0040*/ 	.short	0x0005
        /*0042*/ 	.short	0x0028
        /*0044*/ 	.byte	0x00, 0xf0, 0x21, 0x00


	//----- nvinfo : EIATTR_KPARAM_INFO
	.align		4
.L_1077:
        /*0048*/ 	.byte	0x04, 0x17
        /*004a*/ 	.short	(.L_1079 - .L_1078)
.L_1078:
        /*004c*/ 	.word	0x00000000
        /*0050*/ 	.short	0x0004
        /*0052*/ 	.short	0x0020
        /*0054*/ 	.byte	0x00, 0xf0, 0x11, 0x00


	//----- nvinfo : EIATTR_KPARAM_INFO
	.align		4
.L_1079:
        /*0058*/ 	.byte	0x04, 0x17
        /*005a*/ 	.short	(.L_1081 - .L_1080)
.L_1080:
        /*005c*/ 	.word	0x00000000
        /*0060*/ 	.short	0x0003
        /*0062*/ 	.short	0x0018
        /*0064*/ 	.byte	0x00, 0xf5, 0x21, 0x00


	//----- nvinfo : EIATTR_KPARAM_INFO
	.align		4
.L_1081:
        /*0068*/ 	.byte	0x04, 0x17
        /*006a*/ 	.short	(.L_1083 - .L_1082)
.L_1082:
        /*006c*/ 	.word	0x00000000
        /*0070*/ 	.short	0x0002
        /*0072*/ 	.short	0x0010
        /*0074*/ 	.byte	0x00, 0xf5, 0x21, 0x00


	//----- nvinfo : EIATTR_KPARAM_INFO
	.align		4
.L_1083:
        /*0078*/ 	.byte	0x04, 0x17
        /*007a*/ 	.short	(.L_1085 - .L_1084)
.L_1084:
        /*007c*/ 	.word	0x00000000
        /*0080*/ 	.short	0x0001
        /*0082*/ 	.short	0x0008
        /*0084*/ 	.byte	0x00, 0xf5, 0x21, 0x00


	//----- nvinfo : EIATTR_KPARAM_INFO
	.align		4
.L_1085:
        /*0088*/ 	.byte	0x04, 0x17
        /*008a*/ 	.short	(.L_1087 - .L_1086)
.L_1086:
        /*008c*/ 	.word	0x00000000
        /*0090*/ 	.short	0x0000
        /*0092*/ 	.short	0x0000
        /*0094*/ 	.byte	0x00, 0xf5, 0x21, 0x00


	//----- nvinfo : EIATTR_SPARSE_MMA_MASK
	.align		4
.L_1087:
        /*0098*/ 	.byte	0x03, 0x50
        /*009a*/ 	.short	0x0000


	//----- nvinfo : EIATTR_MAXREG_COUNT
	.align		4
        /*009c*/ 	.byte	0x03, 0x1b
        /*009e*/ 	.short	0x00a8


	//----- nvinfo : EIATTR_MERCURY_ISA_VERSION
	.align		4
        /*00a0*/ 	.byte	0x03, 0x5f
        /*00a2*/ 	.short	0x0101


	//----- nvinfo : EIATTR_VRC_CTA_INIT_COUNT
	.align		4
        /*00a4*/ 	.byte	0x02, 0x4a
	.zero		1
	.zero		1


	//----- nvinfo : EIATTR_EXIT_INSTR_OFFSETS
	.align		4
        /*00a8*/ 	.byte	0x04, 0x1c
        /*00aa*/ 	.short	(.L_1089 - .L_1088)


	//   ....[0]....
.L_1088:
        /*00ac*/ 	.word	0x00000010


	//----- nvinfo : EIATTR_MAX_THREADS
	.align		4
.L_1089:
        /*00b0*/ 	.byte	0x04, 0x05
        /*00b2*/ 	.short	(.L_1091 - .L_1090)
.L_1090:
        /*00b4*/ 	.word	0x00000140
        /*00b8*/ 	.word	0x00000001
        /*00bc*/ 	.word	0x00000001


	//----- nvinfo : EIATTR_CBANK_PARAM_SIZE
	.align		4
.L_1091:
        /*00c0*/ 	.byte	0x03, 0x19
        /*00c2*/ 	.short	0x0048


	//----- nvinfo : EIATTR_PARAM_CBANK
	.align		4
        /*00c4*/ 	.byte	0x04, 0x0a
        /*00c6*/ 	.short	(.L_1093 - .L_1092)
	.align		4
.L_1092:
        /*00c8*/ 	.word	index@(.nv.constant0._ZN13group_norm_v214gn_cuda_kernelI13__nv_bfloat16Li320ELi1ELi16ELi80ELi256ELb1ELi8ELi320ELi320ELi4ELb1ELi4ELb0ELb0ENS_16CompileConditionILi1000EEEEEvPT_PKS4_S7_S7_flPfS8_Pj)
        /*00cc*/ 	.short	0x0380
        /*00ce*/ 	.short	0x0048


	//----- nvinfo : EIATTR_SW_WAR
	.align		4
.L_1093:
        /*00d0*/ 	.byte	0x04, 0x36
        /*00d2*/ 	.short	(.L_1095 - .L_1094)
.L_1094:
        /*00d4*/ 	.word	0x00000008
.L_1095:


//--------------------- .nv.info._ZN13group_norm_v214gn_cuda_kernelI13__nv_bfloat16Li320ELi3ELi16ELi80ELi256ELb1ELi8ELi320ELi320ELi4ELb1ELi10ELb0ELb0ENS_16CompileConditionILi1000EEEEEvPT_PKS4_S7_S7_flPfS8_Pj --------------------------
	.section	.nv.info._ZN13group_norm_v214gn_cuda_kernelI13__nv_bfloat16Li320ELi3ELi16ELi80ELi256ELb1ELi8ELi320ELi320ELi4ELb1ELi10ELb0ELb0ENS_16CompileConditionILi1000EEEEEvPT_PKS4_S7_S7_flPfS8_Pj,"",@"SHT_CUDA_INFO"
	.sectionflags	@""
	.align	4


	//----- nvinfo : EIATTR_CUDA_API_VERSION
	.align		4
        /*0000*/ 	.byte	0x04, 0x37
        /*0002*/ 	.short	(.L_1097 - .L_1096)
.L_1096:
        /*0004*/ 	.word	0x00000082


	//----- nvinfo : EIATTR_KPARAM_INFO
	.align		4
.L_1097:
        /*0008*/ 	.byte	0x04, 0x17
        /*000a*/ 	.short	(.L_1099 - .L_1098)
.L_1098:
        /*000c*/ 	.word	0x00000000
        /*0010*/ 	.short	0x0008
        /*0012*/ 	.short	0x0040
        /*0014*/ 	.byte	0x00, 0xf5, 0x21, 0x00


	//----- nvinfo : EIATTR_KPARAM_INFO
	.align		4
.L_1099:
        /*0018*/ 	.byte	0x04, 0x17
        /*001a*/ 	.short	(.L_1101 - .L_1100)
.L_1100:
        /*001c*/ 	.word	0x00000000
        /*0020*/ 	.short	0x0007
        /*0022*/ 	.short	0x0038
        /*0024*/ 	.byte	0x00, 0xf5, 0x21, 0x00


	//----- nvinfo : EIATTR_KPARAM_INFO
	.align		4
.L_1101:
        /*0028*/ 	.byte	0x04, 0x17
        /*002a*/ 	.short	(.L_1103 - .L_1102)
.L_1102:
        /*002c*/ 	.word	0x00000000
        /*0030*/ 	.short	0x0006
        /*0032*/ 	.short	0x0030
        /*0034*/ 	.byte	0x00, 0xf5, 0x21, 0x00


	//----- nvinfo : EIATTR_KPARAM_INFO
	.align		4
.L_1103:
        /*0038*/ 	.byte	0x04, 0x17
        /*003a*/ 	.short	(.L_1105 - .L_1104)
.L_1104:
        /*003c*/ 	.word	0x00000000
        /*0040*/ 	.short	0x0005
        /*0042*/ 	.short	0x0028
        /*0044*/ 	.byte	0x00, 0xf0, 0x21, 0x00


	//----- nvinfo : EIATTR_KPARAM_INFO
	.align		4
.L_1105:
        /*0048*/ 	.byte	0x04, 0x17
        /*004a*/ 	.short	(.L_1107 - .L_1106)
.L_1106:
        /*004c*/ 	.word	0x00000000
        /*0050*/ 	.short	0x0004
        /*0052*/ 	.short	0x0020
        /*0054*/ 	.byte	0x00, 0xf0, 0x11, 0x00


	//----- nvinfo : EIATTR_KPARAM_INFO
	.align		4
.L_1107:
        /*0058*/ 	.byte	0x04, 0x17
        /*005a*/ 	.short	(.L_1109 - .L_1108)
.L_1108:
        /*005c*/ 	.word	0x00000000
        /*0060*/ 	.short	0x0003
        /*0062*/ 	.short	0x0018
        /*0064*/ 	.byte	0x00, 0xf5, 0x21, 0x00


	//----- nvinfo : EIATTR_KPARAM_INFO
	.align		4
.L_1109:
        /*0068*/ 	.byte	0x04, 0x17
        /*006a*/ 	.short	(.L_1111 - .L_1110)
.L_1110:
        /*006c*/ 	.word	0x00000000
        /*0070*/ 	.short	0x0002
        /*0072*/ 	.short	0x0010
        /*0074*/ 	.byte	0x00, 0xf5, 0x21, 0x00


	//----- nvinfo : EIATTR_KPARAM_INFO
	.align		4
.L_1111:
        /*0078*/ 	.byte	0x04, 0x17
        /*007a*/ 	.short	(.L_1113 - .L_1112)
.L_1112:
        /*007c*/ 	.word	0x00000000
        /*0080*/ 	.short	0x0001
        /*0082*/ 	.short	0x0008
        /*0084*/ 	.byte	0x00, 0xf5, 0x21, 0x00


	//----- nvinfo : EIATTR_KPARAM_INFO
	.align		4
.L_1113:
        /*0088*/ 	.byte	0x04, 0x17
        /*008a*/ 	.short	(.L_1115 - .L_1114)
.L_1114:
        /*008c*/ 	.word	0x00000000
        /*0090*/ 	.short	0x0000
        /*0092*/ 	.short	0x0000
        /*0094*/ 	.byte	0x00, 0xf5, 0x21, 0x00


	//----- nvinfo : EIATTR_SPARSE_MMA_MASK
	.align		4
.L_1115:
        /*0098*/ 	.byte	0x03, 0x50
        /*009a*/ 	.short	0x0000


	//----- nvinfo : EIATTR_MAXREG_COUNT
	.align		4
        /*009c*/ 	.byte	0x03, 0x1b
        /*009e*/ 	.short	0x0040


	//----- nvinfo : EIATTR_MERCURY_ISA_VERSION
	.align		4
        /*00a0*/ 	.byte	0x03, 0x5f
        /*00a2*/ 	.short	0x0101


	//----- nvinfo : EIATTR_VRC_CTA_INIT_COUNT
	.align		4
        /*00a4*/ 	.byte	0x02, 0x4a
	.zero		1
	.zero		1


	//----- nvinfo : EIATTR_EXIT_INSTR_OFFSETS
	.align		4
        /*00a8*/ 	.byte	0x04, 0x1c
        /*00aa*/ 	.short	(.L_1117 - .L_1116)


	//   ....[0]....
.L_1116:
        /*00ac*/ 	.word	0x00000010


	//----- nvinfo : EIATTR_MAX_THREADS
	.align		4
.L_1117:
        /*00b0*/ 	.byte	0x04, 0x05
        /*00b2*/ 	.short	(.L_1119 - .L_1118)
.L_1118:
        /*00b4*/ 	.word	0x00000140
        /*00b8*/ 	.word	0x00000001
        /*00bc*/ 	.word	0x00000001


	//----- nvinfo : EIATTR_CBANK_PARAM_SIZE
	.align		4
.L_1119:
        /*00c0*/ 	.byte	0x03, 0x19
        /*00c2*/ 	.short	0x0048


	//----- nvinfo : EIATTR_PARAM_CBANK
	.align		4
        /*00c4*/ 	.byte	0x04, 0x0a
        /*00c6*/ 	.short	(.L_1121 - .L_1120)
	.align		4
.L_1120:
        /*00c8*/ 	.word	index@(.nv.constant0._ZN13group_norm_v214gn_cuda_kernelI13__nv_bfloat16Li320ELi3ELi16ELi80ELi256ELb1ELi8ELi320ELi320ELi4ELb1ELi10ELb0ELb0ENS_16CompileConditionILi1000EEEEEvPT_PKS4_S7_S7_flPfS8_Pj)
        /*00cc*/ 	.short	0x0380
        /*00ce*/ 	.short	0x0048


	//----- nvinfo : EIATTR_SW_WAR
	.align		4
.L_1121:
        /*00d0*/ 	.byte	0x04, 0x36
        /*00d2*/ 	.short	(.L_1123 - .L_1122)
.L_1122:
        /*00d4*/ 	.word	0x00000008
.L_1123:


//--------------------- .nv.info._ZN13group_norm_v214gn_cuda_kernelI13__nv_bfloat16Li320ELi1ELi16ELi80ELi256ELb1ELi16ELi320ELi320ELi4ELb1ELi9ELb0ELb0ENS_16CompileConditionILi1000EEEEEvPT_PKS4_S7_S7_flPfS8_Pj --------------------------
	.section	.nv.info._ZN13group_norm_v214gn_cuda_kernelI13__nv_bfloat16Li320ELi1ELi16ELi80ELi256ELb1ELi16ELi320ELi320ELi4ELb1ELi9ELb0ELb0ENS_16CompileConditionILi1000EEEEEvPT_PKS4_S7_S7_flPfS8_Pj,"",@"SHT_CUDA_INFO"
	.sectionflags	@""
	.align	4


	//----- nvinfo : EIATTR_CUDA_API_VERSION
	.align		4
        /*0000*/ 	.byte	0x04, 0x37
        /*0002*/ 	.short	(.L_1125 - .L_1124)
.L_1124:
        /*0004*/ 	.word	0x00000082


	//----- nvinfo : EIATTR_KPARAM_INFO
	.align		4
.L_1125:
        /*0008*/ 	.byte	0x04, 0x17
        /*000a*/ 	.short	(.L_1127 - .L_1126)
.L_1126:
        /*000c*/ 	.word	0x00000000
        /*0010*/ 	.short	0x0008
        /*0012*/ 	.short	0x0040
        /*0014*/ 	.byte	0x00, 0xf5, 0x21, 0x00


	//----- nvinfo : EIATTR_KPARAM_INFO
	.align		4
.L_1127:
        /*0018*/ 	.byte	0x04, 0x17
        /*001a*/ 	.short	(.L_1129 - .L_1128)
.L_1128:
        /*001c*/ 	.word	0x00000000
        /*0020*/ 	.short	0x0007
        /*0022*/ 	.short	0x0038
        /*0024*/ 	.byte	0x00, 0xf5, 0x21, 0x00


	//----- nvinfo : EIATTR_KPARAM_INFO
	.align		4
.L_1129:
        /*0028*/ 	.byte	0x04, 0x17
        /*002a*/ 	.short	(.L_1131 - .L_1130)
.L_1130:
        /*002c*/ 	.word	0x00000000
        /*0030*/ 	.short	0x0006
        /*0032*/ 	.short	0x0030
        /*0034*/ 	.byte	0x00, 0xf5, 0x21, 0x00


	//----- nvinfo : EIATTR_KPARAM_INFO
	.align		4
.L_1131:
        /*0038*/ 	.byte	0x04, 0x17
        /*003a*/ 	.short	(.L_1133 - .L_1132)
.L_1132:
        /*003c*/ 	.word	0x00000000
        /*0040*/ 	.short	0x0005
        /*0042*/ 	.short	0x0028
        /*0044*/ 	.byte	0x00, 0xf0, 0x21, 0x00


	//----- nvinfo : EIATTR_KPARAM_INFO
	.align		4
.L_1133:
        /*0048*/ 	.byte	0x04, 0x17
        /*004a*/ 	.short	(.L_1135 - .L_1134)
.L_1134:
        /*004c*/ 	.word	0x00000000
        /*0050*/ 	.short	0x0004
        /*0052*/ 	.short	0x0020
        /*0054*/ 	.byte	0x00, 0xf0, 0x11, 0x00


	//----- nvinfo : EIATTR_KPARAM_INFO
	.align		4
.L_1135:
        /*0058*/ 	.byte	0x04, 0x17
        /*005a*/ 	.short	(.L_1137 - .L_1136)
.L_1136:
        /*005c*/ 	.word	0x00000000
        /*0060*/ 	.short	0x0003
        /*0062*/ 	.short	0x0018
        /*0064*/ 	.byte	0x00, 0xf5, 0x21, 0x00


	//----- nvinfo : EIATTR_KPARAM_INFO
	.align		4
.L_1137:
        /*0068*/ 	.byte	0x04, 0x17
        /*006a*/ 	.short	(.L_1139 - .L_1138)
.L_1138:
        /*006c*/ 	.word	0x00000000
        /*0070*/ 	.short	0x0002
        /*0072*/ 	.short	0x0010
        /*0074*/ 	.byte	0x00, 0xf5, 0x21, 0x00


	//----- nvinfo : EIATTR_KPARAM_INFO
	.align		4
.L_1139:
        /*0078*/ 	.byte	0x04, 0x17
        /*007a*/ 	.short	(.L_1141 - .L_1140)
.L_1140:
        /*007c*/ 	.word	0x00000000
        /*0080*/ 	.short	0x0001
        /*0082*/ 	.short	0x0008
        /*0084*/ 	.byte	0x00, 0xf5, 0x21, 0x00


	//----- nvinfo : EIATTR_KPARAM_INFO
	.align		4
.L_1141:
        /*0088*/ 	.byte	0x04, 0x17
        /*008a*/ 	.short	(.L_1143 - .L_1142)
.L_1142:
        /*008c*/ 	.word	0x00000000
        /*0090*/ 	.short	0x0000
        /*0092*/ 	.short	0x0000
        /*0094*/ 	.byte	0x00, 0xf5, 0x21, 0x00


	//----- nvinfo : EIATTR_SPARSE_MMA_MASK
	.align		4
.L_1143:
        /*0098*/ 	.byte	0x03, 0x50
        /*009a*/ 	.short	0x0000


	//----- nvinfo : EIATTR_MAXREG_COUNT
	.align		4
        /*009c*/ 	.byte	0x03, 0x1b
        /*009e*/ 	.short	0x00a8


	//----- nvinfo : EIATTR_MERCURY_ISA_VERSION
	.align		4
        /*00a0*/ 	.byte	0x03, 0x5f
        /*00a2*/ 	.short	0x0101


	//----- nvinfo : EIATTR_VRC_CTA_INIT_COUNT
	.align		4
        /*00a4*/ 	.byte	0x02, 0x4a
	.zero		1
	.zero		1


	//----- nvinfo : EIATTR_EXIT_INSTR_OFFSETS
	.align		4
        /*00a8*/ 	.byte	0x04, 0x1c
        /*00aa*/ 	.short	(.L_1145 - .L_1144)


	//   ....[0]....
.L_1144:
        /*00ac*/ 	.word	0x00000010


	//----- nvinfo : EIATTR_MAX_THREADS
	.align		4
.L_1145:
        /*00b0*/ 	.byte	0x04, 0x05
        /*00b2*/ 	.short	(.L_1147 - .L_1146)
.L_1146:
        /*00b4*/ 	.word	0x00000140
        /*00b8*/ 	.word	0x00000001
        /*00bc*/ 	.word	0x00000001


	//----- nvinfo : EIATTR_CBANK_PARAM_SIZE
	.align		4
.L_1147:
        /*00c0*/ 	.byte	0x03, 0x19
        /*00c2*/ 	.short	0x0048


	//----- nvinfo : EIATTR_PARAM_CBANK
	.align		4
        /*00c4*/ 	.byte	0x04, 0x0a
        /*00c6*/ 	.short	(.L_1149 - .L_1148)
	.align		4
.L_1148:
        /*00c8*/ 	.word	index@(.nv.constant0._ZN13group_norm_v214gn_cuda_kernelI13__nv_bfloat16Li320ELi1ELi16ELi80ELi256ELb1ELi16ELi320ELi320ELi4ELb1ELi9ELb0ELb0ENS_16CompileConditionILi1000EEEEEvPT_PKS4_S7_S7_flPfS8_Pj)
        /*00cc*/ 	.short	0x0380
        /*00ce*/ 	.short	0x0048


	//----- nvinfo : EIATTR_SW_WAR
	.align		4
.L_1149:
        /*00d0*/ 	.byte	0x04, 0x36
        /*00d2*/ 	.short	(.L_1151 - .L_1150)
.L_1150:
        /*00d4*/ 	.word	0x00000008
.L_1151:


//--------------------- .nv.info._ZN13group_norm_v214gn_cuda_kernelI13__nv_bfloat16Li320ELi3ELi16ELi80ELi256ELb1ELi16ELi320ELi320ELi4ELb1ELi21ELb0ELb0ENS_16CompileConditionILi1000EEEEEvPT_PKS4_S7_S7_flPfS8_Pj --------------------------
	.section	.nv.info._ZN13group_norm_v214gn_cuda_kernelI13__nv_bfloat16Li320ELi3ELi16ELi80ELi256ELb1ELi16ELi320ELi320ELi4ELb1ELi21ELb0ELb0ENS_16CompileConditionILi1000EEEEEvPT_PKS4_S7_S7_flPfS8_Pj,"",@"SHT_CUDA_INFO"
	.sectionflags	@""
	.align	4


	//----- nvinfo : EIATTR_CUDA_API_VERSION
	.align		4
        /*0000*/ 	.byte	0x04, 0x37
        /*0002*/ 	.short	(.L_1153 - .L_1152)
.L_1152:
        /*0004*/ 	.word	0x00000082


	//----- nvinfo : EIATTR_KPARAM_INFO
	.align		4
.L_1153:
        /*0008*/ 	.byte	0x04, 0x17
        /*000a*/ 	.short	(.L_1155 - .L_1154)
.L_1154:
        /*000c*/ 	.word	0x00000000
        /*0010*/ 	.short	0x0008
        /*0012*/ 	.short	0x0040
        /*0014*/ 	.byte	0x00, 0xf5, 0x21, 0x00


	//----- nvinfo : EIATTR_KPARAM_INFO
	.align		4
.L_1155:
        /*0018*/ 	.byte	0x04, 0x17
        /*001a*/ 	.short	(.L_1157 - .L_1156)
.L_1156:
        /*001c*/ 	.word	0x00000000
        /*0020*/ 	.short	0x0007
        /*0022*/ 	.short	0x0038
        /*0024*/ 	.byte	0x00, 0xf5, 0x21, 0x00


	//----- nvinfo : EIATTR_KPARAM_INFO
	.align		4
.L_1157:
        /*0028*/ 	.byte	0x04, 0x17
        /*002a*/ 	.short	(.L_1159 - .L_1158)
.L_1158:
        /*002c*/ 	.word	0x00000000
        /*0030*/ 	.short	0x0006
        /*0032*/ 	.short	0x0030
        /*0034*/ 	.byte	0x00, 0xf5, 0x21, 0x00


	//----- nvinfo : EIATTR_KPARAM_INFO
	.align		4
.L_1159:
        /*0038*/ 	.byte	0x04, 0x17
        /*003a*/ 	.short	(.L_1161 - .L_1160)
.L_1160:
        /*003c*/ 	.word	0x00000000
        /*0040*/ 	.short	0x0005
        /*0042*/ 	.short	0x0028
        /*0044*/ 	.byte	0x00, 0xf0, 0x21, 0x00


	//----- nvinfo : EIATTR_KPARAM_INFO
	.align		4
.L_1161:
        /*0048*/ 	.byte	0x04, 0x17
        /*004a*/ 	.short	(.L_1163 - .L_1162)
.L_1162:
        /*004c*/ 	.word	0x00000000
        /*0050*/ 	.short	0x0004
        /*0052*/ 	.short	0x0020
        /*0054*/ 	.byte	0x00, 0xf0, 0x11, 0x00


	//----- nvinfo : EIATTR_KPARAM_INFO
	.align		4
.L_1163:
        /*0058*/ 	.byte	0x04, 0x17
        /*005a*/ 	.short	(.L_1165 - .L_1164)
.L_1164:
        /*005c*/ 	.word	0x00000000
        /*0060*/ 	.short	0x0003
        /*0062*/ 	.short	0x0018
        /*0064*/ 	.byte	0x00, 0xf5, 0x21, 0x00


	//----- nvinfo : EIATTR_KPARAM_INFO
	.align		4
.L_1165:
        /*0068*/ 	.byte	0x04, 0x17
        /*006a*/ 	.short	(.L_1167 - .L_1166)
.L_1166:
        /*006c*/ 	.word	0x00000000
        /*0070*/ 	.short	0x0002
        /*0072*/ 	.short	0x0010
        /*0074*/ 	.byte	0x00, 0xf5, 0x21, 0x00


	//----- nvinfo : EIATTR_KPARAM_INFO
	.align		4
.L_1167:
        /*0078*/ 	.byte	0x04, 0x17
        /*007a*/ 	.short	(.L_1169 - .L_1168)
.L_1168:
        /*007c*/ 	.word	0x00000000
        /*0080*/ 	.short	0x0001
        /*0082*/ 	.short	0x0008
        /*0084*/ 	.byte	0x00, 0xf5, 0x21, 0x00


	//----- nvinfo : EIATTR_KPARAM_INFO
	.align		4
.L_1169:
        /*0088*/ 	.byte	0x04, 0x17
        /*008a*/ 	.short	(.L_1171 - .L_1170)
.L_1170:
        /*008c*/ 	.word	0x00000000
        /*0090*/ 	.short	0x0000
        /*0092*/ 	.short	0x0000
        /*0094*/ 	.byte	0x00, 0xf5, 0x21, 0x00


	//----- nvinfo : EIATTR_SPARSE_MMA_MASK
	.align		4
.L_1171:
        /*0098*/ 	.byte	0x03, 0x50
        /*009a*/ 	.short	0x0000


	//----- nvinfo : EIATTR_MAXREG_COUNT
	.align		4
        /*009c*/ 	.byte	0x03, 0x1b
        /*009e*/ 	.short	0x0040


	//----- nvinfo : EIATTR_MERCURY_ISA_VERSION
	.align		4
        /*00a0*/ 	.byte	0x03, 0x5f
        /*00a2*/ 	.short	0x0101


	//----- nvinfo : EIATTR_VRC_CTA_INIT_COUNT
	.align		4
        /*00a4*/ 	.byte	0x02, 0x4a
	.zero		1
	.zero		1


	//----- nvinfo : EIATTR_EXIT_INSTR_OFFSETS
	.align		4
        /*00a8*/ 	.byte	0x04, 0x1c
        /*00aa*/ 	.short	(.L_1173 - .L_1172)


	//   ....[0]....
.L_1172:
        /*00ac*/ 	.word	0x00000010


	//----- nvinfo : EIATTR_MAX_THREADS
	.align		4
.L_1173:
        /*00b0*/ 	.byte	0x04, 0x05
        /*00b2*/ 	.short	(.L_1175 - .L_1174)
.L_1174:
        /*00b4*/ 	.word	0x00000140
        /*00b8*/ 	.word	0x00000001
        /*00bc*/ 	.word	0x00000001


	//----- nvinfo : EIATTR_CBANK_PARAM_SIZE
	.align		4
.L_1175:
        /*00c0*/ 	.byte	0x03, 0x19
        /*00c2*/ 	.short	0x0048


	//----- nvinfo : EIATTR_PARAM_CBANK
	.align		4
        /*00c4*/ 	.byte	0x04, 0x0a
        /*00c6*/ 	.short	(.L_1177 - .L_1176)
	.align		4
.L_1176:
        /*00c8*/ 	.word	index@(.nv.constant0._ZN13group_norm_v214gn_cuda_kernelI13__nv_bfloat16Li320ELi3ELi16ELi80ELi256ELb1ELi16ELi320ELi320ELi4ELb1ELi21ELb0ELb0ENS_16CompileConditionILi1000EEEEEvPT_PKS4_S7_S7_flPfS8_Pj)
        /*00cc*/ 	.short	0x0380
        /*00ce*/ 	.short	0x0048


	//----- nvinfo : EIATTR_SW_WAR
	.align		4
.L_1177:
        /*00d0*/ 	.byte	0x04, 0x36
        /*00d2*/ 	.short	(.L_1179 - .L_1178)
.L_1178:
        /*00d4*/ 	.word	0x00000008
.L_1179:


//--------------------- .nv.info._ZN13group_norm_v214gn_cuda_kernelI13__nv_bfloat16Li320ELi1ELi16ELi80ELi256ELb1ELi32ELi320ELi320ELi4ELb1ELi18ELb0ELb0ENS_16CompileConditionILi1000EEEEEvPT_PKS4_S7_S7_flPfS8_Pj --------------------------
	.section	.nv.info._ZN13group_norm_v214gn_cuda_kernelI13__nv_bfloat16Li320ELi1ELi16ELi80ELi256ELb1ELi32ELi320ELi320ELi4ELb1ELi18ELb0ELb0ENS_16CompileConditionILi1000EEEEEvPT_PKS4_S7_S7_flPfS8_Pj,"",@"SHT_CUDA_INFO"
	.sectionflags	@""
	.align	4


	//----- nvinfo : EIATTR_CUDA_API_VERSION
	.align		4
        /*0000*/ 	.byte	0x04, 0x37
        /*0002*/ 	.short	(.L_1181 - .L_1180)
.L_1180:
        /*0004*/ 	.word	0x00000082


	//----- nvinfo : EIATTR_KPARAM_INFO
	.align		4
.L_1181:
        /*0008*/ 	.byte	0x04, 0x17
        /*000a*/ 	.short	(.L_1183 - .L_1182)
.L_1182:
        /*000c*/ 	.word	0x00000000
        /*0010*/ 	.short	0x0008
        /*0012*/ 	.short	0x0040
        /*0014*/ 	.byte	0x00, 0xf5, 0x21, 0x00


	//----- nvinfo : EIATTR_KPARAM_INFO
	.align		4
.L_1183:
        /*0018*/ 	.byte	0x04, 0x17
        /*001a*/ 	.short	(.L_1185 - .L_1184)
.L_1184:
        /*001c*/ 	.word	0x00000000
        /*0020*/ 	.short	0x0007
        /*0022*/ 	.short	0x0038
        /*0024*/ 	.byte	0x00, 0xf5, 0x21, 0x00


	//----- nvinfo : EIATTR_KPARAM_INFO
	.align		4
.L_1185:
        /*0028*/ 	.byte	0x04, 0x17
        /*002a*/ 	.short	(.L_1187 - .L_1186)
.L_1186:
        /*002c*/ 	.word	0x00000000
        /*0030*/ 	.short	0x0006
        /*0032*/ 	.short	0x0030
        /*0034*/ 	.byte	0x00, 0xf5, 0x21, 0x00


	//----- nvinfo : EIATTR_KPARAM_INFO
	.align		4
.L_1187:
        /*0038*/ 	.byte	0x04, 0x17
        /*003a*/ 	.short	(.L_1189 - .L_1188)
.L_1188:
        /*003c*/ 	.word	0x00000000
        /*0040*/ 	.short	0x0005
        /*0042*/ 	.short	0x0028
        /*0044*/ 	.byte	0x00, 0xf0, 0x21, 0x00


	//----- nvinfo : EIATTR_KPARAM_INFO
	.align		4
.L_1189:
        /*0048*/ 	.byte	0x04, 0x17
        /*004a*/ 	.short	(.L_1191 - .L_1190)
.L_1190:
        /*004c*/ 	.word	0x00000000
        /*0050*/ 	.short	0x0004
        /*0052*/ 	.short	0x0020
        /*0054*/ 	.byte	0x00, 0xf0, 0x11, 0x00


	//----- nvinfo : EIATTR_KPARAM_INFO
	.align		4
.L_1191:
        /*0058*/ 	.byte	0x04, 0x17
        /*005a*/ 	.short	(.L_1193 - .L_1192)
.L_1192:
        /*005c*/ 	.word	0x00000000
        /*0060*/ 	.short	0x0003
        /*0062*/ 	.short	0x0018
        /*0064*/ 	.byte	0x00, 0xf5, 0x21, 0x00


	//----- nvinfo : EIATTR_KPARAM_INFO
	.align		4
.L_1193:
        /*0068*/ 	.byte	0x04, 0x17
        /*006a*/ 	.short	(.L_1195 - .L_1194)
.L_1194:
        /*006c*/ 	.word	0x00000000
        /*0070*/ 	.short	0x0002
        /*0072*/ 	.short	0x0010
        /*0074*/ 	.byte	0x00, 0xf5, 0x21, 0x00


	//----- nvinfo : EIATTR_KPARAM_INFO
	.align		4
.L_1195:
        /*0078*/ 	.byte	0x04, 0x17
        /*007a*/ 	.short	(.L_1197 - .L_1196)
.L_1196:
        /*007c*/ 	.word	0x00000000
        /*0080*/ 	.short	0x0001
        /*0082*/ 	.short	0x0008
        /*0084*/ 	.byte	0x00, 0xf5, 0x21, 0x00


	//----- nvinfo : EIATTR_KPARAM_INFO
	.align		4
.L_1197:
        /*0088*/ 	.byte	0x04, 0x17
        /*008a*/ 	.short	(.L_1199 - .L_1198)
.L_1198:
        /*008c*/ 	.word	0x00000000
        /*0090*/ 	.short	0x0000
        /*0092*/ 	.short	0x0000
        /*0094*/ 	.byte	0x00, 0xf5, 0x21, 0x00


	//----- nvinfo : EIATTR_SPARSE_MMA_MASK
	.align		4
.L_1199:
        /*0098*/ 	.byte	0x03, 0x50
        /*009a*/ 	.short	0x0000


	//----- nvinfo : EIATTR_MAXREG_COUNT
	.align		4
        /*009c*/ 	.byte	0x03, 0x1b
        /*009e*/ 	.short	0x00a8


	//----- nvinfo : EIATTR_MERCURY_ISA_VERSION
	.align		4
        /*00a0*/ 	.byte	0x03, 0x5f
        /*00a2*/ 	.short	0x0101


	//----- nvinfo : EIATTR_VRC_CTA_INIT_COUNT
	.align		4
        /*00a4*/ 	.byte	0x02, 0x4a
	.zero		1
	.zero		1


	//----- nvinfo : EIATTR_EXIT_INSTR_OFFSETS
	.align		4
        /*00a8*/ 	.byte	0x04, 0x1c
        /*00aa*/ 	.short	(.L_1201 - .L_1200)


	//   ....[0]....
.L_1200:
        /*00ac*/ 	.word	0x00000010


	//----- nvinfo : EIATTR_MAX_THREADS
	.align		4
.L_1201:
        /*00b0*/ 	.byte	0x04, 0x05
        /*00b2*/ 	.short	(.L_1203 - .L_1202)
.L_1202:
        /*00b4*/ 	.word	0x00000140
        /*00b8*/ 	.word	0x00000001
        /*00bc*/ 	.word	0x00000001


	//----- nvinfo : EIATTR_CBANK_PARAM_SIZE
	.align		4
.L_1203:
        /*00c0*/ 	.byte	0x03, 0x19
        /*00c2*/ 	.short	0x0048


	//----- nvinfo : EIATTR_PARAM_CBANK
	.align		4
        /*00c4*/ 	.byte	0x04, 0x0a
        /*00c6*/ 	.short	(.L_1205 - .L_1204)
	.align		4
.L_1204:
        /*00c8*/ 	.word	index@(.nv.constant0._ZN13group_norm_v214gn_cuda_kernelI13__nv_bfloat16Li320ELi1ELi16ELi80ELi256ELb1ELi32ELi320ELi320ELi4ELb1ELi18ELb0ELb0ENS_16CompileConditionILi1000EEEEEvPT_PKS4_S7_S7_flPfS8_Pj)
        /*00cc*/ 	.short	0x0380
        /*00ce*/ 	.short	0x0048


	//----- nvinfo : EIATTR_SW_WAR
	.align		4
.L_1205:
        /*00d0*/ 	.byte	0x04, 0x36
        /*00d2*/ 	.short	(.L_1207 - .L_1206)
.L_1206:
        /*00d4*/ 	.word	0x00000008
.L_1207:


//--------------------- .nv.info._ZN13group_norm_v214gn_cuda_kernelI13__nv_bfloat16Li320ELi3ELi16ELi80ELi256ELb1ELi32ELi320ELi320ELi4ELb1ELi43ELb0ELb0ENS_16CompileConditionILi1000EEEEEvPT_PKS4_S7_S7_flPfS8_Pj --------------------------
	.section	.nv.info._ZN13group_norm_v214gn_cuda_kernelI13__nv_bfloat16Li320ELi3ELi16ELi80ELi256ELb1ELi32ELi320ELi320ELi4ELb1ELi43ELb0ELb0ENS_16CompileConditionILi1000EEEEEvPT_PKS4_S7_S7_flPfS8_Pj,"",@"SHT_CUDA_INFO"
	.sectionflags	@""
	.align	4


	//----- nvinfo : EIATTR_CUDA_API_VERSION
	.align		4
        /*0000*/ 	.byte	0x04, 0x37
        /*0002*/ 	.short	(.L_1209 - .L_1208)
.L_1208:
        /*0004*/ 	.word	0x00000082


	//----- nvinfo : EIATTR_KPARAM_INFO
	.align		4
.L_1209:
        /*0008*/ 	.byte	0x04, 0x17
        /*000a*/ 	.short	(.L_1211 - .L_1210)
.L_1210:
        /*000c*/ 	.word	0x00000000
        /*0010*/ 	.short	0x0008
        /*0012*/ 	.short	0x0040
        /*0014*/ 	.byte	0x00, 0xf5, 0x21, 0x00


	//----- nvinfo : EIATTR_KPARAM_INFO
	.align		4
.L_1211:
        /*0018*/ 	.byte	0x04, 0x17
        /*001a*/ 	.short	(.L_1213 - .L_1212)
.L_1212:
        /*001c*/ 	.word	0x00000000
        /*0020*/ 	.short	0x0007
        /*0022*/ 	.short	0x0038
        /*0024*/ 	.byte	0x00, 0xf5, 0x21, 0x00


	//----- nvinfo : EIATTR_KPARAM_INFO
	.align		4
.L_1213:
        /*0028*/ 	.byte	0x04, 0x17
        /*002a*/ 	.short	(.L_1215 - .L_1214)
.L_1214:
        /*002c*/ 	.word	0x00000000
        /*0030*/ 	.short	0x0006
        /*0032*/ 	.short	0x0030
        /*0034*/ 	.byte	0x00, 0xf5, 0x21, 0x00


	//----- nvinfo : EIATTR_KPARAM_INFO
	.align		4
.L_1215:
        /*0038*/ 	.byte	0x04, 0x17
        /*003a*/ 	.short	(.L_1217 - .L_1216)
.L_1216:
        /*003c*/ 	.word	0x00000000
        /*0040*/ 	.short	0x0005
        /*0042*/ 	.short	0x0028
        /*0044*/ 	.byte	0x00, 0xf0, 0x21, 0x00


	//----- nvinfo : EIATTR_KPARAM_INFO
	.align		4
.L_1217:
        /*0048*/ 	.byte	0x04, 0x17
        /*004a*/ 	.short	(.L_1219 - .L_1218)
.L_1218:
        /*004c*/ 	.word	0x00000000
        /*0050*/ 	.short	0x0004
        /*0052*/ 	.short	0x0020
        /*0054*/ 	.byte	0x00, 0xf0, 0x11, 0x00


	//----- nvinfo : EIATTR_KPARAM_INFO
	.align		4
.L_1219:
        /*0058*/ 	.byte	0x04, 0x17
        /*005a*/ 	.short	(.L_1221 - .L_1220)
.L_1220:
        /*005c*/ 	.word	0x00000000
        /*0060*/ 	.short	0x0003
        /*0062*/ 	.short	0x0018
        /*0064*/ 	.byte	0x00, 0xf5, 0x21, 0x00


	//----- nvinfo : EIATTR_KPARAM_INFO
	.align		4
.L_1221:
        /*0068*/ 	.byte	0x04, 0x17
        /*006a*/ 	.short	(.L_1223 - .L_1222)
.L_1222:
        /*006c*/ 	.word	0x00000000
        /*0070*/ 	.short	0x0002
        /*0072*/ 	.short	0x0010
        /*0074*/ 	.byte	0x00, 0xf5, 0x21, 0x00


	//----- nvinfo : EIATTR_KPARAM_INFO
	.align		4
.L_1223:
        /*0078*/ 	.byte	0x04, 0x17
        /*007a*/ 	.short	(.L_1225 - .L_1224)
.L_1224:
        /*007c*/ 	.word	0x00000000
        /*0080*/ 	.short	0x0001
        /*0082*/ 	.short	0x0008
        /*0084*/ 	.byte	0x00, 0xf5, 0x21, 0x00


	//----- nvinfo : EIATTR_KPARAM_INFO
	.align		4
.L_1225:
        /*0088*/ 	.byte	0x04, 0x17
        /*008a*/ 	.short	(.L_1227 - .L_1226)
.L_1226:
        /*008c*/ 	.word	0x00000000
        /*0090*/ 	.short	0x0000
        /*0092*/ 	.short	0x0000
        /*0094*/ 	.byte	0x00, 0xf5, 0x21, 0x00


	//----- nvinfo : EIATTR_SPARSE_MMA_MASK
	.align		4
.L_1227:
        /*0098*/ 	.byte	0x03, 0x50
        /*009a*/ 	.short	0x0000


	//----- nvinfo : EIATTR_MAXREG_COUNT
	.align		4
        /*009c*/ 	.byte	0x03, 0x1b
        /*009e*/ 	.short	0x0040


	//----- nvinfo : EIATTR_MERCURY_ISA_VERSION
	.align		4
        /*00a0*/ 	.byte	0x03, 0x5f
        /*00a2*/ 	.short	0x0101


	//----- nvinfo : EIATTR_VRC_CTA_INIT_COUNT
	.align		4
        /*00a4*/ 	.byte	0x02, 0x4a
	.zero		1
	.zero		1


	//----- nvinfo : EIATTR_EXIT_INSTR_OFFSETS
	.align		4
        /*00a8*/ 	.byte	0x04, 0x1c
        /*00aa*/ 	.short	(.L_1229 - .L_1228)


	//   ....[0]....
.L_1228:
        /*00ac*/ 	.word	0x00000010


	//----- nvinfo : EIATTR_MAX_THREADS
	.align		4
.L_1229:
        /*00b0*/ 	.byte	0x04, 0x05
        /*00b2*/ 	.short	(.L_1231 - .L_1230)
.L_1230:
        /*00b4*/ 	.word	0x00000140
        /*00b8*/ 	.word	0x00000001
        /*00bc*/ 	.word	0x00000001


	//----- nvinfo : EIATTR_CBANK_PARAM_SIZE
	.align		4
.L_1231:
        /*00c0*/ 	.byte	0x03, 0x19
        /*00c2*/ 	.short	0x0048


	//----- nvinfo : EIATTR_PARAM_CBANK
	.align		4
        /*00c4*/ 	.byte	0x04, 0x0a
        /*00c6*/ 	.short	(.L_1233 - .L_1232)
	.align		4
.L_1232:
        /*00c8*/ 	.word	index@(.nv.constant0._ZN13group_norm_v214gn_cuda_kernelI13__nv_bfloat16Li320ELi3ELi16ELi80ELi256ELb1ELi32ELi320ELi320ELi4ELb1ELi43ELb0ELb0ENS_16CompileConditionILi1000EEEEEvPT_PKS4_S7_S7_flPfS8_Pj)
        /*00cc*/ 	.short	0x0380
        /*00ce*/ 	.short	0x0048


	//----- nvinfo : EIATTR_SW_WAR
	.align		4
.L_1233:
        /*00d0*/ 	.byte	0x04, 0x36
        /*00d2*/ 	.short	(.L_1235 - .L_1234)
.L_1234:
        /*00d4*/ 	.word	0x00000008
.L_1235:


//--------------------- .nv.info._ZN13group_norm_v214gn_cuda_kernelI13__nv_bfloat16Li320ELi1ELi16ELi80ELi256ELb1ELi64ELi320ELi320ELi4ELb1ELi37ELb0ELb0ENS_16CompileConditionILi1000EEEEEvPT_PKS4_S7_S7_flPfS8_Pj --------------------------
	.section	.nv.info._ZN13group_norm_v214gn_cuda_kernelI13__nv_bfloat16Li320ELi1ELi16ELi80ELi256ELb1ELi64ELi320ELi320ELi4ELb1ELi37ELb0ELb0ENS_16CompileConditionILi1000EEEEEvPT_PKS4_S7_S7_flPfS8_Pj,"",@"SHT_CUDA_INFO"
	.sectionflags	@""
	.align	4


	//----- nvinfo : EIATTR_CUDA_API_VERSION
	.align		4
        /*0000*/ 	.byte	0x04, 0x37
        /*0002*/ 	.short	(.L_1237 - .L_1236)
.L_1236:
        /*0004*/ 	.word	0x00000082


	//----- nvinfo : EIATTR_KPARAM_INFO
	.align		4
.L_1237:
        /*0008*/ 	.byte	0x04, 0x17
        /*000a*/ 	.short	(.L_1239 - .L_1238)
.L_1238:
        /*000c*/ 	.word	0x00000000
        /*0010*/ 	.short	0x0008
        /*0012*/ 	.short	0x0040
        /*0014*/ 	.byte	0x00, 0xf5, 0x21, 0x00


	//----- nvinfo : EIATTR_KPARAM_INFO
	.align		4
.L_1239:
        /*0018*/ 	.byte	0x04, 0x17
        /*001a*/ 	.short	(.L_1241 - .L_1240)
.L_1240:
        /*001c*/ 	.word	0x00000000
        /*0020*/ 	.short	0x0007
        /*0022*/ 	.short	0x0038
        /*0024*/ 	.byte	0x00, 0xf5, 0x21, 0x00


	//----- nvinfo : EIATTR_KPARAM_INFO
	.align		4
.L_1241:
        /*0028*/ 	.byte	0x04, 0x17
        /*002a*/ 	.short	(.L_1243 - .L_1242)
.L_1242:
        /*002c*/ 	.word	0x00000000
        /*0030*/ 	.short	0x0006
        /*0032*/ 	.short	0x0030
        /*0034*/ 	.byte	0x00, 0xf5, 0x21, 0x00


	//----- nvinfo : EIATTR_KPARAM_INFO
	.align		4
.L_1243:
        /*0038*/ 	.byte	0x04, 0x17
        /*003a*/ 	.short	(.L_1245 - .L_1244)
.L_1244:
        /*003c*/ 	.word	0x00000000
        /*0040*/ 	.short	0x0005
        /*0042*/ 	.short	0x0028
        /*0044*/ 	.byte	0x00, 0xf0, 0x21, 0x00


	//----- nvinfo : EIATTR_KPARAM_INFO
	.align		4
.L_1245:
        /*0048*/ 	.byte	0x04, 0x17
        /*004a*/ 	.short	(.L_1247 - .L_1246)
.L_1246:
        /*004c*/ 	.word	0x00000000
        /*0050*/ 	.short	0x0004
        /*0052*/ 	.short	0x0020
        /*0054*/ 	.byte	0x00, 0xf0, 0x11, 0x00


	//----- nvinfo : EIATTR_KPARAM_INFO
	.align		4
.L_1247:
        /*0058*/ 	.byte	0x04, 0x17
        /*005a*/ 	.short	(.L_1249 - .L_1248)
.L_1248:
        /*005c*/ 	.word	0x00000000
        /*0060*/ 	.short	0x0003
        /*0062*/ 	.short	0x0018
        /*0064*/ 	.byte	0x00, 0xf5, 0x21, 0x00


	//----- nvinfo : EIATTR_KPARAM_INFO
	.align		4
.L_1249:
        /*0068*/ 	.byte	0x04, 0x17
        /*006a*/ 	.short	(.L_1251 - .L_1250)
.L_1250:
        /*006c*/ 	.word	0x00000000
        /*0070*/ 	.short	0x0002
        /*0072*/ 	.short	0x0010
        /*0074*/ 	.byte	0x00, 0xf5, 0x21, 0x00


	//----- nvinfo : EIATTR_KPARAM_INFO
	.align		4
.L_1251:
        /*0078*/ 	.byte	0x04, 0x17
        /*007a*/ 	.short	(.L_1253 - .L_1252)
.L_1252:
        /*007c*/ 	.word	0x00000000
        /*0080*/ 	.short	0x0001
        /*0082*/ 	.short	0x0008
        /*0084*/ 	.byte	0x00, 0xf5, 0x21, 0x00


	//----- nvinfo : EIATTR_KPARAM_INFO
	.align		4
.L_1253:
        /*0088*/ 	.byte	0x04, 0x17
        /*008a*/ 	.short	(.L_1255 - .L_1254)
.L_1254:
        /*008c*/ 	.word	0x00000000
        /*0090*/ 	.short	0x0000
        /*0092*/ 	.short	0x0000
        /*0094*/ 	.byte	0x00, 0xf5, 0x21, 0x00


	//----- nvinfo : EIATTR_SPARSE_MMA_MASK
	.align		4
.L_1255:
        /*0098*/ 	.byte	0x03, 0x50
        /*009a*/ 	.short	0x0000


	//----- nvinfo : EIATTR_MAXREG_COUNT
	.align		4
        /*009c*/ 	.byte	0x03, 0x1b
        /*009e*/ 	.short	0x00a8


	//----- nvinfo : EIATTR_MERCURY_ISA_VERSION
	.align		4
        /*00a0*/ 	.byte	0x03, 0x5f
        /*00a2*/ 	.short	0x0101


	//----- nvinfo : EIATTR_VRC_CTA_INIT_COUNT
	.align		4
        /*00a4*/ 	.byte	0x02, 0x4a
	.zero		1
	.zero		1


	//----- nvinfo : EIATTR_EXIT_INSTR_OFFSETS
	.align		4
        /*00a8*/ 	.byte	0x04, 0x1c
        /*00aa*/ 	.short	(.L_1257 - .L_1256)


	//   ....[0]....
.L_1256:
        /*00ac*/ 	.word	0x00000010


	//----- nvinfo : EIATTR_MAX_THREADS
	.align		4
.L_1257:
        /*00b0*/ 	.byte	0x04, 0x05
        /*00b2*/ 	.short	(.L_1259 - .L_1258)
.L_1258:
        /*00b4*/ 	.word	0x00000140
        /*00b8*/ 	.word	0x00000001
        /*00bc*/ 	.word	0x00000001


	//----- nvinfo : EIATTR_CBANK_PARAM_SIZE
	.align		4
.L_1259:
        /*00c0*/ 	.byte	0x03, 0x19
        /*00c2*/ 	.short	0x0048


	//----- nvinfo : EIATTR_PARAM_CBANK
	.align		4
        /*00c4*/ 	.byte	0x04, 0x0a
        /*00c6*/ 	.short	(.L_1261 - .L_1260)
	.align		4
.L_1260:
        /*00c8*/ 	.word	index@(.nv.constant0._ZN13group_norm_v214gn_cuda_kernelI13__nv_bfloat16Li320ELi1ELi16ELi80ELi256ELb1ELi64ELi320ELi320ELi4ELb1ELi37ELb0ELb0ENS_16CompileConditionILi1000EEEEEvPT_PKS4_S7_S7_flPfS8_Pj)
        /*00cc*/ 	.short	0x0380
        /*00ce*/ 	.short	0x0048


	//----- nvinfo : EIATTR_SW_WAR
	.align		4
.L_1261:
        /*00d0*/ 	.byte	0x04, 0x36
        /*00d2*/ 	.short	(.L_1263 - .L_1262)
.L_1262:
        /*00d4*/ 	.word	0x00000008
.L_1263:


//--------------------- .nv.info._ZN13group_norm_v214gn_cuda_kernelI13__nv_bfloat16Li320ELi3ELi16ELi80ELi256ELb1ELi64ELi320ELi320ELi4ELb1ELi87ELb0ELb0ENS_16CompileConditionILi1000EEEEEvPT_PKS4_S7_S7_flPfS8_Pj --------------------------
	.section	.nv.info._ZN13group_norm_v214gn_cuda_kernelI13__nv_bfloat16Li320ELi3ELi16ELi80ELi256ELb1ELi64ELi320ELi320ELi4ELb1ELi87ELb0ELb0ENS_16CompileConditionILi1000EEEEEvPT_PKS4_S7_S7_flPfS8_Pj,"",@"SHT_CUDA_INFO"
	.sectionflags	@""
	.align	4


	//----- nvinfo : EIATTR_CUDA_API_VERSION
	.align		4
        /*0000*/ 	.byte	0x04, 0x37
        /*0002*/ 	.short	(.L_1265 - .L_1264)
.L_1264:
        /*0004*/ 	.word	0x00000082


	//----- nvinfo : EIATTR_KPARAM_INFO
	.align		4
.L_1265:
        /*0008*/ 	.byte	0x04, 0x17
        /*000a*/ 	.short	(.L_1267 - .L_1266)
.L_1266:
        /*000c*/ 	.word	0x00000000
        /*0010*/ 	.short	0x0008
        /*0012*/ 	.short	0x0040
        /*0014*/ 	.byte	0x00, 0xf5, 0x21, 0x00


	//----- nvinfo : EIATTR_KPARAM_INFO
	.align		4
.L_1267:
        /*0018*/ 	.byte	0x04, 0x17
        /*001a*/ 	.short	(.L_1269 - .L_1268)
.L_1268:
        /*001c*/ 	.word	0x00000000
        /*0020*/ 	.short	0x0007
        /*0022*/ 	.short	0x0038
        /*0024*/ 	.byte	0x00, 0xf5, 0x21, 0x00


	//----- nvinfo : EIATTR_KPARAM_INFO
	.align		4
.L_1269:
        /*0028*/ 	.byte	0x04, 0x17
        /*002a*/ 	.short	(.L_1271 - .L_1270)
.L_1270:
        /*002c*/ 	.word	0x00000000
        /*0030*/ 	.short	0x0006
        /*0032*/ 	.short	0x0030
        /*0034*/ 	.byte	0x00, 0xf5, 0x21, 0x00


	//----- nvinfo : EIATTR_KPARAM_INFO
	.align		4
.L_1271:
        /*0038*/ 	.byte	0x04, 0x17
        /*003a*/ 	.short	(.L_1273 - .L_1272)
.L_1272:
        /*003c*/ 	.word	0x00000000
        /*0040*/ 	.short	0x0005
        /*0042*/ 	.short	0x0028
        /*0044*/ 	.byte	0x00, 0xf0, 0x21, 0x00


	//----- nvinfo : EIATTR_KPARAM_INFO
	.align		4
.L_1273:
        /*0048*/ 	.byte	0x04, 0x17
        /*004a*/ 	.short	(.L_1275 - .L_1274)
.L_1274:
        /*004c*/ 	.word	0x00000000
        /*0050*/ 	.short	0x0004
        /*0052*/ 	.short	0x0020
        /*0054*/ 	.byte	0x00, 0xf0, 0x11, 0x00


	//----- nvinfo : EIATTR_KPARAM_INFO
	.align		4
.L_1275:
        /*0058*/ 	.byte	0x04, 0x17
        /*005a*/ 	.short	(.L_1277 - .L_1276)
.L_1276:
        /*005c*/ 	.word	0x00000000
        /*0060*/ 	.short	0x0003
        /*0062*/ 	.short	0x0018
        /*0064*/ 	.byte	0x00, 0xf5, 0x21, 0x00


	//----- nvinfo : EIATTR_KPARAM_INFO
	.align		4
.L_1277:
        /*0068*/ 	.byte	0x04, 0x17
        /*006a*/ 	.short	(.L_1279 - .L_1278)
.L_1278:
        /*006c*/ 	.word	0x00000000
        /*0070*/ 	.short	0x0002
        /*0072*/ 	.short	0x0010
        /*0074*/ 	.byte	0x00, 0xf5, 0x21, 0x00


	//----- nvinfo : EIATTR_KPARAM_INFO
	.align		4
.L_1279:
        /*0078*/ 	.byte	0x04, 0x17
        /*007a*/ 	.short	(.L_1281 - .L_1280)
.L_1280:
        /*007c*/ 	.word	0x00000000
        /*0080*/ 	.short	0x0001
        /*0082*/ 	.short	0x0008
        /*0084*/ 	.byte	0x00, 0xf5, 0x21, 0x00


	//----- nvinfo : EIATTR_KPARAM_INFO
	.align		4
.L_1281:
        /*0088*/ 	.byte	0x04, 0x17
        /*008a*/ 	.short	(.L_1283 - .L_1282)
.L_1282:
        /*008c*/ 	.word	0x00000000
        /*0090*/ 	.short	0x0000
        /*0092*/ 	.short	0x0000
        /*0094*/ 	.byte	0x00, 0xf5, 0x21, 0x00


	//----- nvinfo : EIATTR_SPARSE_MMA_MASK
	.align		4
.L_1283:
        /*0098*/ 	.byte	0x03, 0x50
        /*009a*/ 	.short	0x0000


	//----- nvinfo : EIATTR_MAXREG_COUNT
	.align		4
        /*009c*/ 	.byte	0x03, 0x1b
        /*009e*/ 	.short	0x0040


	//----- nvinfo : EIATTR_MERCURY_ISA_VERSION
	.align		4
        /*00a0*/ 	.byte	0x03, 0x5f
        /*00a2*/ 	.short	0x0101


	//----- nvinfo : EIATTR_VRC_CTA_INIT_COUNT
	.align		4
        /*00a4*/ 	.byte	0x02, 0x4a
	.zero		1
	.zero		1


	//----- nvinfo : EIATTR_EXIT_INSTR_OFFSETS
	.align		4
        /*00a8*/ 	.byte	0x04, 0x1c
        /*00aa*/ 	.short	(.L_1285 - .L_1284)


	//   ....[0]....
.L_1284:
        /*00ac*/ 	.word	0x00000010


	//----- nvinfo : EIATTR_MAX_THREADS
	.align		4
.L_1285:
        /*00b0*/ 	.byte	0x04, 0x05
        /*00b2*/ 	.short	(.L_1287 - .L_1286)
.L_1286:
        /*00b4*/ 	.word	0x00000140
        /*00b8*/ 	.word	0x00000001
        /*00bc*/ 	.word	0x00000001


	//----- nvinfo : EIATTR_CBANK_PARAM_SIZE
	.align		4
.L_1287:
        /*00c0*/ 	.byte	0x03, 0x19
        /*00c2*/ 	.short	0x0048


	//----- nvinfo : EIATTR_PARAM_CBANK
	.align		4
        /*00c4*/ 	.byte	0x04, 0x0a
        /*00c6*/ 	.short	(.L_1289 - .L_1288)
	.align		4
.L_1288:
        /*00c8*/ 	.word	index@(.nv.constant0._ZN13group_norm_v214gn_cuda_kernelI13__nv_bfloat16Li320ELi3ELi16ELi80ELi256ELb1ELi64ELi320ELi320ELi4ELb1ELi87ELb0ELb0ENS_16CompileConditionILi1000EEEEEvPT_PKS4_S7_S7_flPfS8_Pj)
        /*00cc*/ 	.short	0x0380
        /*00ce*/ 	.short	0x0048


	//----- nvinfo : EIATTR_SW_WAR
	.align		4
.L_1289:
        /*00d0*/ 	.byte	0x04, 0x36
        /*00d2*/ 	.short	(.L_1291 - .L_1290)
.L_1290:
        /*00d4*/ 	.word	0x00000008
.L_1291:


//--------------------- .nv.info._ZN13group_norm_v214gn_cuda_kernelI13__nv_bfloat16Li320ELi1ELi16ELi80ELi256ELb1ELi128ELi320ELi320ELi4ELb1ELi74ELb0ELb0ENS_16CompileConditionILi1000EEEEEvPT_PKS4_S7_S7_flPfS8_Pj --------------------------
	.section	.nv.info._ZN13group_norm_v214gn_cuda_kernelI13__nv_bfloat16Li320ELi1ELi16ELi80ELi256ELb1ELi128ELi320ELi320ELi4ELb1ELi74ELb0ELb0ENS_16CompileConditionILi1000EEEEEvPT_PKS4_S7_S7_flPfS8_Pj,"",@"SHT_CUDA_INFO"
	.sectionflags	@""
	.align	4


	//----- nvinfo : EIATTR_CUDA_API_VERSION
	.align		4
        /*0000*/ 	.byte	0x04, 0x37
        /*0002*/ 	.short	(.L_1293 - .L_1292)
.L_1292:
        /*0004*/ 	.word	0x00000082


	//----- nvinfo : EIATTR_KPARAM_INFO
	.align		4
.L_1293:
        /*0008*/ 	.byte	0x04, 0x17
        /*000a*/ 	.short	(.L_1295 - .L_1294)
.L_1294:
        /*000c*/ 	.word	0x00000000
        /*0010*/ 	.short	0x0008
        /*0012*/ 	.short	0x0040
        /*0014*/ 	.byte	0x00, 0xf5, 0x21, 0x00


	//----- nvinfo : EIATTR_KPARAM_INFO
	.align		4
.L_1295:
        /*0018*/ 	.byte	0x04, 0x17
        /*001a*/ 	.short	(.L_1297 - .L_1296)
.L_1296:
        /*001c*/ 	.word	0x00000000
        /*0020*/ 	.short	0x0007
        /*0022*/ 	.short	0x0038
        /*0024*/ 	.byte	0x00, 0xf5, 0x21, 0x00


	//----- nvinfo : EIATTR_KPARAM_INFO
	.align		4
.L_1297:
        /*0028*/ 	.byte	0x04, 0x17
        /*002a*/ 	.short	(.L_1299 - .L_1298)
.L_1298:
        /*002c*/ 	.word	0x00000000
        /*0030*/ 	.short	0x0006
        /*0032*/ 	.short	0x0030
        /*0034*/ 	.byte	0x00, 0xf5, 0x21, 0x00


	//----- nvinfo : EIATTR_KPARAM_INFO
	.align		4
.L_1299:
        /*0038*/ 	.byte	0x04, 0x17
        /*003a*/ 	.short	(.L_1301 - .L_1300)
.L_1300:
        /*003c*/ 	.word	0x00000000
        /*0040*/ 	.short	0x0005
        /*0042*/ 	.short	0x0028
        /*0044*/ 	.byte	0x00, 0xf0, 0x21, 0x00


	//----- nvinfo : EIATTR_KPARAM_INFO
	.align		4
.L_1301:
        /*0048*/ 	.byte	0x04, 0x17
        /*004a*/ 	.short	(.L_1303 - .L_1302)
.L_1302:
        /*004c*/ 	.word	0x00000000
        /*0050*/ 	.short	0x0004
        /*0052*/ 	.short	0x0020
        /*0054*/ 	.byte	0x00, 0xf0, 0x11, 0x00


	//----- nvinfo : EIATTR_KPARAM_INFO
	.align		4
.L_1303:
        /*0058*/ 	.byte	0x04, 0x17
        /*005a*/ 	.short	(.L_1305 - .L_1304)
.L_1304:
        /*005c*/ 	.word	0x00000000
        /*0060*/ 	.short	0x0003
        /*0062*/ 	.short	0x0018
        /*0064*/ 	.byte	0x00, 0xf5, 0x21, 0x00


	//----- nvinfo : EIATTR_KPARAM_INFO
	.align		4
.L_1305:
        /*0068*/ 	.byte	0x04, 0x17
        /*006a*/ 	.short	(.L_1307 - .L_1306)
.L_1306:
        /*006c*/ 	.word	0x00000000
        /*0070*/ 	.short	0x0002
        /*0072*/ 	.short	0x0010
        /*0074*/ 	.byte	0x00, 0xf5, 0x21, 0x00


	//----- nvinfo : EIATTR_KPARAM_INFO
	.align		4
.L_1307:
        /*0078*/ 	.byte	0x04, 0x17
        /*007a*/ 	.short	(.L_1309 - .L_1308)
.L_1308:
        /*007c*/ 	.word	0x00000000
        /*0080*/ 	.short	0x0001
        /*0082*/ 	.short	0x0008
        /*0084*/ 	.byte	0x00, 0xf5, 0x21, 0x00


	//----- nvinfo : EIATTR_KPARAM_INFO
	.align		4
.L_1309:
        /*0088*/ 	.byte	0x04, 0x17
        /*008a*/ 	.short	(.L_1311 - .L_1310)
.L_1310:
        /*008c*/ 	.word	0x00000000
        /*0090*/ 	.short	0x0000
        /*0092*/ 	.short	0x0000
        /*0094*/ 	.byte	0x00, 0xf5, 0x21, 0x00


	//----- nvinfo : EIATTR_SPARSE_MMA_MASK
	.align		4
.L_1311:
        /*0098*/ 	.byte	0x03, 0x50
        /*009a*/ 	.short	0x0000


	//----- nvinfo : EIATTR_MAXREG_COUNT
	.align		4
        /*009c*/ 	.byte	0x03, 0x1b
        /*009e*/ 	.short	0x00a8


	//----- nvinfo : EIATTR_MERCURY_ISA_VERSION
	.align		4
        /*00a0*/ 	.byte	0x03, 0x5f
        /*00a2*/ 	.short	0x0101


	//----- nvinfo : EIATTR_VRC_CTA_INIT_COUNT
	.align		4
        /*00a4*/ 	.byte	0x02, 0x4a
	.zero		1
	.zero		1


	//----- nvinfo : EIATTR_EXIT_INSTR_OFFSETS
	.align		4
        /*00a8*/ 	.byte	0x04, 0x1c
        /*00aa*/ 	.short	(.L_1313 - .L_1312)


	//   ....[0]....
.L_1312:
        /*00ac*/ 	.word	0x00000010


	//----- nvinfo : EIATTR_MAX_THREADS
	.align		4
.L_1313:
        /*00b0*/ 	.byte	0x04, 0x05
        /*00b2*/ 	.short	(.L_1315 - .L_1314)
.L_1314:
        /*00b4*/ 	.word	0x00000140
        /*00b8*/ 	.word	0x00000001
        /*00bc*/ 	.word	0x00000001


	//----- nvinfo : EIATTR_CBANK_PARAM_SIZE
	.align		4
.L_1315:
        /*00c0*/ 	.byte	0x03, 0x19
        /*00c2*/ 	.short	0x0048


	//----- nvinfo : EIATTR_PARAM_CBANK
	.align		4
        /*00c4*/ 	.byte	0x04, 0x0a
        /*00c6*/ 	.short	(.L_1317 - .L_1316)
	.align		4
.L_1316:
        /*00c8*/ 	.word	index@(.nv.constant0._ZN13group_norm_v214gn_cuda_kernelI13__nv_bfloat16Li320ELi1ELi16ELi80ELi256ELb1ELi128ELi320ELi320ELi4ELb1ELi74ELb0ELb0ENS_16CompileConditionILi1000EEEEEvPT_PKS4_S7_S7_flPfS8_Pj)
        /*00cc*/ 	.short	0x0380
        /*00ce*/ 	.short	0x0048


	//----- nvinfo : EIATTR_SW_WAR
	.align		4
.L_1317:
        /*00d0*/ 	.byte	0x04, 0x36
        /*00d2*/ 	.short	(.L_1319 - .L_1318)
.L_1318:
        /*00d4*/ 	.word	0x00000008
.L_1319:


//--------------------- .nv.info._ZN13group_norm_v214gn_cuda_kernelI13__nv_bfloat16Li320ELi1ELi16ELi80ELi256ELb1ELi128ELi320ELi320ELi4ELb0ELi74ELb0ELb1ENS_16CompileConditionILi1000EEEEEvPT_PKS4_S7_S7_flPfS8_Pj --------------------------
	.section	.nv.info._ZN13group_norm_v214gn_cuda_kernelI13__nv_bfloat16Li320ELi1ELi16ELi80ELi256ELb1ELi128ELi320ELi320ELi4ELb0ELi74ELb0ELb1ENS_16CompileConditionILi1000EEEEEvPT_PKS4_S7_S7_flPfS8_Pj,"",@"SHT_CUDA_INFO"
	.sectionflags	@""
	.align	4


	//----- nvinfo : EIATTR_CUDA_API_VERSION
	.align		4
        /*0000*/ 	.byte	0x04, 0x37
        /*0002*/ 	.short	(.L_1321 - .L_1320)
.L_1320:
        /*0004*/ 	.word	0x00000082


	//----- nvinfo : EIATTR_KPARAM_INFO
	.align		4
.L_1321:
        /*0008*/ 	.byte	0x04, 0x17
        /*000a*/ 	.short	(.L_1323 - .L_1322)
.L_1322:
        /*000c*/ 	.word	0x00000000
        /*0010*/ 	.short	0x0008
        /*0012*/ 	.short	0x0040
        /*0014*/ 	.byte	0x00, 0xf5, 0x21, 0x00


	//----- nvinfo : EIATTR_KPARAM_INFO
	.align		4
.L_1323:
        /*0018*/ 	.byte	0x04, 0x17
        /*001a*/ 	.short	(.L_1325 - .L_1324)
.L_1324:
        /*001c*/ 	.word	0x00000000
        /*0020*/ 	.short	0x0007
        /*0022*/ 	.short	0x0038
        /*0024*/ 	.byte	0x00, 0xf5, 0x21, 0x00


	//----- nvinfo : EIATTR_KPARAM_INFO
	.align		4
.L_1325:
        /*0028*/ 	.byte	0x04, 0x17
        /*002a*/ 	.short	(.L_1327 - .L_1326)
.L_1326:
        /*002c*/ 	.word	0x00000000
        /*0030*/ 	.short	0x0006
        /*0032*/ 	.short	0x0030
        /*0034*/ 	.byte	0x00, 0xf5, 0x21, 0x00


	//----- nvinfo : EIATTR_KPARAM_INFO
	.align		4
.L_1327:
        /*0038*/ 	.byte	0x04, 0x17
        /*003a*/ 	.short	(.L_1329 - .L_1328)
.L_1328:
        /*003c*/ 	.word	0x00000000
        /*0040*/ 	.short	0x0005
        /*0042*/ 	.short	0x0028
        /*0044*/ 	.byte	0x00, 0xf0, 0x21, 0x00


	//----- nvinfo : EIATTR_KPARAM_INFO
	.align		4
.L_1329:
        /*0048*/ 	.byte	0x04, 0x17
        /*004a*/ 	.short	(.L_1331 - .L_1330)
.L_1330:
        /*004c*/ 	.word	0x00000000
        /*0050*/ 	.short	0x0004
        /*0052*/ 	.short	0x0020
        /*0054*/ 	.byte	0x00, 0xf0, 0x11, 0x00


	//----- nvinfo : EIATTR_KPARAM_INFO
	.align		4
.L_1331:
        /*0058*/ 	.byte	0x04, 0x17
        /*005a*/ 	.short	(.L_1333 - .L_1332)
.L_1332:
        /*005c*/ 	.word	0x00000000
        /*0060*/ 	.short	0x0003
        /*0062*/ 	.short	0x0018
        /*0064*/ 	.byte	0x00, 0xf5, 0x21, 0x00


	//----- nvinfo : EIATTR_KPARAM_INFO
	.align		4
.L_1333:
        /*0068*/ 	.byte	0x04, 0x17
        /*006a*/ 	.short	(.L_1335 - .L_1334)
.L_1334:
        /*006c*/ 	.word	0x00000000
        /*0070*/ 	.short	0x0002
        /*0072*/ 	.short	0x0010
        /*0074*/ 	.byte	0x00, 0xf5, 0x21, 0x00


	//----- nvinfo : EIATTR_KPARAM_INFO
	.align		4
.L_1335:
        /*0078*/ 	.byte	0x04, 0x17
        /*007a*/ 	.short	(.L_1337 - .L_1336)
.L_1336:
        /*007c*/ 	.word	0x00000000
        /*0080*/ 	.short	0x0001
        /*0082*/ 	.short	0x0008
        /*0084*/ 	.byte	0x00, 0xf5, 0x21, 0x00


	//----- nvinfo : EIATTR_KPARAM_INFO
	.align		4
.L_1337:
        /*0088*/ 	.byte	0x04, 0x17
        /*008a*/ 	.short	(.L_1339 - .L_1338)
.L_1338:
        /*008c*/ 	.word	0x00000000
        /*0090*/ 	.short	0x0000
        /*0092*/ 	.short	0x0000
        /*0094*/ 	.byte	0x00, 0xf5, 0x21, 0x00


	//----- nvinfo : EIATTR_SPARSE_MMA_MASK
	.align		4
.L_1339:
        /*0098*/ 	.byte	0x03, 0x50
        /*009a*/ 	.short	0x0000


	//----- nvinfo : EIATTR_MAXREG_COUNT
	.align		4
        /*009c*/ 	.byte	0x03, 0x1b
        /*009e*/ 	.short	0x00a8


	//----- nvinfo : EIATTR_MERCURY_ISA_VERSION
	.align		4
        /*00a0*/ 	.byte	0x03, 0x5f
        /*00a2*/ 	.short	0x0101


	//----- nvinfo : EIATTR_VRC_CTA_INIT_COUNT
	.align		4
        /*00a4*/ 	.byte	0x02, 0x4a
	.zero		1
	.zero		1


	//----- nvinfo : EIATTR_EXIT_INSTR_OFFSETS
	.align		4
        /*00a8*/ 	.byte	0x04, 0x1c
        /*00aa*/ 	.short	(.L_1341 - .L_1340)


	//   ....[0]....
.L_1340:
        /*00ac*/ 	.word	0x00000010


	//----- nvinfo : EIATTR_MAX_THREADS
	.align		4
.L_1341:
        /*00b0*/ 	.byte	0x04, 0x05
        /*00b2*/ 	.short	(.L_1343 - .L_1342)
.L_1342:
        /*00b4*/ 	.word	0x00000140
        /*00b8*/ 	.word	0x00000001
        /*00bc*/ 	.word	0x00000001


	//----- nvinfo : EIATTR_CBANK_PARAM_SIZE
	.align		4
.L_1343:
        /*00c0*/ 	.byte	0x03, 0x19
        /*00c2*/ 	.short	0x0048


	//----- nvinfo : EIATTR_PARAM_CBANK
	.align		4
        /*00c4*/ 	.byte	0x04, 0x0a
        /*00c6*/ 	.short	(.L_1345 - .L_1344)
	.align		4
.L_1344:
        /*00c8*/ 	.word	index@(.nv.constant0._ZN13group_norm_v214gn_cuda_kernelI13__nv_bfloat16Li320ELi1ELi16ELi80ELi256ELb1ELi128ELi320ELi320ELi4ELb0ELi74ELb0ELb1ENS_16CompileConditionILi1000EEEEEvPT_PKS4_S7_S7_flPfS8_Pj)
        /*00cc*/ 	.short	0x0380
        /*00ce*/ 	.short	0x0048


	//----- nvinfo : EIATTR_SW_WAR
	.align		4
.L_1345:
        /*00d0*/ 	.byte	0x04, 0x36
        /*00d2*/ 	.short	(.L_1347 - .L_1346)
.L_1346:
        /*00d4*/ 	.word	0x00000008
.L_1347:


//--------------------- .nv.info._ZN13group_norm_v218gn_bwd_cuda_kernelI6__halfLi320ELi3ELi32ELi40ELi256ELb0ELb1ELi4ELi320ELi320ELi4ELb1ELi5ELb0ELb0ELNS_15WgradSyncMethodE2ENS_16CompileConditionILi1000EEEEEvPT_S6_S6_PKS5_S8_S8_S8_PKfflPfPj --------------------------
	.section	.nv.info._ZN13group_norm_v218gn_bwd_cuda_kernelI6__halfLi320ELi3ELi32ELi40ELi256ELb0ELb1ELi4ELi320ELi320ELi4ELb1ELi5ELb0ELb0ELNS_15WgradSyncMethodE2ENS_16CompileConditionILi1000EEEEEvPT_S6_S6_PKS5_S8_S8_S8_PKfflPfPj,"",@"SHT_CUDA_INFO"
	.sectionflags	@""
	.align	4


	//----- nvinfo : EIATTR_CUDA_API_VERSION
	.align		4
        /*0000*/ 	.byte	0x04, 0x37
        /*0002*/ 	.short	(.L_1349 - .L_1348)
.L_1348:
        /*0004*/ 	.word	0x00000082


	//----- nvinfo : EIATTR_KPARAM_INFO
	.align		4
.L_1349:
        /*0008*/ 	.byte	0x04, 0x17
        /*000a*/ 	.short	(.L_1351 - .L_1350)
.L_1350:
        /*000c*/ 	.word	0x00000000
        /*0010*/ 	.short	0x000b
        /*0012*/ 	.short	0x0058
        /*0014*/ 	.byte	0x00, 0xf5, 0x21, 0x00


	//----- nvinfo : EIATTR_KPARAM_INFO
	.align		4
.L_1351:
        /*0018*/ 	.byte	0x04, 0x17
        /*001a*/ 	.short	(.L_1353 - .L_1352)
.L_1352:
        /*001c*/ 	.word	0x00000000
        /*0020*/ 	.short	0x000a
        /*0022*/ 	.short	0x0050
        /*0024*/ 	.byte	0x00, 0xf5, 0x21, 0x00


	//----- nvinfo : EIATTR_KPARAM_INFO
	.align		4
.L_1353:
        /*0028*/ 	.byte	0x04, 0x17
        /*002a*/ 	.short	(.L_1355 - .L_1354)
.L_1354:
        /*002c*/ 	.word	0x00000000
        /*0030*/ 	.short	0x0009
        /*0032*/ 	.short	0x0048
        /*0034*/ 	.byte	0x00, 0xf0, 0x21, 0x00


	//----- nvinfo : EIATTR_KPARAM_INFO
	.align		4
.L_1355:
        /*0038*/ 	.byte	0x04, 0x17
        /*003a*/ 	.short	(.L_1357 - .L_1356)
.L_1356:
        /*003c*/ 	.word	0x00000000
        /*0040*/ 	.short	0x0008
        /*0042*/ 	.short	0x0040
        /*0044*/ 	.byte	0x00, 0xf0, 0x11, 0x00


	//----- nvinfo : EIATTR_KPARAM_INFO
	.align		4
.L_1357:
        /*0048*/ 	.byte	0x04, 0x17
        /*004a*/ 	.short	(.L_1359 - .L_1358)
.L_1358:
        /*004c*/ 	.word	0x00000000
        /*0050*/ 	.short	0x0007
        /*0052*/ 	.short	0x0038
        /*0054*/ 	.byte	0x00, 0xf5, 0x21, 0x00


	//----- nvinfo : EIATTR_KPARAM_INFO
	.align		4
.L_1359:
        /*0058*/ 	.byte	0x04, 0x17
        /*005a*/ 	.short	(.L_1361 - .L_1360)
.L_1360:
        /*005c*/ 	.word	0x00000000
        /*0060*/ 	.short	0x0006
        /*0062*/ 	.short	0x0030
        /*0064*/ 	.byte	0x00, 0xf5, 0x21, 0x00


	//----- nvinfo : EIATTR_KPARAM_INFO
	.align		4
.L_1361:
        /*0068*/ 	.byte	0x04, 0x17
        /*006a*/ 	.short	(.L_1363 - .L_1362)
.L_1362:
        /*006c*/ 	.word	0x00000000
        /*0070*/ 	.short	0x0005
        /*0072*/ 	.short	0x0028
        /*0074*/ 	.byte	0x00, 0xf5, 0x21, 0x00


	//----- nvinfo : EIATTR_KPARAM_INFO
	.align		4
.L_1363:
        /*0078*/ 	.byte	0x04, 0x17
        /*007a*/ 	.short	(.L_1365 - .L_1364)
.L_1364:
        /*007c*/ 	.word	0x00000000
        /*0080*/ 	.short	0x0004
        /*0082*/ 	.short	0x0020
        /*0084*/ 	.byte	0x00, 0xf5, 0x21, 0x00


	//----- nvinfo : EIATTR_KPARAM_INFO
	.align		4
.L_1365:
        /*0088*/ 	.byte	0x04, 0x17
        /*008a*/ 	.short	(.L_1367 - .L_1366)
.L_1366:
        /*008c*/ 	.word	0x00000000
        /*0090*/ 	.short	0x0003
        /*0092*/ 	.short	0x0018
        /*0094*/ 	.byte	0x00, 0xf5, 0x21, 0x00


	//----- nvinfo : EIATTR_KPARAM_INFO
	.align		4
.L_1367:
        /*0098*/ 	.byte	0x04, 0x17
        /*009a*/ 	.short	(.L_1369 - .L_1368)
.L_1368:
        /*009c*/ 	.word	0x00000000
        /*00a0*/ 	.short	0x0002
        /*00a2*/ 	.short	0x0010
        /*00a4*/ 	.byte	0x00, 0xf5, 0x21, 0x00


	//----- nvinfo : EIATTR_KPARAM_INFO
	.align		4
.L_1369:
        /*00a8*/ 	.byte	0x04, 0x17
        /*00aa*/ 	.short	(.L_1371 - .L_1370)
.L_1370:
        /*00ac*/ 	.word	0x00000000
        /*00b0*/ 	.short	0x0001
        /*00b2*/ 	.short	0x0008
        /*00b4*/ 	.byte	0x00, 0xf5, 0x21, 0x00


	//----- nvinfo : EIATTR_KPARAM_INFO
	.align		4
.L_1371:
        /*00b8*/ 	.byte	0x04, 0x17
        /*00ba*/ 	.short	(.L_1373 - .L_1372)
.L_1372:
        /*00bc*/ 	.word	0x00000000
        /*00c0*/ 	.short	0x0000
        /*00c2*/ 	.short	0x0000
        /*00c4*/ 	.byte	0x00, 0xf5, 0x21, 0x00


	//----- nvinfo : EIATTR_SPARSE_MMA_MASK
	.align		4
.L_1373:
        /*00c8*/ 	.byte	0x03, 0x50
        /*00ca*/ 	.short	0x0000


	//----- nvinfo : EIATTR_MAXREG_COUNT
	.align		4
        /*00cc*/ 	.byte	0x03, 0x1b
        /*00ce*/ 	.short	0x0040


	//----- nvinfo : EIATTR_MERCURY_ISA_VERSION
	.align		4
        /*00d0*/ 	.byte	0x03, 0x5f
        /*00d2*/ 	.short	0x0101


	//----- nvinfo : EIATTR_VRC_CTA_INIT_COUNT
	.align		4
        /*00d4*/ 	.byte	0x02, 0x4a
	.zero		1
	.zero		1


	//----- nvinfo : EIATTR_EXIT_INSTR_OFFSETS
	.align		4
        /*00d8*/ 	.byte	0x04, 0x1c
        /*00da*/ 	.short	(.L_1375 - .L_1374)


	//   ....[0]....
.L_1374:
        /*00dc*/ 	.word	0x00000010


	//----- nvinfo : EIATTR_MAX_THREADS
	.align		4
.L_1375:
        /*00e0*/ 	.byte	0x04, 0x05
        /*00e2*/ 	.short	(.L_1377 - .L_1376)
.L_1376:
        /*00e4*/ 	.word	0x00000140
        /*00e8*/ 	.word	0x00000001
        /*00ec*/ 	.word	0x00000001


	//----- nvinfo : EIATTR_CBANK_PARAM_SIZE
	.align		4
.L_1377:
        /*00f0*/ 	.byte	0x03, 0x19
        /*00f2*/ 	.short	0x0060


	//----- nvinfo : EIATTR_PARAM_CBANK
	.align		4
        /*00f4*/ 	.byte	0x04, 0x0a
        /*00f6*/ 	.short	(.L_1379 - .L_1378)
	.align		4
.L_1378:
        /*00f8*/ 	.word	index@(.nv.constant0._ZN13group_norm_v218gn_bwd_cuda_kernelI6__halfLi320ELi3ELi32ELi40ELi256ELb0ELb1ELi4ELi320ELi320ELi4ELb1ELi5ELb0ELb0ELNS_15WgradSyncMethodE2ENS_16CompileConditionILi1000EEEEEvPT_S6_S6_PKS5_S8_S8_S8_PKfflPfPj)
        /*00fc*/ 	.short	0x0380
        /*00fe*/ 	.short	0x0060


	//----- nvinfo : EIATTR_SW_WAR
	.align		4
.L_1379:
        /*0100*/ 	.byte	0x04, 0x36
        /*0102*/ 	.short	(.L_1381 - .L_1380)
.L_1380:
        /*0104*/ 	.word	0x00000008
.L_1381:


//--------------------- .nv.info._ZN13group_norm_v218gn_bwd_cuda_kernelI6__halfLi320ELi1ELi32ELi40ELi256ELb0ELb1ELi8ELi320ELi320ELi4ELb1ELi4ELb0ELb0ELNS_15WgradSyncMethodE3ENS_16CompileConditionILi1000EEEEEvPT_S6_S6_PKS5_S8_S8_S8_PKfflPfPj --------------------------
	.section	.nv.info._ZN13group_norm_v218gn_bwd_cuda_kernelI6__halfLi320ELi1ELi32ELi40ELi256ELb0ELb1ELi8ELi320ELi320ELi4ELb1ELi4ELb0ELb0ELNS_15WgradSyncMethodE3ENS_16CompileConditionILi1000EEEEEvPT_S6_S6_PKS5_S8_S8_S8_PKfflPfPj,"",@"SHT_CUDA_INFO"
	.sectionflags	@""
	.align	4


	//----- nvinfo : EIATTR_CUDA_API_VERSION
	.align		4
        /*0000*/ 	.byte	0x04, 0x37
        /*0002*/ 	.short	(.L_1383 - .L_1382)
.L_1382:
        /*0004*/ 	.word	0x00000082


	//----- nvinfo : EIATTR_KPARAM_INFO
	.align		4
.L_1383:
        /*0008*/ 	.byte	0x04, 0x17
        /*000a*/ 	.short	(.L_1385 - .L_1384)
.L_1384:
        /*000c*/ 	.word	0x00000000
        /*0010*/ 	.short	0x000b
        /*0012*/ 	.short	0x0058
        /*0014*/ 	.byte	0x00, 0xf5, 0x21, 0x00


	//----- nvinfo : EIATTR_KPARAM_INFO
	.align		4
.L_1385:
        /*0018*/ 	.byte	0x04, 0x17
        /*001a*/ 	.short	(.L_1387 - .L_1386)
.L_1386:
        /*001c*/ 	.word	0x00000000
        /*0020*/ 	.short	0x000a
        /*0022*/ 	.short	0x0050
        /*0024*/ 	.byte	0x00, 0xf5, 0x21, 0x00


	//----- nvinfo : EIATTR_KPARAM_INFO
	.align		4
.L_1387:
        /*0028*/ 	.byte	0x04, 0x17
        /*002a*/ 	.short	(.L_1389 - .L_1388)
.L_1388:
        /*002c*/ 	.word	0x00000000
        /*0030*/ 	.short	0x0009
        /*0032*/ 	.short	0x0048
        /*0034*/ 	.byte	0x00, 0xf0, 0x21, 0x00


	//----- nvinfo : EIATTR_KPARAM_INFO
	.align		4
.L_1389:
        /*0038*/ 	.byte	0x04, 0x17
        /*003a*/ 	.short	(.L_1391 - .L_1390)
.L_1390:
        /*003c*/ 	.word	0x00000000
        /*0040*/ 	.short	0x0008
        /*0042*/ 	.short	0x0040
        /*0044*/ 	.byte	0x00, 0xf0, 0x11, 0x00


	//----- nvinfo : EIATTR_KPARAM_INFO
	.align		4
.L_1391:
        /*0048*/ 	.byte	0x04, 0x17
        /*004a*/ 	.short	(.L_1393 - .L_1392)
.L_1392:
        /*004c*/ 	.word	0x00000000
        /*0050*/ 	.short	0x0007
        /*0052*/ 	.short	0x0038
        /*0054*/ 	.byte	0x00, 0xf5, 0x21, 0x00


	//----- nvinfo : EIATTR_KPARAM_INFO
	.align		4
.L_1393:
        /*0058*/ 	.byte	0x04, 0x17
        /*005a*/ 	.short	(.L_1395 - .L_1394)
.L_1394:
        /*005c*/ 	.word	0x00000000
        /*0060*/ 	.short	0x0006
        /*0062*/ 	.short	0x0030
        /*0064*/ 	.byte	0x00, 0xf5, 0x21, 0x00


	//----- nvinfo : EIATTR_KPARAM_INFO
	.align		4
.L_1395:
        /*0068*/ 	.byte	0x04, 0x17
        /*006a*/ 	.short	(.L_1397 - .L_1396)
.L_1396:
        /*006c*/ 	.word	0x00000000
        /*0070*/ 	.short	0x0005
        /*0072*/ 	.short	0x0028
        /*0074*/ 	.byte	0x00, 0xf5, 0x21, 0x00


	//----- nvinfo : EIATTR_KPARAM_INFO
	.align		4
.L_1397:
        /*0078*/ 	.byte	0x04, 0x17
        /*007a*/ 	.short	(.L_1399 - .L_1398)
.L_1398:
        /*007c*/ 	.word	0x00000000
        /*0080*/ 	.short	0x0004
        /*0082*/ 	.short	0x0020
        /*0084*/ 	.byte	0x00, 0xf5, 0x21, 0x00


	//----- nvinfo : EIATTR_KPARAM_INFO
	.align		4
.L_1399:
        /*0088*/ 	.byte	0x04, 0x17
        /*008a*/ 	.short	(.L_1401 - .L_1400)
.L_1400:
        /*008c*/ 	.word	0x00000000
        /*0090*/ 	.short	0x0003
        /*0092*/ 	.short	0x0018
        /*0094*/ 	.byte	0x00, 0xf5, 0x21, 0x00


	//----- nvinfo : EIATTR_KPARAM_INFO
	.align		4
.L_1401:
        /*0098*/ 	.byte	0x04, 0x17
        /*009a*/ 	.short	(.L_1403 - .L_1402)
.L_1402:
        /*009c*/ 	.word	0x00000000
        /*00a0*/ 	.short	0x0002
        /*00a2*/ 	.short	0x0010
        /*00a4*/ 	.byte	0x00, 0xf5, 0x21, 0x00


	//----- nvinfo : EIATTR_KPARAM_INFO
	.align		4
.L_1403:
        /*00a8*/ 	.byte	0x04, 0x17
        /*00aa*/ 	.short	(.L_1405 - .L_1404)
.L_1404:
        /*00ac*/ 	.word	0x00000000
        /*00b0*/ 	.short	0x0001
        /*00b2*/ 	.short	0x0008
        /*00b4*/ 	.byte	0x00, 0xf5, 0x21, 0x00


	//----- nvinfo : EIATTR_KPARAM_INFO
	.align		4
.L_1405:
        /*00b8*/ 	.byte	0x04, 0x17
        /*00ba*/ 	.short	(.L_1407 - .L_1406)
.L_1406:
        /*00bc*/ 	.word	0x00000000
        /*00c0*/ 	.short	0x0000
        /*00c2*/ 	.short	0x0000
        /*00c4*/ 	.byte	0x00, 0xf5, 0x21, 0x00


	//----- nvinfo : EIATTR_SPARSE_MMA_MASK
	.align		4
.L_1407:
        /*00c8*/ 	.byte	0x03, 0x50
        /*00ca*/ 	.short	0x0000


	//----- nvinfo : EIATTR_MAXREG_COUNT
	.align		4
        /*00cc*/ 	.byte	0x03, 0x1b
        /*00ce*/ 	.short	0x00a8


	//----- nvinfo : EIATTR_MERCURY_ISA_VERSION
	.align		4
        /*00d0*/ 	.byte	0x03, 0x5f
        /*00d2*/ 	.short	0x0101


	//----- nvinfo : EIATTR_VRC_CTA_INIT_COUNT
	.align		4
        /*00d4*/ 	.byte	0x02, 0x4a
	.zero		1
	.zero		1


	//----- nvinfo : EIATTR_EXIT_INSTR_OFFSETS
	.align		4
        /*00d8*/ 	.byte	0x04, 0x1c
        /*00da*/ 	.short	(.L_1409 - .L_1408)


	//   ....[0]....
.L_1408:
        /*00dc*/ 	.word	0x00000010


	//----- nvinfo : EIATTR_MAX_THREADS
	.align		4
.L_1409:
        /*00e0*/ 	.byte	0x04, 0x05
        /*00e2*/ 	.short	(.L_1411 - .L_1410)
.L_1410:
        /*00e4*/ 	.word	0x00000140
        /*00e8*/ 	.word	0x00000001
        /*00ec*/ 	.word	0x00000001


	//----- nvinfo : EIATTR_CBANK_PARAM_SIZE
	.align		4
.L_1411:
        /*00f0*/ 	.byte	0x03, 0x19
        /*00f2*/ 	.short	0x0060


	//----- nvinfo : EIATTR_PARAM_CBANK
	.align		4
        /*00f4*/ 	.byte	0x04, 0x0a
        /*00f6*/ 	.short	(.L_1413 - .L_1412)
	.align		4
.L_1412:
        /*00f8*/ 	.word	index@(.nv.constant0._ZN13group_norm_v218gn_bwd_cuda_kernelI6__halfLi320ELi1ELi32ELi40ELi256ELb0ELb1ELi8ELi320ELi320ELi4ELb1ELi4ELb0ELb0ELNS_15WgradSyncMethodE3ENS_16CompileConditionILi1000EEEEEvPT_S6_S6_PKS5_S8_S8_S8_PKfflPfPj)
        /*00fc*/ 	.short	0x0380
        /*00fe*/ 	.short	0x0060


	//----- nvinfo : EIATTR_SW_WAR
	.align		4
.L_1413:
        /*0100*/ 	.byte	0x04, 0x36
        /*0102*/ 	.short	(.L_1415 - .L_1414)
.L_1414:
        /*0104*/ 	.word	0x00000008
.L_1415:


//--------------------- .nv.info._ZN13group_norm_v218gn_bwd_cuda_kernelI6__halfLi320ELi3ELi32ELi40ELi256ELb0ELb1ELi8ELi320ELi320ELi4ELb1ELi8ELb0ELb0ELNS_15WgradSyncMethodE3ENS_16CompileConditionILi1000EEEEEvPT_S6_S6_PKS5_S8_S8_S8_PKfflPfPj --------------------------
	.section	.nv.info._ZN13group_norm_v218gn_bwd_cuda_kernelI6__halfLi320ELi3ELi32ELi40ELi256ELb0ELb1ELi8ELi320ELi320ELi4ELb1ELi8ELb0ELb0ELNS_15WgradSyncMethodE3ENS_16CompileConditionILi1000EEEEEvPT_S6_S6_PKS5_S8_S8_S8_PKfflPfPj,"",@"SHT_CUDA_INFO"
	.sectionflags	@""
	.align	4


	//----- nvinfo : EIATTR_CUDA_API_VERSION
	.align		4
        /*0000*/ 	.byte	0x04, 0x37
        /*0002*/ 	.short	(.L_1417 - .L_1416)
.L_1416:
        /*0004*/ 	.word	0x00000082


	//----- nvinfo : EIATTR_KPARAM_INFO
	.align		4
.L_1417:
        /*0008*/ 	.byte	0x04, 0x17
        /*000a*/ 	.short	(.L_1419 - .L_1418)
.L_1418:
        /*000c*/ 	.word	0x00000000
        /*0010*/ 	.short	0x000b
        /*0012*/ 	.short	0x0058
        /*0014*/ 	.byte	0x00, 0xf5, 0x21, 0x00


	//----- nvinfo : EIATTR_KPARAM_INFO
	.align		4
.L_1419:
        /*0018*/ 	.byte	0x04, 0x17
        /*001a*/ 	.short	(.L_1421 - .L_1420)
.L_1420:
        /*001c*/ 	.word	0x00000000
        /*0020*/ 	.short	0x000a
        /*0022*/ 	.short	0x0050
        /*0024*/ 	.byte	0x00, 0xf5, 0x21, 0x00


	//----- nvinfo : EIATTR_KPARAM_INFO
	.align		4
.L_1421:
        /*0028*/ 	.byte	0x04, 0x17
        /*002a*/ 	.short	(.L_1423 - .L_1422)
.L_1422:
        /*002c*/ 	.word	0x00000000
        /*0030*/ 	.short	0x0009
        /*0032*/ 	.short	0x0048
        /*0034*/ 	.byte	0x00, 0xf0, 0x21, 0x00


	//----- nvinfo : EIATTR_KPARAM_INFO
	.align		4
.L_1423:
        /*0038*/ 	.byte	0x04, 0x17
        /*003a*/ 	.short	(.L_1425 - .L_1424)
.L_1424:
        /*003c*/ 	.word	0x00000000
        /*0040*/ 	.short	0x0008
        /*0042*/ 	.short	0x0040
        /*0044*/ 	.byte	0x00, 0xf0, 0x11, 0x00


	//----- nvinfo : EIATTR_KPARAM_INFO
	.align		4
.L_1425:
        /*0048*/ 	.byte	0x04, 0x17
        /*004a*/ 	.short	(.L_1427 - .L_1426)
.L_1426:
        /*004c*/ 	.word	0x00000000
        /*0050*/ 	.short	0x0007
        /*0052*/ 	.short	0x0038
        /*0054*/ 	.byte	0x00, 0xf5, 0x21, 0x00


	//----- nvinfo : EIATTR_KPARAM_INFO
	.align		4
.L_1427:
        /*0058*/ 	.byte	0x04, 0x17
        /*005a*/ 	.short	(.L_1429 - .L_1428)
.L_1428:
        /*005c*/ 	.word	0x00000000
        /*0060*/ 	.short	0x0006
        /*0062*/ 	.short	0x0030
        /*0064*/ 	.byte	0x00, 0xf5, 0x21, 0x00


	//----- nvinfo : EIATTR_KPARAM_INFO
	.align		4
.L_1429:
        /*0068*/ 	.byte	0x04, 0x17
        /*006a*/ 	.short	(.L_1431 - .L_1430)
.L_1430:
        /*006c*/ 	.word	0x00000000
        /*0070*/ 	.short	0x0005
        /*0072*/ 	.short	0x0028
        /*0074*/ 	.byte	0x00, 0xf5, 0x21, 0x00


	//----- nvinfo : EIATTR_KPARAM_INFO
	.align		4
.L_1431:
        /*0078*/ 	.byte	0x04, 0x17
        /*007a*/ 	.short	(.L_1433 - .L_1432)
.L_1432:
        /*007c*/ 	.word	0x00000000
        /*0080*/ 	.short	0x0004
        /*0082*/ 	.short	0x0020
        /*0084*/ 	.byte	0x00, 0xf5, 0x21, 0x00


	//----- nvinfo : EIATTR_KPARAM_INFO
	.align		4
.L_1433:
        /*0088*/ 	.byte	0x04, 0x17
        /*008a*/ 	.short	(.L_1435 - .L_1434)
.L_1434:
        /*008c*/ 	.word	0x00000000
        /*0090*/ 	.short	0x0003
        /*0092*/ 	.short	0x0018
        /*0094*/ 	.byte	0x00, 0xf5, 0x21, 0x00


	//----- nvinfo : EIATTR_KPARAM_INFO
	.align		4
.L_1435:
        /*0098*/ 	.byte	0x04, 0x17
        /*009a*/ 	.short	(.L_1437 - .L_1436)
.L_1436:
        /*009c*/ 	.word	0x00000000
        /*00a0*/ 	.short	0x0002
        /*00a2*/ 	.short	0x0010
        /*00a4*/ 	.byte	0x00, 0xf5, 0x21, 0x00


	//----- nvinfo : EIATTR_KPARAM_INFO
	.align		4
.L_1437:
        /*00a8*/ 	.byte	0x04, 0x17
        /*00aa*/ 	.short	(.L_1439 - .L_1438)
.L_1438:
        /*00ac*/ 	.word	0x00000000
        /*00b0*/ 	.short	0x0001
        /*00b2*/ 	.short	0x0008
        /*00b4*/ 	.byte	0x00, 0xf5, 0x21, 0x00


	//----- nvinfo : EIATTR_KPARAM_INFO
	.align		4
.L_1439:
        /*00b8*/ 	.byte	0x04, 0x17
        /*00ba*/ 	.short	(.L_1441 - .L_1440)
.L_1440:
        /*00bc*/ 	.word	0x00000000
        /*00c0*/ 	.short	0x0000
        /*00c2*/ 	.short	0x0000
        /*00c4*/ 	.byte	0x00, 0xf5, 0x21, 0x00


	//----- nvinfo : EIATTR_SPARSE_MMA_MASK
	.align		4
.L_1441:
        /*00c8*/ 	.byte	0x03, 0x50
        /*00ca*/ 	.short	0x0000


	//----- nvinfo : EIATTR_MAXREG_COUNT
	.align		4
        /*00cc*/ 	.byte	0x03, 0x1b
        /*00ce*/ 	.short	0x0040


	//----- nvinfo : EIATTR_MERCURY_ISA_VERSION
	.align		4
        /*00d0*/ 	.byte	0x03, 0x5f
        /*00d2*/ 	.short	0x0101


	//----- nvinfo : EIATTR_VRC_CTA_INIT_COUNT
	.align		4
        /*00d4*/ 	.byte	0x02, 0x4a
	.zero		1
	.zero		1


	//----- nvinfo : EIATTR_EXIT_INSTR_OFFSETS
	.align		4
        /*00d8*/ 	.byte	0x04, 0x1c
        /*00da*/ 	.short	(.L_1443 - .L_1442)


	//   ....[0]....
.L_1442:
        /*00dc*/ 	.word	0x00000010


	//----- nvinfo : EIATTR_MAX_THREADS
	.align		4
.L_1443:
        /*00e0*/ 	.byte	0x04, 0x05
        /*00e2*/ 	.short	(.L_1445 - .L_1444)
.L_1444:
        /*00e4*/ 	.word	0x00000140
        /*00e8*/ 	.word	0x00000001
        /*00ec*/ 	.word	0x00000001


	//----- nvinfo : EIATTR_CBANK_PARAM_SIZE
	.align		4
.L_1445:
        /*00f0*/ 	.byte	0x03, 0x19
        /*00f2*/ 	.short	0x0060


	//----- nvinfo : EIATTR_PARAM_CBANK
	.align		4
        /*00f4*/ 	.byte	0x04, 0x0a
        /*00f6*/ 	.short	(.L_1447 - .L_1446)
	.align		4
.L_1446:
        /*00f8*/ 	.word	index@(.nv.constant0._ZN13group_norm_v218gn_bwd_cuda_kernelI6__halfLi320ELi3ELi32ELi40ELi256ELb0ELb1ELi8ELi320ELi320ELi4ELb1ELi8ELb0ELb0ELNS_15WgradSyncMethodE3ENS_16CompileConditionILi1000EEEEEvPT_S6_S6_PKS5_S8_S8_S8_PKfflPfPj)
        /*00fc*/ 	.short	0x0380
        /*00fe*/ 	.short	0x0060


	//----- nvinfo : EIATTR_SW_WAR
	.align		4
.L_1447:
        /*0100*/ 	.byte	0x04, 0x36
        /*0102*/ 	.short	(.L_1449 - .L_1448)
.L_1448:
        /*0104*/ 	.word	0x00000008
.L_1449:


//--------------------- .nv.info._ZN13group_norm_v218gn_bwd_cuda_kernelI6__halfLi320ELi1ELi32ELi40ELi256ELb0ELb1ELi16ELi320ELi320ELi4ELb1ELi8ELb0ELb0ELNS_15WgradSyncMethodE3ENS_16CompileConditionILi1000EEEEEvPT_S6_S6_PKS5_S8_S8_S8_PKfflPfPj --------------------------
	.section	.nv.info._ZN13group_norm_v218gn_bwd_cuda_kernelI6__halfLi320ELi1ELi32ELi40ELi256ELb0ELb1ELi16ELi320ELi320ELi4ELb1ELi8ELb0ELb0ELNS_15WgradSyncMethodE3ENS_16CompileConditionILi1000EEEEEvPT_S6_S6_PKS5_S8_S8_S8_PKfflPfPj,"",@"SHT_CUDA_INFO"
	.sectionflags	@""
	.align	4


	//----- nvinfo : EIATTR_CUDA_API_VERSION
	.align		4
        /*0000*/ 	.byte	0x04, 0x37
        /*0002*/ 	.short	(.L_1451 - .L_1450)
.L_1450:
        /*0004*/ 	.word	0x00000082


	//----- nvinfo : EIATTR_KPARAM_INFO
	.align		4
.L_1451:
        /*0008*/ 	.byte	0x04, 0x17
        /*000a*/ 	.short	(.L_1453 - .L_1452)
.L_1452:
        /*000c*/ 	.word	0x00000000
        /*0010*/ 	.short	0x000b
        /*0012*/ 	.short	0x0058
        /*0014*/ 	.byte	0x00, 0xf5, 0x21, 0x00


	//----- nvinfo : EIATTR_KPARAM_INFO
	.align		4
.L_1453:
        /*0018*/ 	.byte	0x04, 0x17
        /*001a*/ 	.short	(.L_1455 - .L_1454)
.L_1454:
        /*001c*/ 	.word	0x00000000
        /*0020*/ 	.short	0x000a
        /*0022*/ 	.short	0x0050
        /*0024*/ 	.byte	0x00, 0xf5, 0x21, 0x00


	//----- nvinfo : EIATTR_KPARAM_INFO
	.align		4
.L_1455:
        /*0028*/ 	.byte	0x04, 0x17
        /*002a*/ 	.short	(.L_1457 - .L_1456)
.L_1456:
        /*002c*/ 	.word	0x00000000
        /*0030*/ 	.short	0x0009
        /*0032*/ 	.short	0x0048
        /*0034*/ 	.byte	0x00, 0xf0, 0x21, 0x00


	//----- nvinfo : EIATTR_KPARAM_INFO
	.align		4
.L_1457:
        /*0038*/ 	.byte	0x04, 0x17
        /*003a*/ 	.short	(.L_1459 - .L_1458)
.L_1458:
        /*003c*/ 	.word	0x00000000
        /*0040*/ 	.short	0x0008
        /*0042*/ 	.short	0x0040
        /*0044*/ 	.byte	0x00, 0xf0, 0x11, 0x00


	//----- nvinfo : EIATTR_KPARAM_INFO
	.align		4
.L_1459:
        /*0048*/ 	.byte	0x04, 0x17
        /*004a*/ 	.short	(.L_1461 - .L_1460)
.L_1460:
        /*004c*/ 	.word	0x00000000
        /*0050*/ 	.short	0x0007
        /*0052*/ 	.short	0x0038
        /*0054*/ 	.byte	0x00, 0xf5, 0x21, 0x00


	//----- nvinfo : EIATTR_KPARAM_INFO
	.align		4
.L_1461:
        /*0058*/ 	.byte	0x04, 0x17
        /*005a*/ 	.short	(.L_1463 - .L_1462)
.L_1462:
        /*005c*/ 	.word	0x00000000
        /*0060*/ 	.short	0x0006
        /*0062*/ 	.short	0x0030
        /*0064*/ 	.byte	0x00, 0xf5, 0x21, 0x00


	//----- nvinfo : EIATTR_KPARAM_INFO
	.align		4
.L_1463:
        /*0068*/ 	.byte	0x04, 0x17
        /*006a*/ 	.short	(.L_1465 - .L_1464)
.L_1464:
        /*006c*/ 	.word	0x00000000
        /*0070*/ 	.short	0x0005
        /*0072*/ 	.short	0x0028
        /*0074*/ 	.byte	0x00, 0xf5, 0x21, 0x00


	//----- nvinfo : EIATTR_KPARAM_INFO
	.align		4
.L_1465:
        /*0078*/ 	.byte	0x04, 0x17
        /*007a*/ 	.short	(.L_1467 - .L_1466)
.L_1466:
        /*007c*/ 	.word	0x00000000
        /*0080*/ 	.short	0x0004
        /*0082*/ 	.short	0x0020
        /*0084*/ 	.byte	0x00, 0xf5, 0x21, 0x00


	//----- nvinfo : EIATTR_KPARAM_INFO
	.align		4
.L_1467:
        /*0088*/ 	.byte	0x04, 0x17
        /*008a*/ 	.short	(.L_1469 - .L_1468)
.L_1468:
        /*008c*/ 	.word	0x00000000
        /*0090*/ 	.short	0x0003
        /*0092*/ 	.short	0x0018
        /*0094*/ 	.byte	0x00, 0xf5, 0x21, 0x00


	//----- nvinfo : EIATTR_KPARAM_INFO
	.align		4
.L_1469:
        /*0098*/ 	.byte	0x04, 0x17
        /*009a*/ 	.short	(.L_1471 - .L_1470)
.L_1470:
        /*009c*/ 	.word	0x00000000
        /*00a0*/ 	.short	0x0002
        /*00a2*/ 	.short	0x0010
        /*00a4*/ 	.byte	0x00, 0xf5, 0x21, 0x00


	//----- nvinfo : EIATTR_KPARAM_INFO
	.align		4
.L_1471:
        /*00a8*/ 	.byte	0x04, 0x17
        /*00aa*/ 	.short	(.L_1473 - .L_1472)
.L_1472:
        /*00ac*/ 	.word	0x00000000
        /*00b0*/ 	.short	0x0001
        /*00b2*/ 	.short	0x0008
        /*00b4*/ 	.byte	0x00, 0xf5, 0x21, 0x00


	//----- nvinfo : EIATTR_KPARAM_INFO
	.align		4
.L_1473:
        /*00b8*/ 	.byte	0x04, 0x17
        /*00ba*/ 	.short	(.L_1475 - .L_1474)
.L_1474:
        /*00bc*/ 	.word	0x00000000
        /*00c0*/ 	.short	0x0000
        /*00c2*/ 	.short	0x0000
        /*00c4*/ 	.byte	0x00, 0xf5, 0x21, 0x00


	//----- nvinfo : EIATTR_SPARSE_MMA_MASK
	.align		4
.L_1475:
        /*00c8*/ 	.byte	0x03, 0x50
        /*00ca*/ 	.short	0x0000


	//----- nvinfo : EIATTR_MAXREG_COUNT
	.align		4
        /*00cc*/ 	.byte	0x03, 0x1b
        /*00ce*/ 	.short	0x00a8


	//----- nvinfo : EIATTR_MERCURY_ISA_VERSION
	.align		4
        /*00d0*/ 	.byte	0x03, 0x5f
        /*00d2*/ 	.short	0x0101


	//----- nvinfo : EIATTR_VRC_CTA_INIT_COUNT
	.align		4
        /*00d4*/ 	.byte	0x02, 0x4a
	.zero		1
	.zero		1


	//----- nvinfo : EIATTR_EXIT_INSTR_OFFSETS
	.align		4
        /*00d8*/ 	.byte	0x04, 0x1c
        /*00da*/ 	.short	(.L_1477 - .L_1476)


	//   ....[0]....
.L_1476:
        /*00dc*/ 	.word	0x00000010


	//----- nvinfo : EIATTR_MAX_THREADS
	.align		4
.L_1477:
        /*00e0*/ 	.byte	0x04, 0x05
        /*00e2*/ 	.short	(.L_1479 - .L_1478)
.L_1478:
        /*00e4*/ 	.word	0x00000140
        /*00e8*/ 	.word	0x00000001
        /*00ec*/ 	.word	0x00000001


	//----- nvinfo : EIATTR_CBANK_PARAM_SIZE
	.align		4
.L_1479:
        /*00f0*/ 	.byte	0x03, 0x19
        /*00f2*/ 	.short	0x0060


	//----- nvinfo : EIATTR_PARAM_CBANK
	.align		4
        /*00f4*/ 	.byte	0x04, 0x0a
        /*00f6*/ 	.short	(.L_1481 - .L_1480)
	.align		4
.L_1480:
        /*00f8*/ 	.word	index@(.nv.constant0._ZN13group_norm_v218gn_bwd_cuda_kernelI6__halfLi320ELi1ELi32ELi40ELi256ELb0ELb1ELi16ELi320ELi320ELi4ELb1ELi8ELb0ELb0ELNS_15WgradSyncMethodE3ENS_16CompileConditionILi1000EEEEEvPT_S6_S6_PKS5_S8_S8_S8_PKfflPfPj)
        /*00fc*/ 	.short	0x0380
        /*00fe*/ 	.short	0x0060


	//----- nvinfo : EIATTR_SW_WAR
	.align		4
.L_1481:
        /*0100*/ 	.byte	0x04, 0x36
        /*0102*/ 	.short	(.L_1483 - .L_1482)
.L_1482:
        /*0104*/ 	.word	0x00000008
.L_1483:


//--------------------- .nv.info._ZN13group_norm_v218gn_bwd_cuda_kernelI6__halfLi320ELi3ELi32ELi40ELi256ELb0ELb1ELi16ELi320ELi320ELi4ELb1ELi20ELb0ELb0ELNS_15WgradSyncMethodE3ENS_16CompileConditionILi1000EEEEEvPT_S6_S6_PKS5_S8_S8_S8_PKfflPfPj --------------------------
	.section	.nv.info._ZN13group_norm_v218gn_bwd_cuda_kernelI6__halfLi320ELi3ELi32ELi40ELi256ELb0ELb1ELi16ELi320ELi320ELi4ELb1ELi20ELb0ELb0ELNS_15WgradSyncMethodE3ENS_16CompileConditionILi1000EEEEEvPT_S6_S6_PKS5_S8_S8_S8_PKfflPfPj,"",@"SHT_CUDA_INFO"
	.sectionflags	@""
	.align	4


	//----- nvinfo : EIATTR_CUDA_API_VERSION
	.align		4
        /*0000*/ 	.byte	0x04, 0x37
        /*0002*/ 	.short	(.L_1485 - .L_1484)
.L_1484:
        /*0004*/ 	.word	0x00000082


	//----- nvinfo : EIATTR_KPARAM_INFO
	.align		4
.L_1485:
        /*0008*/ 	.byte	0x04, 0x17
        /*000a*/ 	.short	(.L_1487 - .L_1486)
.L_1486:
        /*000c*/ 	.word	0x00000000
        /*0010*/ 	.short	0x000b
        /*0012*/ 	.short	0x0058
        /*0014*/ 	.byte	0x00, 0xf5, 0x21, 0x00


	//----- nvinfo : EIATTR_KPARAM_INFO
	.align		4
.L_1487:
        /*0018*/ 	.byte	0x04, 0x17
        /*001a*/ 	.short	(.L_1489 - .L_1488)
.L_1488:
        /*001c*/ 	.word	0x00000000
        /*0020*/ 	.short	0x000a
        /*0022*/ 	.short	0x0050
        /*0024*/ 	.byte	0x00, 0xf5, 0x21, 0x00


	//----- nvinfo : EIATTR_KPARAM_INFO
	.align		4
.L_1489:
        /*0028*/ 	.byte	0x04, 0x17
        /*002a*/ 	.short	(.L_1491 - .L_1490)
.L_1490:
        /*002c*/ 	.word	0x00000000
        /*0030*/ 	.short	0x0009
        /*0032*/ 	.short	0x0048
        /*0034*/ 	.byte	0x00, 0xf0, 0x21, 0x00


	//----- nvinfo : EIATTR_KPARAM_INFO
	.align		4
.L_1491:
        /*0038*/ 	.byte	0x04, 0x17
        /*003a*/ 	.short	(.L_1493 - .L_1492)
.L_1492:
        /*003c*/ 	.word	0x00000000
        /*0040*/ 	.short	0x0008
        /*0042*/ 	.short	0x0040
        /*0044*/ 	.byte	0x00, 0xf0, 0x11, 0x00


	//----- nvinfo : EIATTR_KPARAM_INFO
	.align		4
.L_1493:
        /*0048*/ 	.byte	0x04, 0x17
        /*004a*/ 	.short	(.L_1495 - .L_1494)
.L_1494:
        /*004c*/ 	.word	0x00000000
        /*0050*/ 	.short	0x0007
        /*0052*/ 	.short	0x0038
        /*0054*/ 	.byte	0x00, 0xf5, 0x21, 0x00


	//----- nvinfo : EIATTR_KPARAM_INFO
	.align		4
.L_1495:
        /*0058*/ 	.byte	0x04, 0x17
        /*005a*/ 	.short	(.L_1497 - .L_1496)
.L_1496:
        /*005c*/ 	.word	0x00000000
        /*0060*/ 	.short	0x0006
        /*0062*/ 	.short	0x0030
        /*0064*/ 	.byte	0x00, 0xf5, 0x21, 0x00


	//----- nvinfo : EIATTR_KPARAM_INFO
	.align		4
.L_1497:
        /*0068*/ 	.byte	0x04, 0x17
        /*006a*/ 	.short	(.L_1499 - .L_1498)
.L_1498:
        /*006c*/ 	.word	0x00000000
        /*0070*/ 	.short	0x0005
        /*0072*/ 	.short	0x0028
        /*0074*/ 	.byte	0x00, 0xf5, 0x21, 0x00


	//----- nvinfo : EIATTR_KPARAM_INFO
	.align		4
.L_1499:
        /*0078*/ 	.byte	0x04, 0x17
        /*007a*/ 	.short	(.L_1501 - .L_1500)
.L_1500:
        /*007c*/ 	.word	0x00000000
        /*0080*/ 	.short	0x0004
        /*0082*/ 	.short	0x0020
        /*0084*/ 	.byte	0x00, 0xf5, 0x21, 0x00


	//----- nvinfo : EIATTR_KPARAM_INFO
	.align		4
.L_1501:
        /*0088*/ 	.byte	0x04, 0x17
        /*008a*/ 	.short	(.L_1503 - .L_1502)
.L_1502:
        /*008c*/ 	.word	0x00000000
        /*0090*/ 	.short	0x0003
        /*0092*/ 	.short	0x0018
        /*0094*/ 	.byte	0x00, 0xf5, 0x21, 0x00


	//----- nvinfo : EIATTR_KPARAM_INFO
	.align		4
.L_1503:
        /*0098*/ 	.byte	0x04, 0x17
        /*009a*/ 	.short	(.L_1505 - .L_1504)
.L_1504:
        /*009c*/ 	.word	0x00000000
        /*00a0*/ 	.short	0x0002
        /*00a2*/ 	.short	0x0010
        /*00a4*/ 	.byte	0x00, 0xf5, 0x21, 0x00


	//----- nvinfo : EIATTR_KPARAM_INFO
	.align		4
.L_1505:
        /*00a8*/ 	.byte	0x04, 0x17
        /*00aa*/ 	.short	(.L_1507 - .L_1506)
.L_1506:
        /*00ac*/ 	.word	0x00000000
        /*00b0*/ 	.short	0x0001
        /*00b2*/ 	.short	0x0008
        /*00b4*/ 	.byte	0x00, 0xf5, 0x21, 0x00


	//----- nvinfo : EIATTR_KPARAM_INFO
	.align		4
.L_1507:
        /*00b8*/ 	.byte	0x04, 0x17
        /*00ba*/ 	.short	(.L_1509 - .L_1508)
.L_1508:
        /*00bc*/ 	.word	0x00000000
        /*00c0*/ 	.short	0x0000
        /*00c2*/ 	.short	0x0000
        /*00c4*/ 	.byte	0x00, 0xf5, 0x21, 0x00


	//----- nvinfo : EIATTR_SPARSE_MMA_MASK
	.align		4
.L_1509:
        /*00c8*/ 	.byte	0x03, 0x50
        /*00ca*/ 	.short	0x0000


	//----- nvinfo : EIATTR_MAXREG_COUNT
	.align		4
        /*00cc*/ 	.byte	0x03, 0x1b
        /*00ce*/ 	.short	0x0040


	//----- nvinfo : EIATTR_MERCURY_ISA_VERSION
	.align		4
        /*00d0*/ 	.byte	0x03, 0x5f
        /*00d2*/ 	.short	0x0101


	//----- nvinfo : EIATTR_VRC_CTA_INIT_COUNT
	.align		4
        /*00d4*/ 	.byte	0x02, 0x4a
	.zero		1
	.zero		1


	//----- nvinfo : EIATTR_EXIT_INSTR_OFFSETS
	.align		4
        /*00d8*/ 	.byte	0x04, 0x1c
        /*00da*/ 	.short	(.L_1511 - .L_1510)


	//   ....[0]....
.L_1510:
        /*00dc*/ 	.word	0x00000010


	//----- nvinfo : EIATTR_MAX_THREADS
	.align		4
.L_1511:
        /*00e0*/ 	.byte	0x04, 0x05
        /*00e2*/ 	.short	(.L_1513 - .L_1512)
.L_1512:
        /*00e4*/ 	.word	0x00000140
        /*00e8*/ 	.word	0x00000001
        /*00ec*/ 	.word	0x00000001


	//----- nvinfo : EIATTR_CBANK_PARAM_SIZE
	.align		4
.L_1513:
        /*00f0*/ 	.byte	0x03, 0x19
        /*00f2*/ 	.short	0x0060


	//----- nvinfo : EIATTR_PARAM_CBANK
	.align		4
        /*00f4*/ 	.byte	0x04, 0x0a
        /*00f6*/ 	.short	(.L_1515 - .L_1514)
	.align		4
.L_1514:
        /*00f8*/ 	.word	index@(.nv.constant0._ZN13group_norm_v218gn_bwd_cuda_kernelI6__halfLi320ELi3ELi32ELi40ELi256ELb0ELb1ELi16ELi320ELi320ELi4ELb1ELi20ELb0ELb0ELNS_15WgradSyncMethodE3ENS_16CompileConditionILi1000EEEEEvPT_S6_S6_PKS5_S8_S8_S8_PKfflPfPj)
        /*00fc*/ 	.short	0x0380
        /*00fe*/ 	.short	0x0060


	//----- nvinfo : EIATTR_SW_WAR
	.align		4
.L_1515:
        /*0100*/ 	.byte	0x04, 0x36
        /*0102*/ 	.short	(.L_1517 - .L_1516)
.L_1516:
        /*0104*/ 	.word	0x00000008
.L_1517:


//--------------------- .nv.info._ZN13group_norm_v218gn_bwd_cuda_kernelI6__halfLi320ELi1ELi32ELi40ELi256ELb0ELb1ELi32ELi320ELi320ELi4ELb1ELi16ELb0ELb0ELNS_15WgradSyncMethodE3ENS_16CompileConditionILi1000EEEEEvPT_S6_S6_PKS5_S8_S8_S8_PKfflPfPj --------------------------
	.section	.nv.info._ZN13group_norm_v218gn_bwd_cuda_kernelI6__halfLi320ELi1ELi32ELi40ELi256ELb0ELb1ELi32ELi320ELi320ELi4ELb1ELi16ELb0ELb0ELNS_15WgradSyncMethodE3ENS_16CompileConditionILi1000EEEEEvPT_S6_S6_PKS5_S8_S8_S8_PKfflPfPj,"",@"SHT_CUDA_INFO"
	.sectionflags	@""
	.align	4


	//----- nvinfo : EIATTR_CUDA_API_VERSION
	.align		4
        /*0000*/ 	.byte	0x04, 0x37
        /*0002*/ 	.short	(.L_1519 - .L_1518)
.L_1518:
        /*0004*/ 	.word	0x00000082


	//----- nvinfo : EIATTR_KPARAM_INFO
	.align		4
.L_1519:
        /*0008*/ 	.byte	0x04, 0x17
        /*000a*/ 	.short	(.L_1521 - .L_1520)
.L_1520:
        /*000c*/ 	.word	0x00000000
        /*0010*/ 	.short	0x000b
        /*0012*/ 	.short	0x0058
        /*0014*/ 	.byte	0x00, 0xf5, 0x21, 0x00


	//----- nvinfo : EIATTR_KPARAM_INFO
	.align		4
.L_1521:
        /*0018*/ 	.byte	0x04, 0x17
        /*001a*/ 	.short	(.L_1523 - .L_1522)
.L_1522:
        /*001c*/ 	.word	0x00000000
        /*0020*/ 	.short	0x000a
        /*0022*/ 	.short	0x0050
        /*0024*/ 	.byte	0x00, 0xf5, 0x21, 0x00


	//----- nvinfo : EIATTR_KPARAM_INFO
	.align		4
.L_1523:
        /*0028*/ 	.byte	0x04, 0x17
        /*002a*/ 	.short	(.L_1525 - .L_1524)
.L_1524:
        /*002c*/ 	.word	0x00000000
        /*0030*/ 	.short	0x0009
        /*0032*/ 	.short	0x0048
        /*0034*/ 	.byte	0x00, 0xf0, 0x21, 0x00


	//----- nvinfo : EIATTR_KPARAM_INFO
	.align		4
.L_1525:
        /*0038*/ 	.byte	0x04, 0x17
        /*003a*/ 	.short	(.L_1527 - .L_1526)
.L_1526:
        /*003c*/ 	.word	0x00000000
        /*0040*/ 	.short	0x0008
        /*0042*/ 	.short	0x0040
        /*0044*/ 	.byte	0x00, 0xf0, 0x11, 0x00


	//----- nvinfo : EIATTR_KPARAM_INFO
	.align		4
.L_1527:
        /*0048*/ 	.byte	0x04, 0x17
        /*004a*/ 	.short	(.L_1529 - .L_1528)
.L_1528:
        /*004c*/ 	.word	0x00000000
        /*0050*/ 	.short	0x0007
        /*0052*/ 	.short	0x0038
        /*0054*/ 	.byte	0x00, 0xf5, 0x21, 0x00


	//----- nvinfo : EIATTR_KPARAM_INFO
	.align		4
.L_1529:
        /*0058*/ 	.byte	0x04, 0x17
        /*005a*/ 	.short	(.L_1531 - .L_1530)
.L_1530:
        /*005c*/ 	.word	0x00000000
        /*0060*/ 	.short	0x0006
        /*0062*/ 	.short	0x0030
        /*0064*/ 	.byte	0x00, 0xf5, 0x21, 0x00


	//----- nvinfo : EIATTR_KPARAM_INFO
	.align		4
.L_1531:
        /*0068*/ 	.byte	0x04, 0x17
        /*006a*/ 	.short	(.L_1533 - .L_1532)
.L_1532:
        /*006c*/ 	.word	0x00000000
        /*0070*/ 	.short	0x0005
        /*0072*/ 	.short	0x0028
        /*0074*/ 	.byte	0x00, 0xf5, 0x21, 0x00


	//----- nvinfo : EIATTR_KPARAM_INFO
	.align		4
.L_1533:
        /*0078*/ 	.byte	0x04, 0x17
        /*007a*/ 	.short	(.L_1535 - .L_1534)
.L_1534:
        /*007c*/ 	.word	0x00000000
        /*0080*/ 	.short	0x0004
        /*0082*/ 	.short	0x0020
        /*0084*/ 	.byte	0x00, 0xf5, 0x21, 0x00


	//----- nvinfo : EIATTR_KPARAM_INFO
	.align		4
.L_1535:
        /*0088*/ 	.byte	0x04, 0x17
        /*008a*/ 	.short	(.L_1537 - .L_1536)
.L_1536:
        /*008c*/ 	.word	0x00000000
        /*0090*/ 	.short	0x0003
        /*0092*/ 	.short	0x0018
        /*0094*/ 	.byte	0x00, 0xf5, 0x21, 0x00


	//----- nvinfo : EIATTR_KPARAM_INFO
	.align		4
.L_1537:
        /*0098*/ 	.byte	0x04, 0x17
        /*009a*/ 	.short	(.L_1539 - .L_1538)
.L_1538:
        /*009c*/ 	.word	0x00000000
        /*00a0*/ 	.short	0x0002
        /*00a2*/ 	.short	0x0010
        /*00a4*/ 	.byte	0x00, 0xf5, 0x21, 0x00


	//----- nvinfo : EIATTR_KPARAM_INFO
	.align		4
.L_1539:
        /*00a8*/ 	.byte	0x04, 0x17
        /*00aa*/ 	.short	(.L_1541 - .L_1540)
.L_1540:
        /*00ac*/ 	.word	0x00000000
        /*00b0*/ 	.short	0x0001
        /*00b2*/ 	.short	0x0008
        /*00b4*/ 	.byte	0x00, 0xf5, 0x21, 0x00


	//----- nvinfo : EIATTR_KPARAM_INFO
	.align		4
.L_1541:
        /*00b8*/ 	.byte	0x04, 0x17
        /*00ba*/ 	.short	(.L_1543 - .L_1542)
.L_1542:
        /*00bc*/ 	.word	0x00000000
        /*00c0*/ 	.short	0x0000
        /*00c2*/ 	.short	0x0000
        /*00c4*/ 	.byte	0x00, 0xf5, 0x21, 0x00


	//----- nvinfo : EIATTR_SPARSE_MMA_MASK
	.align		4
.L_1543:
        /*00c8*/ 	.byte	0x03, 0x50
        /*00ca*/ 	.short	0x0000


	//----- nvinfo : EIATTR_MAXREG_COUNT
	.align		4
        /*00cc*/ 	.byte	0x03, 0x1b
        /*00ce*/ 	.short	0x00a8


	//----- nvinfo : EIATTR_MERCURY_ISA_VERSION
	.align		4
        /*00d0*/ 	.byte	0x03, 0x5f
        /*00d2*/ 	.short	0x0101


	//----- nvinfo : EIATTR_VRC_CTA_INIT_COUNT
	.align		4
        /*00d4*/ 	.byte	0x02, 0x4a
	.zero		1
	.zero		1


	//----- nvinfo : EIATTR_EXIT_INSTR_OFFSETS
	.align		4
        /*00d8*/ 	.byte	0x04, 0x1c
        /*00da*/ 	.short	(.L_1545 - .L_1544)


	//   ....[0]....
.L_1544:
        /*00dc*/ 	.word	0x00000010


	//----- nvinfo : EIATTR_MAX_THREADS
	.align		4
.L_1545:
        /*00e0*/ 	.byte	0x04, 0x05
        /*00e2*/ 	.short	(.L_1547 - .L_1546)
.L_1546:
        /*00e4*/ 	.word	0x00000140
        /*00e8*/ 	.word	0x00000001
        /*00ec*/ 	.word	0x00000001


	//----- nvinfo : EIATTR_CBANK_PARAM_SIZE
	.align		4
.L_1547:
        /*00f0*/ 	.byte	0x03, 0x19
        /*00f2*/ 	.short	0x0060


	//----- nvinfo : EIATTR_PARAM_CBANK
	.align		4
        /*00f4*/ 	.byte	0x04, 0x0a
        /*00f6*/ 	.short	(.L_1549 - .L_1548)
	.align		4
.L_1548:
        /*00f8*/ 	.word	index@(.nv.constant0._ZN13group_norm_v218gn_bwd_cuda_kernelI6__halfLi320ELi1ELi32ELi40ELi256ELb0ELb1ELi32ELi320ELi320ELi4ELb1ELi16ELb0ELb0ELNS_15WgradSyncMethodE3ENS_16CompileConditionILi1000EEEEEvPT_S6_S6_PKS5_S8_S8_S8_PKfflPfPj)
        /*00fc*/ 	.short	0x0380
        /*00fe*/ 	.short	0x0060


	//----- nvinfo : EIATTR_SW_WAR
	.align		4
.L_1549:
        /*0100*/ 	.byte	0x04, 0x36
        /*0102*/ 	.short	(.L_1551 - .L_1550)
.L_1550:
        /*0104*/ 	.word	0x00000008
.L_1551:


//--------------------- .nv.info._ZN13group_norm_v218gn_bwd_cuda_kernelI6__halfLi320ELi1ELi32ELi40ELi256ELb0ELb1ELi64ELi320ELi320ELi4ELb1ELi36ELb0ELb0ELNS_15WgradSyncMethodE3ENS_16CompileConditionILi1000EEEEEvPT_S6_S6_PKS5_S8_S8_S8_PKfflPfPj --------------------------
	.section	.nv.info._ZN13group_norm_v218gn_bwd_cuda_kernelI6__halfLi320ELi1ELi32ELi40ELi256ELb0ELb1ELi64ELi320ELi320ELi4ELb1ELi36ELb0ELb0ELNS_15WgradSyncMethodE3ENS_16CompileConditionILi1000EEEEEvPT_S6_S6_PKS5_S8_S8_S8_PKfflPfPj,"",@"SHT_CUDA_INFO"
	.sectionflags	@""
	.align	4


	//----- nvinfo : EIATTR_CUDA_API_VERSION
	.align		4
        /*0000*/ 	.byte	0x04, 0x37
        /*0002*/ 	.short	(.L_1553 - .L_1552)
.L_1552:
        /*0004*/ 	.word	0x00000082


	//----- nvinfo : EIATTR_KPARAM_INFO
	.align		4
.L_1553:
        /*0008*/ 	.byte	0x04, 0x17
        /*000a*/ 	.short	(.L_1555 - .L_1554)
.L_1554:
        /*000c*/ 	.word	0x00000000
        /*0010*/ 	.short	0x000b
        /*0012*/ 	.short	0x0058
        /*0014*/ 	.byte	0x00, 0xf5, 0x21, 0x00


	//----- nvinfo : EIATTR_KPARAM_INFO
	.align		4
.L_1555:
        /*0018*/ 	.byte	0x04, 0x17
        /*001a*/ 	.short	(.L_1557 - .L_1556)
.L_1556:
        /*001c*/ 	.word	0x00000000
        /*0020*/ 	.short	0x000a
        /*0022*/ 	.short	0x0050
        /*0024*/ 	.byte	0x00, 0xf5, 0x21, 0x00


	//----- nvinfo : EIATTR_KPARAM_INFO
	.align		4
.L_1557:
        /*0028*/ 	.byte	0x04, 0x17
        /*002a*/ 	.short	(.L_1559 - .L_1558)
.L_1558:
        /*002c*/ 	.word	0x00000000
        /*0030*/ 	.short	0x0009
        /*0032*/ 	.short	0x0048
        /*0034*/ 	.byte	0x00, 0xf0, 0x21, 0x00


	//----- nvinfo : EIATTR_KPARAM_INFO
	.align		4
.L_1559:
        /*0038*/ 	.byte	0x04, 0x17
        /*003a*/ 	.short	(.L_1561 - .L_1560)
.L_1560:
        /*003c*/ 	.word	0x00000000
        /*0040*/ 	.short	0x0008
        /*0042*/ 	.short	0x0040
        /*0044*/ 	.byte	0x00, 0xf0, 0x11, 0x00


	//----- nvinfo : EIATTR_KPARAM_INFO
	.align		4
.L_1561:
        /*0048*/ 	.byte	0x04, 0x17
        /*004a*/ 	.short	(.L_1563 - .L_1562)
.L_1562:
        /*004c*/ 	.word	0x00000000
        /*0050*/ 	.short	0x0007
        /*0052*/ 	.short	0x0038
        /*0054*/ 	.byte	0x00, 0xf5, 0x21, 0x00


	//----- nvinfo : EIATTR_KPARAM_INFO
	.align		4
.L_1563:
        /*0058*/ 	.byte	0x04, 0x17
        /*005a*/ 	.short	(.L_1565 - .L_1564)
.L_1564:
        /*005c*/ 	.word	0x00000000
        /*0060*/ 	.short	0x0006
        /*0062*/ 	.short	0x0030
        /*0064*/ 	.byte	0x00, 0xf5, 0x21, 0x00


	//----- nvinfo : EIATTR_KPARAM_INFO
	.align		4
.L_1565:
        /*0068*/ 	.byte	0x04, 0x17
        /*006a*/ 	.short	(.L_1567 - .L_1566)
.L_1566:
        /*006c*/ 	.word	0x00000000
        /*0070*/ 	.short	0x0005
        /*0072*/ 	.short	0x0028
        /*0074*/ 	.byte	0x00, 0xf5, 0x21, 0x00


	//----- nvinfo : EIATTR_KPARAM_INFO
	.align		4
.L_1567:
        /*0078*/ 	.byte	0x04, 0x17
        /*007a*/ 	.short	(.L_1569 - .L_1568)
.L_1568:
        /*007c*/ 	.word	0x00000000
        /*0080*/ 	.short	0x0004
        /*0082*/ 	.short	0x0020
        /*0084*/ 	.byte	0x00, 0xf5, 0x21, 0x00


	//----- nvinfo : EIATTR_KPARAM_INFO
	.align		4
.L_1569:
        /*0088*/ 	.byte	0x04, 0x17
        /*008a*/ 	.short	(.L_1571 - .L_1570)
.L_1570:
        /*008c*/ 	.word	0x00000000
        /*0090*/ 	.short	0x0003
        /*0092*/ 	.short	0x0018
        /*0094*/ 	.byte	0x00, 0xf5, 0x21, 0x00


	//----- nvinfo : EIATTR_KPARAM_INFO
	.align		4
.L_1571:
        /*0098*/ 	.byte	0x04, 0x17
        /*009a*/ 	.short	(.L_1573 - .L_1572)
.L_1572:
        /*009c*/ 	.word	0x00000000
        /*00a0*/ 	.short	0x0002
        /*00a2*/ 	.short	0x0010
        /*00a4*/ 	.byte	0x00, 0xf5, 0x21, 0x00


	//----- nvinfo : EIATTR_KPARAM_INFO
	.align		4
.L_1573:
        /*00a8*/ 	.byte	0x04, 0x17
        /*00aa*/ 	.short	(.L_1575 - .L_1574)
.L_1574:
        /*00ac*/ 	.word	0x00000000
        /*00b0*/ 	.short	0x0001
        /*00b2*/ 	.short	0x0008
        /*00b4*/ 	.byte	0x00, 0xf5, 0x21, 0x00


	//----- nvinfo : EIATTR_KPARAM_INFO
	.align		4
.L_1575:
        /*00b8*/ 	.byte	0x04, 0x17
        /*00ba*/ 	.short	(.L_1577 - .L_1576)
.L_1576:
        /*00bc*/ 	.word	0x00000000
        /*00c0*/ 	.short	0x0000
        /*00c2*/ 	.short	0x0000
        /*00c4*/ 	.byte	0x00, 0xf5, 0x21, 0x00


	//----- nvinfo : EIATTR_SPARSE_MMA_MASK
	.align		4
.L_1577:
        /*00c8*/ 	.byte	0x03, 0x50
        /*00ca*/ 	.short	0x0000


	//----- nvinfo : EIATTR_MAXREG_COUNT
	.align		4
        /*00cc*/ 	.byte	0x03, 0x1b
        /*00ce*/ 	.short	0x00a8


	//----- nvinfo : EIATTR_MERCURY_ISA_VERSION
	.align		4
        /*00d0*/ 	.byte	0x03, 0x5f
        /*00d2*/ 	.short	0x0101


	//----- nvinfo : EIATTR_VRC_CTA_INIT_COUNT
	.align		4
        /*00d4*/ 	.byte	0x02, 0x4a
	.zero		1
	.zero		1


	//----- nvinfo : EIATTR_EXIT_INSTR_OFFSETS
	.align		4
        /*00d8*/ 	.byte	0x04, 0x1c
        /*00da*/ 	.short	(.L_1579 - .L_1578)


	//   ....[0]....
.L_1578:
        /*00dc*/ 	.word	0x00000010


	//----- nvinfo : EIATTR_MAX_THREADS
	.align		4
.L_1579:
        /*00e0*/ 	.byte	0x04, 0x05
        /*00e2*/ 	.short	(.L_1581 - .L_1580)
.L_1580:
        /*00e4*/ 	.word	0x00000140
        /*00e8*/ 	.word	0x00000001
        /*00ec*/ 	.word	0x00000001


	//----- nvinfo : EIATTR_CBANK_PARAM_SIZE
	.align		4
.L_1581:
        /*00f0*/ 	.byte	0x03, 0x19
        /*00f2*/ 	.short	0x0060


	//----- nvinfo : EIATTR_PARAM_CBANK
	.align		4
        /*00f4*/ 	.byte	0x04, 0x0a
        /*00f6*/ 	.short	(.L_1583 - .L_1582)
	.align		4
.L_1582:
        /*00f8*/ 	.word	index@(.nv.constant0._ZN13group_norm_v218gn_bwd_cuda_kernelI6__halfLi320ELi1ELi32ELi40ELi256ELb0ELb1ELi64ELi320ELi320ELi4ELb1ELi36ELb0ELb0ELNS_15WgradSyncMethodE3ENS_16CompileConditionILi1000EEEEEvPT_S6_S6_PKS5_S8_S8_S8_PKfflPfPj)
        /*00fc*/ 	.short	0x0380
        /*00fe*/ 	.short	0x0060


	//----- nvinfo : EIATTR_SW_WAR
	.align		4
.L_1583:
        /*0100*/ 	.byte	0x04, 0x36
        /*0102*/ 	.short	(.L_1585 - .L_1584)
.L_1584:
        /*0104*/ 	.word	0x00000008
.L_1585:


//--------------------- .nv.info._ZN13group_norm_v218gn_bwd_cuda_kernelI6__halfLi320ELi3ELi32ELi40ELi256ELb0ELb1ELi32ELi320ELi320ELi4ELb1ELi40ELb0ELb0ELNS_15WgradSyncMethodE3ENS_16CompileConditionILi1000EEEEEvPT_S6_S6_PKS5_S8_S8_S8_PKfflPfPj --------------------------
	.section	.nv.info._ZN13group_norm_v218gn_bwd_cuda_kernelI6__halfLi320ELi3ELi32ELi40ELi256ELb0ELb1ELi32ELi320ELi320ELi4ELb1ELi40ELb0ELb0ELNS_15WgradSyncMethodE3ENS_16CompileConditionILi1000EEEEEvPT_S6_S6_PKS5_S8_S8_S8_PKfflPfPj,"",@"SHT_CUDA_INFO"
	.sectionflags	@""
	.align	4


	//----- nvinfo : EIATTR_CUDA_API_VERSION
	.align		4
        /*0000*/ 	.byte	0x04, 0x37
        /*0002*/ 	.short	(.L_1587 - .L_1586)
.L_1586:
        /*0004*/ 	.word	0x00000082


	//----- nvinfo : EIATTR_KPARAM_INFO
	.align		4
.L_1587:
        /*0008*/ 	.byte	0x04, 0x17
        /*000a*/ 	.short	(.L_1589 - .L_1588)
.L_1588:
        /*000c*/ 	.word	0x00000000
        /*0010*/ 	.short	0x000b
        /*0012*/ 	.short	0x0058
        /*0014*/ 	.byte	0x00, 0xf5, 0x21, 0x00


	//----- nvinfo : EIATTR_KPARAM_INFO
	.align		4
.L_1589:
        /*0018*/ 	.byte	0x04, 0x17
        /*001a*/ 	.short	(.L_1591 - .L_1590)
.L_1590:
        /*001c*/ 	.word	0x00000000
        /*0020*/ 	.short	0x000a
        /*0022*/ 	.short	0x0050
        /*0024*/ 	.byte	0x00, 0xf5, 0x21, 0x00


	//----- nvinfo : EIATTR_KPARAM_INFO
	.align		4
.L_1591:
        /*0028*/ 	.byte	0x04, 0x17
        /*002a*/ 	.short	(.L_1593 - .L_1592)
.L_1592:
        /*002c*/ 	.word	0x00000000
        /*0030*/ 	.short	0x0009
        /*0032*/ 	.short	0x0048
        /*0034*/ 	.byte	0x00, 0xf0, 0x21, 0x00


	//----- nvinfo : EIATTR_KPARAM_INFO
	.align		4
.L_1593:
        /*0038*/ 	.byte	0x04, 0x17
        /*003a*/ 	.short	(.L_1595 - .L_1594)
.L_1594:
        /*003c*/ 	.word	0x00000000
        /*0040*/ 	.short	0x0008
        /*0042*/ 	.short	0x0040
        /*0044*/ 	.byte	0x00, 0xf0, 0x11, 0x00


	//----- nvinfo : EIATTR_KPARAM_INFO
	.align		4
.L_1595:
        /*0048*/ 	.byte	0x04, 0x17
        /*004a*/ 	.short	(.L_1597 - .L_1596)
.L_1596:
        /*004c*/ 	.word	0x00000000
        /*0050*/ 	.short	0x0007
        /*0052*/ 	.short	0x0038
        /*0054*/ 	.byte	0x00, 0xf5, 0x21, 0x00


	//----- nvinfo : EIATTR_KPARAM_INFO
	.align		4
.L_1597:
        /*0058*/ 	.byte	0x04, 0x17
        /*005a*/ 	.short	(.L_1599 - .L_1598)
.L_1598:
        /*005c*/ 	.word	0x00000000
        /*0060*/ 	.short	0x0006
        /*0062*/ 	.short	0x0030
        /*0064*/ 	.byte	0x00, 0xf5, 0x21, 0x00


	//----- nvinfo : EIATTR_KPARAM_INFO
	.align		4
.L_1599:
        /*0068*/ 	.byte	0x04, 0x17
        /*006a*/ 	.short	(.L_1601 - .L_1600)
.L_1600:
        /*006c*/ 	.word	0x00000000
        /*0070*/ 	.short	0x0005
        /*0072*/ 	.short	0x0028
        /*0074*/ 	.byte	0x00, 0xf5, 0x21, 0x00


	//----- nvinfo : EIATTR_KPARAM_INFO
	.align		4
.L_1601:
        /*0078*/ 	.byte	0x04, 0x17
        /*007a*/ 	.short	(.L_1603 - .L_1602)
.L_1602:
        /*007c*/ 	.word	0x00000000
        /*0080*/ 	.short	0x0004
        /*0082*/ 	.short	0x0020
        /*0084*/ 	.byte	0x00, 0xf5, 0x21, 0x00


	//----- nvinfo : EIATTR_KPARAM_INFO
	.align		4
.L_1603:
        /*0088*/ 	.byte	0x04, 0x17
        /*008a*/ 	.short	(.L_1605 - .L_1604)
.L_1604:
        /*008c*/ 	.word	0x00000000
        /*0090*/ 	.short	0x0003
        /*0092*/ 	.short	0x0018
        /*0094*/ 	.byte	0x00, 0xf5, 0x21, 0x00


	//----- nvinfo : EIATTR_KPARAM_INFO
	.align		4
.L_1605:
        /*0098*/ 	.byte	0x04, 0x17
        /*009a*/ 	.short	(.L_1607 - .L_1606)
.L_1606:
        /*009c*/ 	.word	0x00000000
        /*00a0*/ 	.short	0x0002
        /*00a2*/ 	.short	0x0010
        /*00a4*/ 	.byte	0x00, 0xf5, 0x21, 0x00


	//----- nvinfo : EIATTR_KPARAM_INFO
	.align		4
.L_1607:
        /*00a8*/ 	.byte	0x04, 0x17
        /*00aa*/ 	.short	(.L_1609 - .L_1608)
.L_1608:
        /*00ac*/ 	.word	0x00000000
        /*00b0*/ 	.short	0x0001
        /*00b2*/ 	.short	0x0008
        /*00b4*/ 	.byte	0x00, 0xf5, 0x21, 0x00


	//----- nvinfo : EIATTR_KPARAM_INFO
	.align		4
.L_1609:
        /*00b8*/ 	.byte	0x04, 0x17
        /*00ba*/ 	.short	(.L_1611 - .L_1610)
.L_1610:
        /*00bc*/ 	.word	0x00000000
        /*00c0*/ 	.short	0x0000
        /*00c2*/ 	.short	0x0000
        /*00c4*/ 	.byte	0x00, 0xf5, 0x21, 0x00


	//----- nvinfo : EIATTR_SPARSE_MMA_MASK
	.align		4
.L_1611:
        /*00c8*/ 	.byte	0x03, 0x50
        /*00ca*/ 	.short	0x0000


	//----- nvinfo : EIATTR_MAXREG_COUNT
	.align		4
        /*00cc*/ 	.byte	0x03, 0x1b
        /*00ce*/ 	.short	0x0040


	//----- nvinfo : EIATTR_MERCURY_ISA_VERSION
	.align		4
        /*00d0*/ 	.byte	0x03, 0x5f
        /*00d2*/ 	.short	0x0101


	//----- nvinfo : EIATTR_VRC_CTA_INIT_COUNT
	.align		4
        /*00d4*/ 	.byte	0x02, 0x4a
	.zero		1
	.zero		1


	//----- nvinfo : EIATTR_EXIT_INSTR_OFFSETS
	.align		4
        /*00d8*/ 	.byte	0x04, 0x1c
        /*00da*/ 	.short	(.L_1613 - .L_1612)


	//   ....[0]....
.L_1612:
        /*00dc*/ 	.word	0x00000010


	//----- nvinfo : EIATTR_MAX_THREADS
	.align		4
.L_1613:
        /*00e0*/ 	.byte	0x04, 0x05
        /*00e2*/ 	.short	(.L_1615 - .L_1614)
.L_1614:
        /*00e4*/ 	.word	0x00000140
        /*00e8*/ 	.word	0x00000001
        /*00ec*/ 	.word	0x00000001


	//----- nvinfo : EIATTR_CBANK_PARAM_SIZE
	.align		4
.L_1615:
        /*00f0*/ 	.byte	0x03, 0x19
        /*00f2*/ 	.short	0x0060


	//----- nvinfo : EIATTR_PARAM_CBANK
	.align		4
        /*00f4*/ 	.byte	0x04, 0x0a
        /*00f6*/ 	.short	(.L_1617 - .L_1616)
	.align		4
.L_1616:
        /*00f8*/ 	.word	index@(.nv.constant0._ZN13group_norm_v218gn_bwd_cuda_kernelI6__halfLi320ELi3ELi32ELi40ELi256ELb0ELb1ELi32ELi320ELi320ELi4ELb1ELi40ELb0ELb0ELNS_15WgradSyncMethodE3ENS_16CompileConditionILi1000EEEEEvPT_S6_S6_PKS5_S8_S8_S8_PKfflPfPj)
        /*00fc*/ 	.short	0x0380
        /*00fe*/ 	.short	0x0060


	//----- nvinfo : EIATTR_SW_WAR
	.align		4
.L_1617:
        /*0100*/ 	.byte	0x04, 0x36
        /*0102*/ 	.short	(.L_1619 - .L_1618)
.L_1618:
        /*0104*/ 	.word	0x00000008
.L_1619:


//--------------------- .nv.info._ZN13group_norm_v218gn_bwd_cuda_kernelI6__halfLi320ELi2ELi32ELi40ELi256ELb0ELb1ELi32ELi320ELi320ELi4ELb1ELi36ELb0ELb0ELNS_15WgradSyncMethodE3ENS_16CompileConditionILi1000EEEEEvPT_S6_S6_PKS5_S8_S8_S8_PKfflPfPj --------------------------
	.section	.nv.info._ZN13group_norm_v218gn_bwd_cuda_kernelI6__halfLi320ELi2ELi32ELi40ELi256ELb0ELb1ELi32ELi320ELi320ELi4ELb1ELi36ELb0ELb0ELNS_15WgradSyncMethodE3ENS_16CompileConditionILi1000EEEEEvPT_S6_S6_PKS5_S8_S8_S8_PKfflPfPj,"",@"SHT_CUDA_INFO"
	.sectionflags	@""
	.align	4


	//----- nvinfo : EIATTR_CUDA_API_VERSION
	.align		4
        /*0000*/ 	.byte	0x04, 0x37
        /*0002*/ 	.short	(.L_1621 - .L_1620)
.L_1620:
        /*0004*/ 	.word	0x00000082


	//----- nvinfo : EIATTR_KPARAM_INFO
	.align		4
.L_1621:
        /*0008*/ 	.byte	0x04, 0x17
        /*000a*/ 	.short	(.L_1623 - .L_1622)
.L_1622:
        /*000c*/ 	.word	0x00000000
        /*0010*/ 	.short	0x000b
        /*0012*/ 	.short	0x0058
        /*0014*/ 	.byte	0x00, 0xf5, 0x21, 0x00


	//----- nvinfo : EIATTR_KPARAM_INFO
	.align		4
.L_1623:
        /*0018*/ 	.byte	0x04, 0x17
        /*001a*/ 	.short	(.L_1625 - .L_1624)
.L_1624:
        /*001c*/ 	.word	0x00000000
        /*0020*/ 	.short	0x000a
        /*0022*/ 	.short	0x0050
        /*0024*/ 	.byte	0x00, 0xf5, 0x21, 0x00


	//----- nvinfo : EIATTR_KPARAM_INFO
	.align		4
.L_1625:
        /*0028*/ 	.byte	0x04, 0x17
        /*002a*/ 	.short	(.L_1627 - .L_1626)
.L_1626:
        /*002c*/ 	.word	0x00000000
        /*0030*/ 	.short	0x0009
        /*0032*/ 	.short	0x0048
        /*0034*/ 	.byte	0x00, 0xf0, 0x21, 0x00


	//----- nvinfo : EIATTR_KPARAM_INFO
	.align		4
.L_1627:
        /*0038*/ 	.byte	0x04, 0x17
        /*003a*/ 	.short	(.L_1629 - .L_1628)
.L_1628:
        /*003c*/ 	.word	0x00000000
        /*0040*/ 	.short	0x0008
        /*0042*/ 	.short	0x0040
        /*0044*/ 	.byte	0x00, 0xf0, 0x11, 0x00


	//----- nvinfo : EIATTR_KPARAM_INFO
	.align		4
.L_1629:
        /*0048*/ 	.byte	0x04, 0x17
        /*004a*/ 	.short	(.L_1631 - .L_1630)
.L_1630:
        /*004c*/ 	.word	0x00000000
        /*0050*/ 	.short	0x0007
        /*0052*/ 	.short	0x0038
        /*0054*/ 	.byte	0x00, 0xf5, 0x21, 0x00


	//----- nvinfo : EIATTR_KPARAM_INFO
	.align		4
.L_1631:
        /*0058*/ 	.byte	0x04, 0x17
        /*005a*/ 	.short	(.L_1633 - .L_1632)
.L_1632:
        /*005c*/ 	.word	0x00000000
        /*0060*/ 	.short	0x0006
        /*0062*/ 	.short	0x0030
        /*0064*/ 	.byte	0x00, 0xf5, 0x21, 0x00


	//----- nvinfo : EIATTR_KPARAM_INFO
	.align		4
.L_1633:
        /*0068*/ 	.byte	0x04, 0x17
        /*006a*/ 	.short	(.L_1635 - .L_1634)
.L_1634:
        /*006c*/ 	.word	0x00000000
        /*0070*/ 	.short	0x0005
        /*0072*/ 	.short	0x0028
        /*0074*/ 	.byte	0x00, 0xf5, 0x21, 0x00


	//----- nvinfo : EIATTR_KPARAM_INFO
	.align		4
.L_1635:
        /*0078*/ 	.byte	0x04, 0x17
        /*007a*/ 	.short	(.L_1637 - .L_1636)
.L_1636:
        /*007c*/ 	.word	0x00000000
        /*0080*/ 	.short	0x0004
        /*0082*/ 	.short	0x0020
        /*0084*/ 	.byte	0x00, 0xf5, 0x21, 0x00


	//----- nvinfo : EIATTR_KPARAM_INFO
	.align		4
.L_1637:
        /*0088*/ 	.byte	0x04, 0x17
        /*008a*/ 	.short	(.L_1639 - .L_1638)
.L_1638:
        /*008c*/ 	.word	0x00000000
        /*0090*/ 	.short	0x0003
        /*0092*/ 	.short	0x0018
        /*0094*/ 	.byte	0x00, 0xf5, 0x21, 0x00


	//----- nvinfo : EIATTR_KPARAM_INFO
	.align		4
.L_1639:
        /*0098*/ 	.byte	0x04, 0x17
        /*009a*/ 	.short	(.L_1641 - .L_1640)
.L_1640:
        /*009c*/ 	.word	0x00000000
        /*00a0*/ 	.short	0x0002
        /*00a2*/ 	.short	0x0010
        /*00a4*/ 	.byte	0x00, 0xf5, 0x21, 0x00


	//----- nvinfo : EIATTR_KPARAM_INFO
	.align		4
.L_1641:
        /*00a8*/ 	.byte	0x04, 0x17
        /*00aa*/ 	.short	(.L_1643 - .L_1642)
.L_1642:
        /*00ac*/ 	.word	0x00000000
        /*00b0*/ 	.short	0x0001
        /*00b2*/ 	.short	0x0008
        /*00b4*/ 	.byte	0x00, 0xf5, 0x21, 0x00


	//----- nvinfo : EIATTR_KPARAM_INFO
	.align		4
.L_1643:
        /*00b8*/ 	.byte	0x04, 0x17
        /*00ba*/ 	.short	(.L_1645 - .L_1644)
.L_1644:
        /*00bc*/ 	.word	0x00000000
        /*00c0*/ 	.short	0x0000
        /*00c2*/ 	.short	0x0000
        /*00c4*/ 	.byte	0x00, 0xf5, 0x21, 0x00


	//----- nvinfo : EIATTR_SPARSE_MMA_MASK
	.align		4
.L_1645:
        /*00c8*/ 	.byte	0x03, 0x50
        /*00ca*/ 	.short	0x0000


	//----- nvinfo : EIATTR_MAXREG_COUNT
	.align		4
        /*00cc*/ 	.byte	0x03, 0x1b
        /*00ce*/ 	.short	0x0060


	//----- nvinfo : EIATTR_MERCURY_ISA_VERSION
	.align		4
        /*00d0*/ 	.byte	0x03, 0x5f
        /*00d2*/ 	.short	0x0101


	//----- nvinfo : EIATTR_VRC_CTA_INIT_COUNT
	.align		4
        /*00d4*/ 	.byte	0x02, 0x4a
	.zero		1
	.zero		1


	//----- nvinfo : EIATTR_EXIT_INSTR_OFFSETS
	.align		4
        /*00d8*/ 	.byte	0x04, 0x1c
        /*00da*/ 	.short	(.L_1647 - .L_1646)


	//   ....[0]....
.L_1646:
        /*00dc*/ 	.word	0x00000010


	//----- nvinfo : EIATTR_MAX_THREADS
	.align		4
.L_1647:
        /*00e0*/ 	.byte	0x04, 0x05
        /*00e2*/ 	.short	(.L_1649 - .L_1648)
.L_1648:
        /*00e4*/ 	.word	0x00000140
        /*00e8*/ 	.word	0x00000001
        /*00ec*/ 	.word	0x00000001


	//----- nvinfo : EIATTR_CBANK_PARAM_SIZE
	.align		4
.L_1649:
        /*00f0*/ 	.byte	0x03, 0x19
        /*00f2*/ 	.short	0x0060


	//----- nvinfo : EIATTR_PARAM_CBANK
	.align		4
        /*00f4*/ 	.byte	0x04, 0x0a
        /*00f6*/ 	.short	(.L_1651 - .L_1650)
	.align		4
.L_1650:
        /*00f8*/ 	.word	index@(.nv.constant0._ZN13group_norm_v218gn_bwd_cuda_kernelI6__halfLi320ELi2ELi32ELi40ELi256ELb0ELb1ELi32ELi320ELi320ELi4ELb1ELi36ELb0ELb0ELNS_15WgradSyncMethodE3ENS_16CompileConditionILi1000EEEEEvPT_S6_S6_PKS5_S8_S8_S8_PKfflPfPj)
        /*00fc*/ 	.short	0x0380
        /*00fe*/ 	.short	0x0060


	//----- nvinfo : EIATTR_SW_WAR
	.align		4
.L_1651:
        /*0100*/ 	.byte	0x04, 0x36
        /*0102*/ 	.short	(.L_1653 - .L_1652)
.L_1652:
        /*0104*/ 	.word	0x00000008
.L_1653:


//--------------------- .nv.info._ZN13group_norm_v218gn_bwd_cuda_kernelI6__halfLi320ELi3ELi16ELi80ELi256ELb1ELb1ELi4ELi320ELi320ELi4ELb1ELi5ELb0ELb0ELNS_15WgradSyncMethodE2ENS_16CompileConditionILi1000EEEEEvPT_S6_S6_PKS5_S8_S8_S8_PKfflPfPj --------------------------
	.section	.nv.info._ZN13group_norm_v218gn_bwd_cuda_kernelI6__halfLi320ELi3ELi16ELi80ELi256ELb1ELb1ELi4ELi320ELi320ELi4ELb1ELi5ELb0ELb0ELNS_15WgradSyncMethodE2ENS_16CompileConditionILi1000EEEEEvPT_S6_S6_PKS5_S8_S8_S8_PKfflPfPj,"",@"SHT_CUDA_INFO"
	.sectionflags	@""
	.align	4


	//----- nvinfo : EIATTR_CUDA_API_VERSION
	.align		4
        /*0000*/ 	.byte	0x04, 0x37
        /*0002*/ 	.short	(.L_1655 - .L_1654)
.L_1654:
        /*0004*/ 	.word	0x00000082


	//----- nvinfo : EIATTR_KPARAM_INFO
	.align		4
.L_1655:
        /*0008*/ 	.byte	0x04, 0x17
        /*000a*/ 	.short	(.L_1657 - .L_1656)
.L_1656:
        /*000c*/ 	.word	0x00000000
        /*0010*/ 	.short	0x000b
        /*0012*/ 	.short	0x0058
        /*0014*/ 	.byte	0x00, 0xf5, 0x21, 0x00


	//----- nvinfo : EIATTR_KPARAM_INFO
	.align		4
.L_1657:
        /*0018*/ 	.byte	0x04, 0x17
        /*001a*/ 	.short	(.L_1659 - .L_1658)
.L_1658:
        /*001c*/ 	.word	0x00000000
        /*0020*/ 	.short	0x000a
        /*0022*/ 	.short	0x0050
        /*0024*/ 	.byte	0x00, 0xf5, 0x21, 0x00


	//----- nvinfo : EIATTR_KPARAM_INFO
	.align		4
.L_1659:
        /*0028*/ 	.byte	0x04, 0x17
        /*002a*/ 	.short	(.L_1661 - .L_1660)
.L_1660:
        /*002c*/ 	.word	0x00000000
        /*0030*/ 	.short	0x0009
        /*0032*/ 	.short	0x0048
        /*0034*/ 	.byte	0x00, 0xf0, 0x21, 0x00


	//----- nvinfo : EIATTR_KPARAM_INFO
	.align		4
.L_1661:
        /*0038*/ 	.byte	0x04, 0x17
        /*003a*/ 	.short	(.L_1663 - .L_1662)
.L_1662:
        /*003c*/ 	.word	0x00000000
        /*0040*/ 	.short	0x0008
        /*0042*/ 	.short	0x0040
        /*0044*/ 	.byte	0x00, 0xf0, 0x11, 0x00


	//----- nvinfo : EIATTR_KPARAM_INFO
	.align		4
.L_1663:
        /*0048*/ 	.byte	0x04, 0x17
        /*004a*/ 	.short	(.L_1665 - .L_1664)
.L_1664:
        /*004c*/ 	.word	0x00000000
        /*0050*/ 	.short	0x0007
        /*0052*/ 	.short	0x0038
        /*0054*/ 	.byte	0x00, 0xf5, 0x21, 0x00


	//----- nvinfo : EIATTR_KPARAM_INFO
	.align		4
.L_1665:
        /*0058*/ 	.byte	0x04, 0x17
        /*005a*/ 	.short	(.L_1667 - .L_1666)
.L_1666:
        /*005c*/ 	.word	0x00000000
        /*0060*/ 	.short	0x0006
        /*0062*/ 	.short	0x0030
        /*0064*/ 	.byte	0x00, 0xf5, 0x21, 0x00


	//----- nvinfo : EIATTR_KPARAM_INFO
	.align		4
.L_1667:
        /*0068*/ 	.byte	0x04, 0x17
        /*006a*/ 	.short	(.L_1669 - .L_1668)
.L_1668:
        /*006c*/ 	.word	0x00000000
        /*0070*/ 	.short	0x0005
        /*0072*/ 	.short	0x0028
        /*0074*/ 	.byte	0x00, 0xf5, 0x21, 0x00


	//----- nvinfo : EIATTR_KPARAM_INFO
	.align		4
.L_1669:
        /*0078*/ 	.byte	0x04, 0x17
        /*007a*/ 	.short	(.L_1671 - .L_1670)
.L_1670:
        /*007c*/ 	.word	0x00000000
        /*0080*/ 	.short	0x0004
        /*0082*/ 	.short	0x0020
        /*0084*/ 	.byte	0x00, 0xf5, 0x21, 0x00


	//----- nvinfo : EIATTR_KPARAM_INFO
	.align		4
.L_1671:
        /*0088*/ 	.byte	0x04, 0x17
        /*008a*/ 	.short	(.L_1673 - .L_1672)
.L_1672:
        /*008c*/ 	.word	0x00000000
        /*0090*/ 	.short	0x0003
        /*0092*/ 	.short	0x0018
        /*0094*/ 	.byte	0x00, 0xf5, 0x21, 0x00


	//----- nvinfo : EIATTR_KPARAM_INFO
	.align		4
.L_1673:
        /*0098*/ 	.byte	0x04, 0x17
        /*009a*/ 	.short	(.L_1675 - .L_1674)
.L_1674:
        /*009c*/ 	.word	0x00000000
        /*00a0*/ 	.short	0x0002
        /*00a2*/ 	.short	0x0010
        /*00a4*/ 	.byte	0x00, 0xf5, 0x21, 0x00


	//----- nvinfo : EIATTR_KPARAM_INFO
	.align		4
.L_1675:
        /*00a8*/ 	.byte	0x04, 0x17
        /*00aa*/ 	.short	(.L_1677 - .L_1676)
.L_1676:
        /*00ac*/ 	.word	0x00000000
        /*00b0*/ 	.short	0x0001
        /*00b2*/ 	.short	0x0008
        /*00b4*/ 	.byte	0x00, 0xf5, 0x21, 0x00


	//----- nvinfo : EIATTR_KPARAM_INFO
	.align		4
.L_1677:
        /*00b8*/ 	.byte	0x04, 0x17
        /*00ba*/ 	.short	(.L_1679 - .L_1678)
.L_1678:
        /*00bc*/ 	.word	0x00000000
        /*00c0*/ 	.short	0x0000
        /*00c2*/ 	.short	0x0000
        /*00c4*/ 	.byte	0x00, 0xf5, 0x21, 0x00


	//----- nvinfo : EIATTR_SPARSE_MMA_MASK
	.align		4
.L_1679:
        /*00c8*/ 	.byte	0x03, 0x50
        /*00ca*/ 	.short	0x0000


	//----- nvinfo : EIATTR_MAXREG_COUNT
	.align		4
        /*00cc*/ 	.byte	0x03, 0x1b
        /*00ce*/ 	.short	0x0040


	//----- nvinfo : EIATTR_MERCURY_ISA_VERSION
	.align		4
        /*00d0*/ 	.byte	0x03, 0x5f
        /*00d2*/ 	.short	0x0101


	//----- nvinfo : EIATTR_VRC_CTA_INIT_COUNT
	.align		4
        /*00d4*/ 	.byte	0x02, 0x4a
	.zero		1
	.zero		1


	//----- nvinfo : EIATTR_EXIT_INSTR_OFFSETS
	.align		4
        /*00d8*/ 	.byte	0x04, 0x1c
        /*00da*/ 	.short	(.L_1681 - .L_1680)


	//   ....[0]....
.L_1680:
        /*00dc*/ 	.word	0x00000010


	//----- nvinfo : EIATTR_MAX_THREADS
	.align		4
.L_1681:
        /*00e0*/ 	.byte	0x04, 0x05
        /*00e2*/ 	.short	(.L_1683 - .L_1682)
.L_1682:
        /*00e4*/ 	.word	0x00000140
        /*00e8*/ 	.word	0x00000001
        /*00ec*/ 	.word	0x00000001


	//----- nvinfo : EIATTR_CBANK_PARAM_SIZE
	.align		4
.L_1683:
        /*00f0*/ 	.byte	0x03, 0x19
        /*00f2*/ 	.short	0x0060


	//----- nvinfo : EIATTR_PARAM_CBANK
	.align		4
        /*00f4*/ 	.byte	0x04, 0x0a
        /*00f6*/ 	.short	(.L_1685 - .L_1684)
	.align		4
.L_1684:
        /*00f8*/ 	.word	index@(.nv.constant0._ZN13group_norm_v218gn_bwd_cuda_kernelI6__halfLi320ELi3ELi16ELi80ELi256ELb1ELb1ELi4ELi320ELi320ELi4ELb1ELi5ELb0ELb0ELNS_15WgradSyncMethodE2ENS_16CompileConditionILi1000EEEEEvPT_S6_S6_PKS5_S8_S8_S8_PKfflPfPj)
        /*00fc*/ 	.short	0x0380
        /*00fe*/ 	.short	0x0060


	//----- nvinfo : EIATTR_SW_WAR
	.align		4
.L_1685:
        /*0100*/ 	.byte	0x04, 0x36
        /*0102*/ 	.short	(.L_1687 - .L_1686)
.L_1686:
        /*0104*/ 	.word	0x00000008
.L_1687:


//--------------------- .nv.info._ZN13group_norm_v218gn_bwd_cuda_kernelI6__halfLi320ELi1ELi16ELi80ELi256ELb1ELb1ELi8ELi320ELi320ELi4ELb1ELi4ELb0ELb0ELNS_15WgradSyncMethodE3ENS_16CompileConditionILi1000EEEEEvPT_S6_S6_PKS5_S8_S8_S8_PKfflPfPj --------------------------
	.section	.nv.info._ZN13group_norm_v218gn_bwd_cuda_kernelI6__halfLi320ELi1ELi16ELi80ELi256ELb1ELb1ELi8ELi320ELi320ELi4ELb1ELi4ELb0ELb0ELNS_15WgradSyncMethodE3ENS_16CompileConditionILi1000EEEEEvPT_S6_S6_PKS5_S8_S8_S8_PKfflPfPj,"",@"SHT_CUDA_INFO"
	.sectionflags	@""
	.align	4


	//----- nvinfo : EIATTR_CUDA_API_VERSION
	.align		4
        /*0000*/ 	.byte	0x04, 0x37
        /*0002*/ 	.short	(.L_1689 - .L_1688)
.L_1688:
        /*0004*/ 	.word	0x00000082


	//----- nvinfo : EIATTR_KPARAM_INFO
	.align		4
.L_1689:
        /*0008*/ 	.byte	0x04, 0x17
        /*000a*/ 	.short	(.L_1691 - .L_1690)
.L_1690:
        /*000c*/ 	.word	0x00000000
        /*0010*/ 	.short	0x000b
        /*0012*/ 	.short	0x0058
        /*0014*/ 	.byte	0x00, 0xf5, 0x21, 0x00


	//----- nvinfo : EIATTR_KPARAM_INFO
	.align		4
.L_1691:
        /*0018*/ 	.byte	0x04, 0x17
        /*001a*/ 	.short	(.L_1693 - .L_1692)
.L_1692:
        /*001c*/ 	.word	0x00000000
        /*0020*/ 	.short	0x000a
        /*0022*/ 	.short	0x0050
        /*0024*/ 	.byte	0x00, 0xf5, 0x21, 0x00


	//----- nvinfo : EIATTR_KPARAM_INFO
	.align		4
.L_1693:
        /*0028*/ 	.byte	0x04, 0x17
        /*002a*/ 	.short	(.L_1695 - .L_1694)
.L_1694:
        /*002c*/ 	.word	0x00000000
        /*0030*/ 	.short	0x0009
        /*0032*/ 	.short	0x0048
        /*0034*/ 	.byte	0x00, 0xf0, 0x21, 0x00


	//----- nvinfo : EIATTR_KPARAM_INFO
	.align		4
.L_1695:
        /*0038*/ 	.byte	0x04, 0x17
        /*003a*/ 	.short	(.L_1697 - .L_1696)
.L_1696:
        /*003c*/ 	.word	0x00000000
        /*0040*/ 	.short	0x0008
        /*0042*/ 	.short	0x0040
        /*0044*/ 	.byte	0x00, 0xf0, 0x11, 0x00


	//----- nvinfo : EIATTR_KPARAM_INFO
	.align		4
.L_1697:
        /*0048*/ 	.byte	0x04, 0x17
        /*004a*/ 	.short	(.L_1699 - .L_1698)
.L_1698:
        /*004c*/ 	.word	0x00000000
        /*0050*/ 	.short	0x0007
        /*0052*/ 	.short	0x0038
        /*0054*/ 	.byte	0x00, 0xf5, 0x21, 0x00


	//----- nvinfo : EIATTR_KPARAM_INFO
	.align		4
.L_1699:
        /*0058*/ 	.byte	0x04, 0x17
        /*005a*/ 	.short	(.L_1701 - .L_1700)
.L_1700:
        /*005c*/ 	.word	0x00000000
        /*0060*/ 	.short	0x0006
        /*0062*/ 	.short	0x0030
        /*0064*/ 	.byte	0x00, 0xf5, 0x21, 0x00


	//----- nvinfo : EIATTR_KPARAM_INFO
	.align		4
.L_1701:
        /*0068*/ 	.byte	0x04, 0x17
        /*006a*/ 	.short	(.L_1703 - .L_1702)
.L_1702:
        /*006c*/ 	.word	0x00000000
        /*0070*/ 	.short	0x0005
        /*0072*/ 	.short	0x0028
        /*0074*/ 	.byte	0x00, 0xf5, 0x21, 0x00


	//----- nvinfo : EIATTR_KPARAM_INFO
	.align		4
.L_1703:
        /*0078*/ 	.byte	0x04, 0x17
        /*007a*/ 	.short	(.L_1705 - .L_1704)
.L_1704:
        /*007c*/ 	.word	0x00000000
        /*0080*/ 	.short	0x0004
        /*0082*/ 	.short	0x0020
        /*0084*/ 	.byte	0x00, 0xf5, 0x21, 0x00


	//----- nvinfo : EIATTR_KPARAM_INFO
	.align		4
.L_1705:
        /*0088*/ 	.byte	0x04, 0x17
        /*008a*/ 	.short	(.L_1707 - .L_1706)
.L_1706:
        /*008c*/ 	.word	0x00000000
        /*0090*/ 	.short	0x0003
        /*0092*/ 	.short	0x0018
        /*0094*/ 	.byte	0x00, 0xf5, 0x21, 0x00


	//----- nvinfo : EIATTR_KPARAM_INFO
	.align		4
.L_1707:
        /*0098*/ 	.byte	0x04, 0x17
        /*009a*/ 	.short	(.L_1709 - .L_1708)
.L_1708:
        /*009c*/ 	.word	0x00000000
        /*00a0*/ 	.short	0x0002
        /*00a2*/ 	.short	0x0010
        /*00a4*/ 	.byte	0x00, 0xf5, 0x21, 0x00


	//----- nvinfo : EIATTR_KPARAM_INFO
	.align		4
.L_1709:
        /*00a8*/ 	.byte	0x04, 0x17
        /*00aa*/ 	.short	(.L_1711 - .L_1710)
.L_1710:
        /*00ac*/ 	.word	0x00000000
        /*00b0*/ 	.short	0x0001
        /*00b2*/ 	.short	0x0008
        /*00b4*/ 	.byte	0x00, 0xf5, 0x21, 0x00


	//----- nvinfo : EIATTR_KPARAM_INFO
	.align		4
.L_1711:
        /*00b8*/ 	.byte	0x04, 0x17
        /*00ba*/ 	.short	(.L_1713 - .L_1712)
.L_1712:
        /*00bc*/ 	.word	0x00000000
        /*00c0*/ 	.short	0x0000
        /*00c2*/ 	.short	0x0000
        /*00c4*/ 	.byte	0x00, 0xf5, 0x21, 0x00


	//----- nvinfo : EIATTR_SPARSE_MMA_MASK
	.align		4
.L_1713:
        /*00c8*/ 	.byte	0x03, 0x50
        /*00ca*/ 	.short	0x0000


	//----- nvinfo : EIATTR_MAXREG_COUNT
	.align		4
        /*00cc*/ 	.byte	0x03, 0x1b
        /*00ce*/ 	.short	0x00a8


	//----- nvinfo : EIATTR_MERCURY_ISA_VERSION
	.align		4
        /*00d0*/ 	.byte	0x03, 0x5f
        /*00d2*/ 	.short	0x0101


	//----- nvinfo : EIATTR_VRC_CTA_INIT_COUNT
	.align		4
        /*00d4*/ 	.byte	0x02, 0x4a
	.zero		1
	.zero		1


	//----- nvinfo : EIATTR_EXIT_INSTR_OFFSETS
	.align		4
        /*00d8*/ 	.byte	0x04, 0x1c
        /*00da*/ 	.short	(.L_1715 - .L_1714)


	//   ....[0]....
.L_1714:
        /*00dc*/ 	.word	0x00000010


	//----- nvinfo : EIATTR_MAX_THREADS
	.align		4
.L_1715:
        /*00e0*/ 	.byte	0x04, 0x05
        /*00e2*/ 	.short	(.L_1717 - .L_1716)
.L_1716:
        /*00e4*/ 	.word	0x00000140
        /*00e8*/ 	.word	0x00000001
        /*00ec*/ 	.word	0x00000001


	//----- nvinfo : EIATTR_CBANK_PARAM_SIZE
	.align		4
.L_1717:
        /*00f0*/ 	.byte	0x03, 0x19
        /*00f2*/ 	.short	0x0060


	//----- nvinfo : EIATTR_PARAM_CBANK
	.align		4
        /*00f4*/ 	.byte	0x04, 0x0a
        /*00f6*/ 	.short	(.L_1719 - .L_1718)
	.align		4
.L_1718:
        /*00f8*/ 	.word	index@(.nv.constant0._ZN13group_norm_v218gn_bwd_cuda_kernelI6__halfLi320ELi1ELi16ELi80ELi256ELb1ELb1ELi8ELi320ELi320ELi4ELb1ELi4ELb0ELb0ELNS_15WgradSyncMethodE3ENS_16CompileConditionILi1000EEEEEvPT_S6_S6_PKS5_S8_S8_S8_PKfflPfPj)
        /*00fc*/ 	.short	0x0380
        /*00fe*/ 	.short	0x0060


	//----- nvinfo : EIATTR_SW_WAR
	.align		4
.L_1719:
        /*0100*/ 	.byte	0x04, 0x36
        /*0102*/ 	.short	(.L_1721 - .L_1720)
.L_1720:
        /*0104*/ 	.word	0x00000008
.L_1721:


//--------------------- .nv.info._ZN13group_norm_v218gn_bwd_cuda_kernelI6__halfLi320ELi3ELi16ELi80ELi256ELb1ELb1ELi8ELi320ELi320ELi4ELb1ELi8ELb0ELb0ELNS_15WgradSyncMethodE3ENS_16CompileConditionILi1000EEEEEvPT_S6_S6_PKS5_S8_S8_S8_PKfflPfPj --------------------------
	.section	.nv.info._ZN13group_norm_v218gn_bwd_cuda_kernelI6__halfLi320ELi3ELi16ELi80ELi256ELb1ELb1ELi8ELi320ELi320ELi4ELb1ELi8ELb0ELb0ELNS_15WgradSyncMethodE3ENS_16CompileConditionILi1000EEEEEvPT_S6_S6_PKS5_S8_S8_S8_PKfflPfPj,"",@"SHT_CUDA_INFO"
	.sectionflags	@""
	.align	4


	//----- nvinfo : EIATTR_CUDA_API_VERSION
	.align		4
        /*0000*/ 	.byte	0x04, 0x37
        /*0002*/ 	.short	(.L_1723 - .L_1722)
.L_1722:
        /*0004*/ 	.word	0x00000082


	//----- nvinfo : EIATTR_KPARAM_INFO
	.align		4
.L_1723:
        /*0008*/ 	.byte	0x04, 0x17
        /*000a*/ 	.short	(.L_1725 - .L_1724)
.L_1724:
        /*000c*/ 	.word	0x00000000
        /*0010*/ 	.short	0x000b
        /*0012*/ 	.short	0x0058
        /*0014*/ 	.byte	0x00, 0xf5, 0x21, 0x00


	//----- nvinfo : EIATTR_KPARAM_INFO
	.align		4
.L_1725:
        /*0018*/ 	.byte	0x04, 0x17
        /*001a*/ 	.short	(.L_1727 - .L_1726)
.L_1726:
        /*001c*/ 	.word	0x00000000
        /*0020*/ 	.short	0x000a
        /*0022*/ 	.short	0x0050
        /*0024*/ 	.byte	0x00, 0xf5, 0x21, 0x00


	//----- nvinfo : EIATTR_KPARAM_INFO
	.align		4
.L_1727:
        /*0028*/ 	.byte	0x04, 0x17
        /*002a*/ 	.short	(.L_1729 - .L_1728)
.L_1728:
        /*002c*/ 	.word	0x00000000
        /*0030*/ 	.short	0x0009
        /*0032*/ 	.short	0x0048
        /*0034*/ 	.byte	0x00, 0xf0, 0x21, 0x00


	//----- nvinfo : EIATTR_KPARAM_INFO
	.align		4
.L_1729:
        /*0038*/ 	.byte	0x04, 0x17
        /*003a*/ 	.short	(.L_1731 - .L_1730)
.L_1730:
        /*003c*/ 	.word	0x00000000
        /*0040*/ 	.short	0x0008
        /*0042*/ 	.short	0x0040
        /*0044*/ 	.byte	0x00, 0xf0, 0x11, 0x00


	//----- nvinfo : EIATTR_KPARAM_INFO
	.align		4
.L_1731:
        /*0048*/ 	.byte	0x04, 0x17
        /*004a*/ 	.short	(.L_1733 - .L_1732)
.L_1732:
        /*004c*/ 	.word	0x00000000
        /*0050*/ 	.short	0x0007
        /*0052*/ 	.short	0x0038
        /*0054*/ 	.byte	0x00, 0xf5, 0x21, 0x00


	//----- nvinfo : EIATTR_KPARAM_INFO
	.align		4
.L_1733:
        /*0058*/ 	.byte	0x04, 0x17
        /*005a*/ 	.short	(.L_1735 - .L_1734)
.L_1734:
        /*005c*/ 	.word	0x00000000
        /*0060*/ 	.short	0x0006
        /*0062*/ 	.short	0x0030
        /*0064*/ 	.byte	0x00, 0xf5, 0x21, 0x00


	//----- nvinfo : EIATTR_KPARAM_INFO
	.align		4
.L_1735:
        /*0068*/ 	.byte	0x04, 0x17
        /*006a*/ 	.short	(.L_1737 - .L_1736)
.L_1736:
        /*006c*/ 	.word	0x00000000
        /*0070*/ 	.short	0x0005
        /*0072*/ 	.short	0x0028
        /*0074*/ 	.byte	0x00, 0xf5, 0x21, 0x00


	//----- nvinfo : EIATTR_KPARAM_INFO
	.align		4
.L_1737:
        /*0078*/ 	.byte	0x04, 0x17
        /*007a*/ 	.short	(.L_1739 - .L_1738)
.L_1738:
        /*007c*/ 	.word	0x00000000
        /*0080*/ 	.short	0x0004
        /*0082*/ 	.short	0x0020
        /*0084*/ 	.byte	0x00, 0xf5, 0x21, 0x00


	//----- nvinfo : EIATTR_KPARAM_INFO
	.align		4
.L_1739:
        /*0088*/ 	.byte	0x04, 0x17
        /*008a*/ 	.short	(.L_1741 - .L_1740)
.L_1740:
        /*008c*/ 	.word	0x00000000
        /*0090*/ 	.short	0x0003
        /*0092*/ 	.short	0x0018
        /*0094*/ 	.byte	0x00, 0xf5, 0x21, 0x00


	//----- nvinfo : EIATTR_KPARAM_INFO
	.align		4
.L_1741:
        /*0098*/ 	.byte	0x04, 0x17
        /*009a*/ 	.short	(.L_1743 - .L_1742)
.L_1742:
        /*009c*/ 	.word	0x00000000
        /*00a0*/ 	.short	0x0002
        /*00a2*/ 	.short	0x0010
        /*00a4*/ 	.byte	0x00, 0xf5, 0x21, 0x00


	//----- nvinfo : EIATTR_KPARAM_INFO
	.align		4
.L_1743:
        /*00a8*/ 	.byte	0x04, 0x17
        /*00aa*/ 	.short	(.L_1745 - .L_1744)
.L_1744:
        /*00ac*/ 	.word	0x00000000
        /*00b0*/ 	.short	0x0001
        /*00b2*/ 	.short	0x0008
        /*00b4*/ 	.byte	0x00, 0xf5, 0x21, 0x00


	//----- nvinfo : EIATTR_KPARAM_INFO
	.align		4
.L_1745:
        /*00b8*/ 	.byte	0x04, 0x17
        /*00ba*/ 	.short	(.L_1747 - .L_1746)
.L_1746:
        /*00bc*/ 	.word	0x00000000
        /*00c0*/ 	.short	0x0000
        /*00c2*/ 	.short	0x0000
        /*00c4*/ 	.byte	0x00, 0xf5, 0x21, 0x00


	//----- nvinfo : EIATTR_SPARSE_MMA_MASK
	.align		4
.L_1747:
        /*00c8*/ 	.byte	0x03, 0x50
        /*00ca*/ 	.short	0x0000


	//----- nvinfo : EIATTR_MAXREG_COUNT
	.align		4
        /*00cc*/ 	.byte	0x03, 0x1b
        /*00ce*/ 	.short	0x0040


	//----- nvinfo : EIATTR_MERCURY_ISA_VERSION
	.align		4
        /*00d0*/ 	.byte	0x03, 0x5f
        /*00d2*/ 	.short	0x0101


	//----- nvinfo : EIATTR_VRC_CTA_INIT_COUNT
	.align		4
        /*00d4*/ 	.byte	0x02, 0x4a
	.zero		1
	.zero		1


	//----- nvinfo : EIATTR_EXIT_INSTR_OFFSETS
	.align		4
        /*00d8*/ 	.byte	0x04, 0x1c
        /*00da*/ 	.short	(.L_1749 - .L_1748)


	//   ....[0]....
.L_1748:
        /*00dc*/ 	.word	0x00000010


	//----- nvinfo : EIATTR_MAX_THREADS
	.align		4
.L_1749:
        /*00e0*/ 	.byte	0x04, 0x05
        /*00e2*/ 	.short	(.L_1751 - .L_1750)
.L_1750:
        /*00e4*/ 	.word	0x00000140
        /*00e8*/ 	.word	0x00000001
        /*00ec*/ 	.word	0x00000001


	//----- nvinfo : EIATTR_CBANK_PARAM_SIZE
	.align		4
.L_1751:
        /*00f0*/ 	.byte	0x03, 0x19
        /*00f2*/ 	.short	0x0060


	//----- nvinfo : EIATTR_PARAM_CBANK
	.align		4
        /*00f4*/ 	.byte	0x04, 0x0a
        /*00f6*/ 	.short	(.L_1753 - .L_1752)
	.align		4
.L_1752:
        /*00f8*/ 	.word	index@(.nv.constant0._ZN13group_norm_v218gn_bwd_cuda_kernelI6__halfLi320ELi3ELi16ELi80ELi256ELb1ELb1ELi8ELi320ELi320ELi4ELb1ELi8ELb0ELb0ELNS_15WgradSyncMethodE3ENS_16CompileConditionILi1000EEEEEvPT_S6_S6_PKS5_S8_S8_S8_PKfflPfPj)
        /*00fc*/ 	.short	0x0380
        /*00fe*/ 	.short	0x0060


	//----- nvinfo : EIATTR_SW_WAR
	.align		4
.L_1753:
        /*0100*/ 	.byte	0x04, 0x36
        /*0102*/ 	.short	(.L_1755 - .L_1754)
.L_1754:
        /*0104*/ 	.word	0x00000008
.L_1755:


//--------------------- .nv.info._ZN13group_norm_v218gn_bwd_cuda_kernelI6__halfLi320ELi1ELi16ELi80ELi256ELb1ELb1ELi16ELi320ELi320ELi4ELb1ELi8ELb0ELb0ELNS_15WgradSyncMethodE3ENS_16CompileConditionILi1000EEEEEvPT_S6_S6_PKS5_S8_S8_S8_PKfflPfPj --------------------------
	.section	.nv.info._ZN13group_norm_v218gn_bwd_cuda_kernelI6__halfLi320ELi1ELi16ELi80ELi256ELb1ELb1ELi16ELi320ELi320ELi4ELb1ELi8ELb0ELb0ELNS_15WgradSyncMethodE3ENS_16CompileConditionILi1000EEEEEvPT_S6_S6_PKS5_S8_S8_S8_PKfflPfPj,"",@"SHT_CUDA_INFO"
	.sectionflags	@""
	.align	4


	//----- nvinfo : EIATTR_CUDA_API_VERSION
	.align		4
        /*0000*/ 	.byte	0x04, 0x37
        /*0002*/ 	.short	(.L_1757 - .L_1756)
.L_1756:
        /*0004*/ 	.word	0x00000082


	//----- nvinfo : EIATTR_KPARAM_INFO
	.align		4
.L_1757:
        /*0008*/ 	.byte	0x04, 0x17
        /*000a*/ 	.short	(.L_1759 - .L_1758)
.L_1758:
        /*000c*/ 	.word	0x00000000
        /*0010*/ 	.short	0x000b
        /*0012*/ 	.short	0x0058
        /*0014*/ 	.byte	0x00, 0xf5, 0x21, 0x00


	//----- nvinfo : EIATTR_KPARAM_INFO
	.align		4
.L_1759:
        /*0018*/ 	.byte	0x04, 0x17
        /*001a*/ 	.short	(.L_1761 - .L_1760)
.L_1760:
        /*001c*/ 	.word	0x00000000
        /*0020*/ 	.short	0x000a
        /*0022*/ 	.short	0x0050
        /*0024*/ 	.byte	0x00, 0xf5, 0x21, 0x00


	//----- nvinfo : EIATTR_KPARAM_INFO
	.align		4
.L_1761:
        /*0028*/ 	.byte	0x04, 0x17
        /*002a*/ 	.short	(.L_1763 - .L_1762)
.L_1762:
        /*002c*/ 	.word	0x00000000
        /*0030*/ 	.short	0x0009
        /*0032*/ 	.short	0x0048
        /*0034*/ 	.byte	0x00, 0xf0, 0x21, 0x00


	//----- nvinfo : EIATTR_KPARAM_INFO
	.align		4
.L_1763:
        /*0038*/ 	.byte	0x04, 0x17
        /*003a*/ 	.short	(.L_1765 - .L_1764)
.L_1764:
        /*003c*/ 	.word	0x00000000
        /*0040*/ 	.short	0x0008
        /*0042*/ 	.short	0x0040
        /*0044*/ 	.byte	0x00, 0xf0, 0x11, 0x00


	//----- nvinfo : EIATTR_KPARAM_INFO
	.align		4
.L_1765:
        /*0048*/ 	.byte	0x04, 0x17
        /*004a*/ 	.short	(.L_1767 - .L_1766)
.L_1766:
        /*004c*/ 	.word	0x00000000
        /*0050*/ 	.short	0x0007
        /*0052*/ 	.short	0x0038
        /*0054*/ 	.byte	0x00, 0xf5, 0x21, 0x00


	//----- nvinfo : EIATTR_KPARAM_INFO
	.align		4
.L_1767:
        /*0058*/ 	.byte	0x04, 0x17
        /*005a*/ 	.short	(.L_1769 - .L_1768)
.L_1768:
        /*005c*/ 	.word	0x00000000
        /*0060*/ 	.short	0x0006
        /*0062*/ 	.short	0x0030
        /*0064*/ 	.byte	0x00, 0xf5, 0x21, 0x00


	//----- nvinfo : EIATTR_KPARAM_INFO
	.align		4
.L_1769:
        /*0068*/ 	.byte	0x04, 0x17
        /*006a*/ 	.short	(.L_1771 - .L_1770)
.L_1770:
        /*006c*/ 	.word	0x00000000
        /*0070*/ 	.short	0x0005
        /*0072*/ 	.short	0x0028
        /*0074*/ 	.byte	0x00, 0xf5, 0x21, 0x00


	//----- nvinfo : EIATTR_KPARAM_INFO
	.align		4
.L_1771:
        /*0078*/ 	.byte	0x04, 0x17
        /*007a*/ 	.short	(.L_1773 - .L_1772)
.L_1772:
        /*007c*/ 	.word	0x00000000
        /*0080*/ 	.short	0x0004
        /*0082*/ 	.short	0x0020
        /*0084*/ 	.byte	0x00, 0xf5, 0x21, 0x00


	//----- nvinfo : EIATTR_KPARAM_INFO
	.align		4
.L_1773:
        /*0088*/ 	.byte	0x04, 0x17
        /*008a*/ 	.short	(.L_1775 - .L_1774)
.L_1774:
        /*008c*/ 	.word	0x00000000
        /*0090*/ 	.short	0x0003
        /*0092*/ 	.short	0x0018
        /*0094*/ 	.byte	0x00, 0xf5, 0x21, 0x00


	//----- nvinfo : EIATTR_KPARAM_INFO
	.align		4
.L_1775:
        /*0098*/ 	.byte	0x04, 0x17
        /*009a*/ 	.short	(.L_1777 - .L_1776)
.L_1776:
        /*009c*/ 	.word	0x00000000
        /*00a0*/ 	.short	0x0002
        /*00a2*/ 	.short	0x0010
        /*00a4*/ 	.byte	0x00, 0xf5, 0x21, 0x00


	//----- nvinfo : EIATTR_KPARAM_INFO
	.align		4
.L_1777:
        /*00a8*/ 	.byte	0x04, 0x17
        /*00aa*/ 	.short	(.L_1779 - .L_1778)
.L_1778:
        /*00ac*/ 	.word	0x00000000
        /*00b0*/ 	.short	0x0001
        /*00b2*/ 	.short	0x0008
        /*00b4*/ 	.byte	0x00, 0xf5, 0x21, 0x00


	//----- nvinfo : EIATTR_KPARAM_INFO
	.align		4
.L_1779:
        /*00b8*/ 	.byte	0x04, 0x17
        /*00ba*/ 	.short	(.L_1781 - .L_1780)
.L_1780:
        /*00bc*/ 	.word	0x00000000
        /*00c0*/ 	.short	0x0000
        /*00c2*/ 	.short	0x0000
        /*00c4*/ 	.byte	0x00, 0xf5, 0x21, 0x00


	//----- nvinfo : EIATTR_SPARSE_MMA_MASK
	.align		4
.L_1781:
        /*00c8*/ 	.byte	0x03, 0x50
        /*00ca*/ 	.short	0x0000


	//----- nvinfo : EIATTR_MAXREG_COUNT
	.align		4
        /*00cc*/ 	.byte	0x03, 0x1b
        /*00ce*/ 	.short	0x00a8


	//----- nvinfo : EIATTR_MERCURY_ISA_VERSION
	.align		4
        /*00d0*/ 	.byte	0x03, 0x5f
        /*00d2*/ 	.short	0x0101


	//----- nvinfo : EIATTR_VRC_CTA_INIT_COUNT
	.align		4
        /*00d4*/ 	.byte	0x02, 0x4a
	.zero		1
	.zero		1


	//----- nvinfo : EIATTR_EXIT_INSTR_OFFSETS
	.align		4
        /*00d8*/ 	.byte	0x04, 0x1c
        /*00da*/ 	.short	(.L_1783 - .L_1782)


	//   ....[0]....
.L_1782:
        /*00dc*/ 	.word	0x00000010


	//----- nvinfo : EIATTR_MAX_THREADS
	.align		4
.L_1783:
        /*00e0*/ 	.byte	0x04, 0x05
        /*00e2*/ 	.short	(.L_1785 - .L_1784)
.L_1784:
        /*00e4*/ 	.word	0x00000140
        /*00e8*/ 	.word	0x00000001
        /*00ec*/ 	.word	0x00000001


	//----- nvinfo : EIATTR_CBANK_PARAM_SIZE
	.align		4
.L_1785:
        /*00f0*/ 	.byte	0x03, 0x19
        /*00f2*/ 	.short	0x0060


	//----- nvinfo : EIATTR_PARAM_CBANK
	.align		4
        /*00f4*/ 	.byte	0x04, 0x0a
        /*00f6*/ 	.short	(.L_1787 - .L_1786)
	.align		4
.L_1786:
        /*00f8*/ 	.word	index@(.nv.constant0._ZN13group_norm_v218gn_bwd_cuda_kernelI6__halfLi320ELi1ELi16ELi80ELi256ELb1ELb1ELi16ELi320ELi320ELi4ELb1ELi8ELb0ELb0ELNS_15WgradSyncMethodE3ENS_16CompileConditionILi1000EEEEEvPT_S6_S6_PKS5_S8_S8_S8_PKfflPfPj)
        /*00fc*/ 	.short	0x0380
        /*00fe*/ 	.short	0x0060


	//----- nvinfo : EIATTR_SW_WAR
	.align		4
.L_1787:
        /*0100*/ 	.byte	0x04, 0x36
        /*0102*/ 	.short	(.L_1789 - .L_1788)
.L_1788:
        /*0104*/ 	.word	0x00000008
.L_1789:


//--------------------- .nv.info._ZN13group_norm_v218gn_bwd_cuda_kernelI6__halfLi320ELi3ELi16ELi80ELi256ELb1ELb1ELi16ELi320ELi320ELi4ELb1ELi20ELb0ELb0ELNS_15WgradSyncMethodE3ENS_16CompileConditionILi1000EEEEEvPT_S6_S6_PKS5_S8_S8_S8_PKfflPfPj --------------------------
	.section	.nv.info._ZN13group_norm_v218gn_bwd_cuda_kernelI6__halfLi320ELi3ELi16ELi80ELi256ELb1ELb1ELi16ELi320ELi320ELi4ELb1ELi20ELb0ELb0ELNS_15WgradSyncMethodE3ENS_16CompileConditionILi1000EEEEEvPT_S6_S6_PKS5_S8_S8_S8_PKfflPfPj,"",@"SHT_CUDA_INFO"
	.sectionflags	@""
	.align	4


	//----- nvinfo : EIATTR_CUDA_API_VERSION
	.align		4
        /*0000*/ 	.byte	0x04, 0x37
        /*0002*/ 	.short	(.L_1791 - .L_1790)
.L_1790:
        /*0004*/ 	.word	0x00000082


	//----- nvinfo : EIATTR_KPARAM_INFO
	.align		4
.L_1791:
        /*0008*/ 	.byte	0x04, 0x17
        /*000a*/ 	.short	(.L_1793 - .L_1792)
.L_1792:
        /*000c*/ 	.word	0x00000000
        /*0010*/ 	.short	0x000b
        /*0012*/ 	.short	0x0058
        /*0014*/ 	.byte	0x00, 0xf5, 0x21, 0x00


	//----- nvinfo : EIATTR_KPARAM_INFO
	.align		4
.L_1793:
        /*0018*/ 	.byte	0x04, 0x17
        /*001a*/ 	.short	(.L_1795 - .L_1794)
.L_1794:
        /*001c*/ 	.word	0x00000000
        /*0020*/ 	.short	0x000a
        /*0022*/ 	.short	0x0050
        /*0024*/ 	.byte	0x00, 0xf5, 0x21, 0x00


	//----- nvinfo : EIATTR_KPARAM_INFO
	.align		4
.L_1795:
        /*0028*/ 	.byte	0x04, 0x17
        /*002a*/ 	.short	(.L_1797 - .L_1796)
.L_1796:
        /*002c*/ 	.word	0x00000000
        /*0030*/ 	.short	0x0009
        /*0032*/ 	.short	0x0048
        /*0034*/ 	.byte	0x00, 0xf0, 0x21, 0x00


	//----- nvinfo : EIATTR_KPARAM_INFO
	.align		4
.L_1797:
        /*0038*/ 	.byte	0x04, 0x17
        /*003a*/ 	.short	(.L_1799 - .L_1798)
.L_1798:
        /*003c*/ 	.word	0x00000000
        /*0040*/ 	.short	0x0008
        /*0042*/ 	.short	0x0040
        /*0044*/ 	.byte	0x00, 0xf0, 0x11, 0x00


	//----- nvinfo : EIATTR_KPARAM_INFO
	.align		4
.L_1799:
        /*0048*/ 	.byte	0x04, 0x17
        /*004a*/ 	.short	(.L_1801 - .L_1800)
.L_1800:
        /*004c*/ 	.word	0x00000000
        /*0050*/ 	.short	0x0007
        /*0052*/ 	.short	0x0038
        /*0054*/ 	.byte	0x00, 0xf5, 0x21, 0x00


	//----- nvinfo : EIATTR_KPARAM_INFO
	.align		4
.L_1801:
        /*0058*/ 	.byte	0x04, 0x17
        /*005a*/ 	.short	(.L_1803 - .L_1802)
.L_1802:
        /*005c*/ 	.word	0x00000000
        /*0060*/ 	.short	0x0006
        /*0062*/ 	.short	0x0030
        /*0064*/ 	.byte	0x00, 0xf5, 0x21, 0x00


	//----- nvinfo : EIATTR_KPARAM_INFO
	.align		4
.L_1803:
        /*0068*/ 	.byte	0x04, 0x17
        /*006a*/ 	.short	(.L_1805 - .L_1804)
.L_1804:
        /*006c*/ 	.word	0x00000000
        /*0070*/ 	.short	0x0005
        /*0072*/ 	.short	0x0028
        /*0074*/ 	.byte	0x00, 0xf5, 0x21, 0x00


	//----- nvinfo : EIATTR_KPARAM_INFO
	.align		4
.L_1805:
        /*0078*/ 	.byte	0x04, 0x17
        /*007a*/ 	.short	(.L_1807 - .L_1806)
.L_1806:
        /*007c*/ 	.word	0x00000000
        /*0080*/ 	.short	0x0004
        /*0082*/ 	.short	0x0020
        /*0084*/ 	.byte	0x00, 0xf5, 0x21, 0x00


	//----- nvinfo : EIATTR_KPARAM_INFO
	.align		4
.L_1807:
        /*0088*/ 	.byte	0x04, 0x17
        /*008a*/ 	.short	(.L_1809 - .L_1808)
.L_1808:
        /*008c*/ 	.word	0x00000000
        /*0090*/ 	.short	0x0003
        /*0092*/ 	.short	0x0018
        /*0094*/ 	.byte	0x00, 0xf5, 0x21, 0x00


	//----- nvinfo : EIATTR_KPARAM_INFO
	.align		4
.L_1809:
        /*0098*/ 	.byte	0x04, 0x17
        /*009a*/ 	.short	(.L_1811 - .L_1810)
.L_1810:
        /*009c*/ 	.word	0x00000000
        /*00a0*/ 	.short	0x0002
        /*00a2*/ 	.short	0x0010
        /*00a4*/ 	.byte	0x00, 0xf5, 0x21, 0x00


	//----- nvinfo : EIATTR_KPARAM_INFO
	.align		4
.L_1811:
        /*00a8*/ 	.byte	0x04, 0x17
        /*00aa*/ 	.short	(.L_1813 - .L_1812)
.L_1812:
        /*00ac*/ 	.word	0x00000000
        /*00b0*/ 	.short	0x0001
        /*00b2*/ 	.short	0x0008
        /*00b4*/ 	.byte	0x00, 0xf5, 0x21, 0x00


	//----- nvinfo : EIATTR_KPARAM_INFO
	.align		4
.L_1813:
        /*00b8*/ 	.byte	0x04, 0x17
        /*00ba*/ 	.short	(.L_1815 - .L_1814)
.L_1814:
        /*00bc*/ 	.word	0x00000000
        /*00c0*/ 	.short	0x0000
        /*00c2*/ 	.short	0x0000
        /*00c4*/ 	.byte	0x00, 0xf5, 0x21, 0x00


	//----- nvinfo : EIATTR_SPARSE_MMA_MASK
	.align		4
.L_1815:
        /*00c8*/ 	.byte	0x03, 0x50
        /*00ca*/ 	.short	0x0000


	//----- nvinfo : EIATTR_MAXREG_COUNT
	.align		4
        /*00cc*/ 	.byte	0x03, 0x1b
        /*00ce*/ 	.short	0x0040


	//----- nvinfo : EIATTR_MERCURY_ISA_VERSION
	.align		4
        /*00d0*/ 	.byte	0x03, 0x5f
        /*00d2*/ 	.short	0x0101


	//----- nvinfo : EIATTR_VRC_CTA_INIT_COUNT
	.align		4
        /*00d4*/ 	.byte	0x02, 0x4a
	.zero		1
	.zero		1


	//----- nvinfo : EIATTR_EXIT_INSTR_OFFSETS
	.align		4
        /*00d8*/ 	.byte	0x04, 0x1c
        /*00da*/ 	.short	(.L_1817 - .L_1816)


	//   ....[0]....
.L_1816:
        /*00dc*/ 	.word	0x00000010


	//----- nvinfo : EIATTR_MAX_THREADS
	.align		4
.L_1817:
        /*00e0*/ 	.byte	0x04, 0x05
        /*00e2*/ 	.short	(.L_1819 - .L_1818)
.L_1818:
        /*00e4*/ 	.word	0x00000140
        /*00e8*/ 	.word	0x00000001
        /*00ec*/ 	.word	0x00000001


	//----- nvinfo : EIATTR_CBANK_PARAM_SIZE
	.align		4
.L_1819:
        /*00f0*/ 	.byte	0x03, 0x19
        /*00f2*/ 	.short	0x0060


	//----- nvinfo : EIATTR_PARAM_CBANK
	.align		4
        /*00f4*/ 	.byte	0x04, 0x0a
        /*00f6*/ 	.short	(.L_1821 - .L_1820)
	.align		4
.L_1820:
        /*00f8*/ 	.word	index@(.nv.constant0._ZN13group_norm_v218gn_bwd_cuda_kernelI6__halfLi320ELi3ELi16ELi80ELi256ELb1ELb1ELi16ELi320ELi320ELi4ELb1ELi20ELb0ELb0ELNS_15WgradSyncMethodE3ENS_16CompileConditionILi1000EEEEEvPT_S6_S6_PKS5_S8_S8_S8_PKfflPfPj)
        /*00fc*/ 	.short	0x0380
        /*00fe*/ 	.short	0x0060


	//----- nvinfo : EIATTR_SW_WAR
	.align		4
.L_1821:
        /*0100*/ 	.byte	0x04, 0x36
        /*0102*/ 	.short	(.L_1823 - .L_1822)
.L_1822:
        /*0104*/ 	.word	0x00000008
.L_1823:


//--------------------- .nv.info._ZN13group_norm_v218gn_bwd_cuda_kernelI6__halfLi320ELi1ELi16ELi80ELi256ELb1ELb1ELi32ELi320ELi320ELi4ELb1ELi16ELb0ELb0ELNS_15WgradSyncMethodE3ENS_16CompileConditionILi1000EEEEEvPT_S6_S6_PKS5_S8_S8_S8_PKfflPfPj --------------------------
	.section	.nv.info._ZN13group_norm_v218gn_bwd_cuda_kernelI6__halfLi320ELi1ELi16ELi80ELi256ELb1ELb1ELi32ELi320ELi320ELi4ELb1ELi16ELb0ELb0ELNS_15WgradSyncMethodE3ENS_16CompileConditionILi1000EEEEEvPT_S6_S6_PKS5_S8_S8_S8_PKfflPfPj,"",@"SHT_CUDA_INFO"
	.sectionflags	@""
	.align	4


	//----- nvinfo : EIATTR_CUDA_API_VERSION
	.align		4
        /*0000*/ 	.byte	0x04, 0x37
        /*0002*/ 	.short	(.L_1825 - .L_1824)
.L_1824:
        /*0004*/ 	.word	0x00000082


	//----- nvinfo : EIATTR_KPARAM_INFO
	.align		4
.L_1825:
        /*0008*/ 	.byte	0x04, 0x17
        /*000a*/ 	.short	(.L_1827 - .L_1826)
.L_1826:
        /*000c*/ 	.word	0x00000000
        /*0010*/ 	.short	0x000b
        /*0012*/ 	.short	0x0058
        /*0014*/ 	.byte	0x00, 0xf5, 0x21, 0x00


	//----- nvinfo : EIATTR_KPARAM_INFO
	.align		4
.L_1827:
        /*0018*/ 	.byte	0x04, 0x17
        /*001a*/ 	.short	(.L_1829 - .L_1828)
.L_1828:
        /*001c*/ 	.word	0x00000000
        /*0020*/ 	.short	0x000a
        /*0022*/ 	.short	0x0050
        /*0024*/ 	.byte	0x00, 0xf5, 0x21, 0x00


	//----- nvinfo : EIATTR_KPARAM_INFO
	.align		4
.L_1829:
        /*0028*/ 	.byte	0x04, 0x17
        /*002a*/ 	.short	(.L_1831 - .L_1830)
.L_1830:
        /*002c*/ 	.word	0x00000000
        /*0030*/ 	.short	0x0009
        /*0032*/ 	.short	0x0048
        /*0034*/ 	.byte	0x00, 0xf0, 0x21, 0x00


	//----- nvinfo : EIATTR_KPARAM_INFO
	.align		4
.L_1831:
        /*0038*/ 	.byte	0x04, 0x17
        /*003a*/ 	.short	(.L_1833 - .L_1832)
.L_1832:
        /*003c*/ 	.word	0x00000000
        /*0040*/ 	.short	0x0008
        /*0042*/ 	.short	0x0040
        /*0044*/ 	.byte	0x00, 0xf0, 0x11, 0x00


	//----- nvinfo : EIATTR_KPARAM_INFO
	.align		4
.L_1833:
        /*0048*/ 	.byte	0x04, 0x17
        /*004a*/ 	.short	(.L_1835 - .L_1834)
.L_1834:
        /*004c*/ 	.word	0x00000000
        /*0050*/ 	.short	0x0007
        /*0052*/ 	.short	0x0038
        /*0054*/ 	.byte	0x00, 0xf5, 0x21, 0x00


	//----- nvinfo : EIATTR_KPARAM_INFO
	.align		4
.L_1835:
        /*0058*/ 	.byte	0x04, 0x17
        /*005a*/ 	.short	(.L_1837 - .L_1836)
.L_1836:
        /*005c*/ 	.word	0x00000000
        /*0060*/ 	.short	0x0006
        /*0062*/ 	.short	0x0030
        /*0064*/ 	.byte	0x00, 0xf5, 0x21, 0x00


	//----- nvinfo : EIATTR_KPARAM_INFO
	.align		4
.L_1837:
        /*0068*/ 	.byte	0x04, 0x17
        /*006a*/ 	.short	(.L_1839 - .L_1838)
.L_1838:
        /*006c*/ 	.word	0x00000000
        /*0070*/ 	.short	0x0005
        /*0072*/ 	.short	0x0028
        /*0074*/ 	.byte	0x00, 0xf5, 0x21, 0x00


	//----- nvinfo : EIATTR_KPARAM_INFO
	.align		4
.L_1839:
        /*0078*/ 	.byte	0x04, 0x17
        /*007a*/ 	.short	(.L_1841 - .L_1840)
.L_1840:
        /*007c*/ 	.word	0x00000000
        /*0080*/ 	.short	0x0004
        /*0082*/ 	.short	0x0020
        /*0084*/ 	.byte	0x00, 0xf5, 0x21, 0x00


	//----- nvinfo : EIATTR_KPARAM_INFO
	.align		4
.L_1841:
        /*0088*/ 	.byte	0x04, 0x17
        /*008a*/ 	.short	(.L_1843 - .L_1842)
.L_1842:
        /*008c*/ 	.word	0x00000000
        /*0090*/ 	.short	0x0003
        /*0092*/ 	.short	0x0018
        /*0094*/ 	.byte	0x00, 0xf5, 0x21, 0x00


	//----- nvinfo : EIATTR_KPARAM_INFO
	.align		4
.L_1843:
        /*0098*/ 	.byte	0x04, 0x17
        /*009a*/ 	.short	(.L_1845 - .L_1844)
.L_1844:
        /*009c*/ 	.word	0x00000000
        /*00a0*/ 	.short	0x0002
        /*00a2*/ 	.short	0x0010
        /*00a4*/ 	.byte	0x00, 0xf5, 0x21, 0x00


	//----- nvinfo : EIATTR_KPARAM_INFO
	.align		4
.L_1845:
        /*00a8*/ 	.byte	0x04, 0x17
        /*00aa*/ 	.short	(.L_1847 - .L_1846)
.L_1846:
        /*00ac*/ 	.word	0x00000000
        /*00b0*/ 	.short	0x0001
        /*00b2*/ 	.short	0x0008
        /*00b4*/ 	.byte	0x00, 0xf5, 0x21, 0x00


	//----- nvinfo : EIATTR_KPARAM_INFO
	.align		4
.L_1847:
        /*00b8*/ 	.byte	0x04, 0x17
        /*00ba*/ 	.short	(.L_1849 - .L_1848)
.L_1848:
        /*00bc*/ 	.word	0x00000000
        /*00c0*/ 	.short	0x0000
        /*00c2*/ 	.short	0x0000
        /*00c4*/ 	.byte	0x00, 0xf5, 0x21, 0x00


	//----- nvinfo : EIATTR_SPARSE_MMA_MASK
	.align		4
.L_1849:
        /*00c8*/ 	.byte	0x03, 0x50
        /*00ca*/ 	.short	0x0000


	//----- nvinfo : EIATTR_MAXREG_COUNT
	.align		4
        /*00cc*/ 	.byte	0x03, 0x1b
        /*00ce*/ 	.short	0x00a8


	//----- nvinfo : EIATTR_MERCURY_ISA_VERSION
	.align		4
        /*00d0*/ 	.byte	0x03, 0x5f
        /*00d2*/ 	.short	0x0101


	//----- nvinfo : EIATTR_VRC_CTA_INIT_COUNT
	.align		4
        /*00d4*/ 	.byte	0x02, 0x4a
	.zero		1
	.zero		1


	//----- nvinfo : EIATTR_EXIT_INSTR_OFFSETS
	.align		4
        /*00d8*/ 	.byte	0x04, 0x1c
        /*00da*/ 	.short	(.L_1851 - .L_1850)


	//   ....[0]....
.L_1850:
        /*00dc*/ 	.word	0x00000010


	//----- nvinfo : EIATTR_MAX_THREADS
	.align		4
.L_1851:
        /*00e0*/ 	.byte	0x04, 0x05
        /*00e2*/ 	.short	(.L_1853 - .L_1852)
.L_1852:
        /*00e4*/ 	.word	0x00000140
        /*00e8*/ 	.word	0x00000001
        /*00ec*/ 	.word	0x00000001


	//----- nvinfo : EIATTR_CBANK_PARAM_SIZE
	.align		4
.L_1853:
        /*00f0*/ 	.byte	0x03, 0x19
        /*00f2*/ 	.short	0x0060


	//----- nvinfo : EIATTR_PARAM_CBANK
	.align		4
        /*00f4*/ 	.byte	0x04, 0x0a
        /*00f6*/ 	.short	(.L_1855 - .L_1854)
	.align		4
.L_1854:
        /*00f8*/ 	.word	index@(.nv.constant0._ZN13group_norm_v218gn_bwd_cuda_kernelI6__halfLi320ELi1ELi16ELi80ELi256ELb1ELb1ELi32ELi320ELi320ELi4ELb1ELi16ELb0ELb0ELNS_15WgradSyncMethodE3ENS_16CompileConditionILi1000EEEEEvPT_S6_S6_PKS5_S8_S8_S8_PKfflPfPj)
        /*00fc*/ 	.short	0x0380
        /*00fe*/ 	.short	0x0060


	//----- nvinfo : EIATTR_SW_WAR
	.align		4
.L_1855:
        /*0100*/ 	.byte	0x04, 0x36
        /*0102*/ 	.short	(.L_1857 - .L_1856)
.L_1856:
        /*0104*/ 	.word	0x00000008
.L_1857:


//--------------------- .nv.info._ZN13group_norm_v218gn_bwd_cuda_kernelI6__halfLi320ELi1ELi16ELi80ELi256ELb1ELb1ELi64ELi320ELi320ELi4ELb1ELi36ELb0ELb0ELNS_15WgradSyncMethodE3ENS_16CompileConditionILi1000EEEEEvPT_S6_S6_PKS5_S8_S8_S8_PKfflPfPj --------------------------
	.section	.nv.info._ZN13group_norm_v218gn_bwd_cuda_kernelI6__halfLi320ELi1ELi16ELi80ELi256ELb1ELb1ELi64ELi320ELi320ELi4ELb1ELi36ELb0ELb0ELNS_15WgradSyncMethodE3ENS_16CompileConditionILi1000EEEEEvPT_S6_S6_PKS5_S8_S8_S8_PKfflPfPj,"",@"SHT_CUDA_INFO"
	.sectionflags	@""
	.align	4


	//----- nvinfo : EIATTR_CUDA_API_VERSION
	.align		4
        /*0000*/ 	.byte	0x04, 0x37
        /*0002*/ 	.short	(.L_1859 - .L_1858)
.L_1858:
        /*0004*/ 	.word	0x00000082


	//----- nvinfo : EIATTR_KPARAM_INFO
	.align		4
.L_1859:
        /*0008*/ 	.byte	0x04, 0x17
        /*000a*/ 	.short	(.L_1861 - .L_1860)
.L_1860:
        /*000c*/ 	.word	0x00000000
        /*0010*/ 	.short	0x000b
        /*0012*/ 	.short	0x0058
        /*0014*/ 	.byte	0x00, 0xf5, 0x21, 0x00


	//----- nvinfo : EIATTR_KPARAM_INFO
	.align		4
.L_1861:
        /*0018*/ 	.byte	0x04, 0x17
        /*001a*/ 	.short	(.L_1863 - .L_1862)
.L_1862:
        /*001c*/ 	.word	0x00000000
        /*0020*/ 	.short	0x000a
        /*0022*/ 	.short	0x0050
        /*0024*/ 	.byte	0x00, 0xf5, 0x21, 0x00


	//----- nvinfo : EIATTR_KPARAM_INFO
	.align		4
.L_1863:
        /*0028*/ 	.byte	0x04, 0x17
        /*002a*/ 	.short	(.L_1865 - .L_1864)
.L_1864:
        /*002c*/ 	.word	0x00000000
        /*0030*/ 	.short	0x0009
        /*0032*/ 	.short	0x0048
        /*0034*/ 	.byte	0x00, 0xf0, 0x21, 0x00


	//----- nvinfo : EIATTR_KPARAM_INFO
	.align		4
.L_1865:
        /*0038*/ 	.byte	0x04, 0x17
        /*003a*/ 	.short	(.L_1867 - .L_1866)
.L_1866:
        /*003c*/ 	.word	0x00000000
        /*0040*/ 	.short	0x0008
        /*0042*/ 	.short	0x0040
        /*0044*/ 	.byte	0x00, 0xf0, 0x11, 0x00


	//----- nvinfo : EIATTR_KPARAM_INFO
	.align		4
.L_1867:
        /*0048*/ 	.byte	0x04, 0x17
        /*004a*/ 	.short	(.L_1869 - .L_1868)
.L_1868:
        /*004c*/ 	.word	0x00000000
        /*0050*/ 	.short	0x0007
        /*0052*/ 	.short	0x0038
        /*0054*/ 	.byte	0x00, 0xf5, 0x21, 0x00


	//----- nvinfo : EIATTR_KPARAM_INFO
	.align		4
.L_1869:
        /*0058*/ 	.byte	0x04, 0x17
        /*005a*/ 	.short	(.L_1871 - .L_1870)
.L_1870:
        /*005c*/ 	.word	0x00000000
        /*0060*/ 	.short	0x0006
        /*0062*/ 	.short	0x0030
        /*0064*/ 	.byte	0x00, 0xf5, 0x21, 0x00


	//----- nvinfo : EIATTR_KPARAM_INFO
	.align		4
.L_1871:
        /*0068*/ 	.byte	0x04, 0x17
        /*006a*/ 	.short	(.L_1873 - .L_1872)
.L_1872:
        /*006c*/ 	.word	0x00000000
        /*0070*/ 	.short	0x0005
        /*0072*/ 	.short	0x0028
        /*0074*/ 	.byte	0x00, 0xf5, 0x21, 0x00


	//----- nvinfo : EIATTR_KPARAM_INFO
	.align		4
.L_1873:
        /*0078*/ 	.byte	0x04, 0x17
        /*007a*/ 	.short	(.L_1875 - .L_1874)
.L_1874:
        /*007c*/ 	.word	0x00000000
        /*0080*/ 	.short	0x0004
        /*0082*/ 	.short	0x0020
        /*0084*/ 	.byte	0x00, 0xf5, 0x21, 0x00


	//----- nvinfo : EIATTR_KPARAM_INFO
	.align		4
.L_1875:
        /*0088*/ 	.byte	0x04, 0x17
        /*008a*/ 	.short	(.L_1877 - .L_1876)
.L_1876:
        /*008c*/ 	.word	0x00000000
        /*0090*/ 	.short	0x0003
        /*0092*/ 	.short	0x0018
        /*0094*/ 	.byte	0x00, 0xf5, 0x21, 0x00


	//----- nvinfo : EIATTR_KPARAM_INFO
	.align		4
.L_1877:
        /*0098*/ 	.byte	0x04, 0x17
        /*009a*/ 	.short	(.L_1879 - .L_1878)
.L_1878:
        /*009c*/ 	.word	0x00000000
        /*00a0*/ 	.short	0x0002
        /*00a2*/ 	.short	0x0010
        /*00a4*/ 	.byte	0x00, 0xf5, 0x21, 0x00


	//----- nvinfo : EIATTR_KPARAM_INFO
	.align		4
.L_1879:
        /*00a8*/ 	.byte	0x04, 0x17
        /*00aa*/ 	.short	(.L_1881 - .L_1880)
.L_1880:
        /*00ac*/ 	.word	0x00000000
        /*00b0*/ 	.short	0x0001
        /*00b2*/ 	.short	0x0008
        /*00b4*/ 	.byte	0x00, 0xf5, 0x21, 0x00


	//----- nvinfo : EIATTR_KPARAM_INFO
	.align		4
.L_1881:
        /*00b8*/ 	.byte	0x04, 0x17
        /*00ba*/ 	.short	(.L_1883 - .L_1882)
.L_1882:
        /*00bc*/ 	.word	0x00000000
        /*00c0*/ 	.short	0x0000
        /*00c2*/ 	.short	0x0000
        /*00c4*/ 	.byte	0x00, 0xf5, 0x21, 0x00


	//----- nvinfo : EIATTR_SPARSE_MMA_MASK
	.align		4
.L_1883:
        /*00c8*/ 	.byte	0x03, 0x50
        /*00ca*/ 	.short	0x0000


	//----- nvinfo : EIATTR_MAXREG_COUNT
	.align		4
        /*00cc*/ 	.byte	0x03, 0x1b
        /*00ce*/ 	.short	0x00a8


	//----- nvinfo : EIATTR_MERCURY_ISA_VERSION
	.align		4
        /*00d0*/ 	.byte	0x03, 0x5f
        /*00d2*/ 	.short	0x0101


	//----- nvinfo : EIATTR_VRC_CTA_INIT_COUNT
	.align		4
        /*00d4*/ 	.byte	0x02, 0x4a
	.zero		1
	.zero		1


	//----- nvinfo : EIATTR_EXIT_INSTR_OFFSETS
	.align		4
        /*00d8*/ 	.byte	0x04, 0x1c
        /*00da*/ 	.short	(.L_1885 - .L_1884)


	//   ....[0]....
.L_1884:
        /*00dc*/ 	.word	0x00000010


	//----- nvinfo : EIATTR_MAX_THREADS
	.align		4
.L_1885:
        /*00e0*/ 	.byte	0x04, 0x05
        /*00e2*/ 	.short	(.L_1887 - .L_1886)
.L_1886:
        /*00e4*/ 	.word	0x00000140
        /*00e8*/ 	.word	0x00000001
        /*00ec*/ 	.word	0x00000001


	//----- nvinfo : EIATTR_CBANK_PARAM_SIZE
	.align		4
.L_1887:
        /*00f0*/ 	.byte	0x03, 0x19
        /*00f2*/ 	.short	0x0060


	//----- nvinfo : EIATTR_PARAM_CBANK
	.align		4
        /*00f4*/ 	.byte	0x04, 0x0a
        /*00f6*/ 	.short	(.L_1889 - .L_1888)
	.align		4
.L_1888:
        /*00f8*/ 	.word	index@(.nv.constant0._ZN13group_norm_v218gn_bwd_cuda_kernelI6__halfLi320ELi1ELi16ELi80ELi256ELb1ELb1ELi64ELi320ELi320ELi4ELb1ELi36ELb0ELb0ELNS_15WgradSyncMethodE3ENS_16CompileConditionILi1000EEEEEvPT_S6_S6_PKS5_S8_S8_S8_PKfflPfPj)
        /*00fc*/ 	.short	0x0380
        /*00fe*/ 	.short	0x0060


	//----- nvinfo : EIATTR_SW_WAR
	.align		4
.L_1889:
        /*0100*/ 	.byte	0x04, 0x36
        /*0102*/ 	.short	(.L_1891 - .L_1890)
.L_1890:
        /*0104*/ 	.word	0x00000008
.L_1891:


//--------------------- .nv.info._ZN13group_norm_v218gn_bwd_cuda_kernelI6__halfLi320ELi3ELi16ELi80ELi256ELb1ELb1ELi32ELi320ELi320ELi4ELb1ELi40ELb0ELb0ELNS_15WgradSyncMethodE3ENS_16CompileConditionILi1000EEEEEvPT_S6_S6_PKS5_S8_S8_S8_PKfflPfPj --------------------------
	.section	.nv.info._ZN13group_norm_v218gn_bwd_cuda_kernelI6__halfLi320ELi3ELi16ELi80ELi256ELb1ELb1ELi32ELi320ELi320ELi4ELb1ELi40ELb0ELb0ELNS_15WgradSyncMethodE3ENS_16CompileConditionILi1000EEEEEvPT_S6_S6_PKS5_S8_S8_S8_PKfflPfPj,"",@"SHT_CUDA_INFO"
	.sectionflags	@""
	.align	4


	//----- nvinfo : EIATTR_CUDA_API_VERSION
	.align		4
        /*0000*/ 	.byte	0x04, 0x37
        /*0002*/ 	.short	(.L_1893 - .L_1892)
.L_1892:
        /*0004*/ 	.word	0x00000082


	//----- nvinfo : EIATTR_KPARAM_INFO
	.align		4
.L_1893:
        /*0008*/ 	.byte	0x04, 0x17
        /*000a*/ 	.short	(.L_1895 - .L_1894)
.L_1894:
        /*000c*/ 	.word	0x00000000
        /*0010*/ 	.short	0x000b
        /*0012*/ 	.short	0x0058
        /*0014*/ 	.byte	0x00, 0xf5, 0x21, 0x00


	//----- nvinfo : EIATTR_KPARAM_INFO
	.align		4
.L_1895:
        /*0018*/ 	.byte	0x04, 0x17
        /*001a*/ 	.short	(.L_1897 - .L_1896)
.L_1896:
        /*001c*/ 	.word	0x00000000
        /*0020*/ 	.short	0x000a
        /*0022*/ 	.short	0x0050
        /*0024*/ 	.byte	0x00, 0xf5, 0x21, 0x00


	//----- nvinfo : EIATTR_KPARAM_INFO
	.align		4
.L_1897:
        /*0028*/ 	.byte	0x04, 0x17
        /*002a*/ 	.short	(.L_1899 - .L_1898)
.L_1898:
        /*002c*/ 	.word	0x00000000
        /*0030*/ 	.short	0x0009
        /*0032*/ 	.short	0x0048
        /*0034*/ 	.byte	0x00, 0xf0, 0x21, 0x00


	//----- nvinfo : EIATTR_KPARAM_INFO
	.align		4
.L_1899:
        /*0038*/ 	.byte	0x04, 0x17
        /*003a*/ 	.short	(.L_1901 - .L_1900)
.L_1900:
        /*003c*/ 	.word	0x00000000
        /*0040*/ 	.short	0x0008
        /*0042*/ 	.short	0x0040
        /*0044*/ 	.byte	0x00, 0xf0, 0x11, 0x00


	//----- nvinfo : EIATTR_KPARAM_INFO
	.align		4
.L_1901:
        /*0048*/ 	.byte	0x04, 0x17
        /*004a*/ 	.short	(.L_1903 - .L_1902)
.L_1902:
        /*004c*/ 	.word	0x00000000
        /*0050*/ 	.short	0x0007
        /*0052*/ 	.short	0x0038
        /*0054*/ 	.byte	0x00, 0xf5, 0x21, 0x00


	//----- nvinfo : EIATTR_KPARAM_INFO
	.align		4
.L_1903:
        /*0058*/ 	.byte	0x04, 0x17
        /*005a*/ 	.short	(.L_1905 - .L_1904)
.L_1904:
        /*005c*/ 	.word	0x00000000
        /*0060*/ 	.short	0x0006
        /*0062*/ 	.short	0x0030
        /*0064*/ 	.byte	0x00, 0xf5, 0x21, 0x00


	//----- nvinfo : EIATTR_KPARAM_INFO
	.align		4
.L_1905:
        /*0068*/ 	.byte	0x04, 0x17
        /*006a*/ 	.short	(.L_1907 - .L_1906)
.L_1906:
        /*006c*/ 	.word	0x00000000
        /*0070*/ 	.short	0x0005
        /*0072*/ 	.short	0x0028
        /*0074*/ 	.byte	0x00, 0xf5, 0x21, 0x00


	//----- nvinfo : EIATTR_KPARAM_INFO
	.align		4
.L_1907:
        /*0078*/ 	.byte	0x04, 0x17
        /*007a*/ 	.short	(.L_1909 - .L_1908)
.L_1908:
        /*007c*/ 	.word	0x00000000
        /*0080*/ 	.short	0x0004
        /*0082*/ 	.short	0x0020
        /*0084*/ 	.byte	0x00, 0xf5, 0x21, 0x00


	//----- nvinfo : EIATTR_KPARAM_INFO
	.align		4
.L_1909:
        /*0088*/ 	.byte	0x04, 0x17
        /*008a*/ 	.short	(.L_1911 - .L_1910)
.L_1910:
        /*008c*/ 	.word	0x00000000
        /*0090*/ 	.short	0x0003
        /*0092*/ 	.short	0x0018
        /*0094*/ 	.byte	0x00, 0xf5, 0x21, 0x00


	//----- nvinfo : EIATTR_KPARAM_INFO
	.align		4
.L_1911:
        /*0098*/ 	.byte	0x04, 0x17
        /*009a*/ 	.short	(.L_1913 - .L_1912)
.L_1912:
        /*009c*/ 	.word	0x00000000
        /*00a0*/ 	.short	0x0002
        /*00a2*/ 	.short	0x0010
        /*00a4*/ 	.byte	0x00, 0xf5, 0x21, 0x00


	//----- nvinfo : EIATTR_KPARAM_INFO
	.align		4
.L_1913:
        /*00a8*/ 	.byte	0x04, 0x17
        /*00aa*/ 	.short	(.L_1915 - .L_1914)
.L_1914:
        /*00ac*/ 	.word	0x00000000
        /*00b0*/ 	.short	0x0001
        /*00b2*/ 	.short	0x0008
        /*00b4*/ 	.byte	0x00, 0xf5, 0x21, 0x00


	//----- nvinfo : EIATTR_KPARAM_INFO
	.align		4
.L_1915:
        /*00b8*/ 	.byte	0x04, 0x17
        /*00ba*/ 	.short	(.L_1917 - .L_1916)
.L_1916:
        /*00bc*/ 	.word	0x00000000
        /*00c0*/ 	.short	0x0000
        /*00c2*/ 	.short	0x0000
        /*00c4*/ 	.byte	0x00, 0xf5, 0x21, 0x00


	//----- nvinfo : EIATTR_SPARSE_MMA_MASK
	.align		4
.L_1917:
        /*00c8*/ 	.byte	0x03, 0x50
        /*00ca*/ 	.short	0x0000


	//----- nvinfo : EIATTR_MAXREG_COUNT
	.align		4
        /*00cc*/ 	.byte	0x03, 0x1b
        /*00ce*/ 	.short	0x0040


	//----- nvinfo : EIATTR_MERCURY_ISA_VERSION
	.align		4
        /*00d0*/ 	.byte	0x03, 0x5f
        /*00d2*/ 	.short	0x0101


	//----- nvinfo : EIATTR_VRC_CTA_INIT_COUNT
	.align		4
        /*00d4*/ 	.byte	0x02, 0x4a
	.zero		1
	.zero		1


	//----- nvinfo : EIATTR_EXIT_INSTR_OFFSETS
	.align		4
        /*00d8*/ 	.byte	0x04, 0x1c
        /*00da*/ 	.short	(.L_1919 - .L_1918)


	//   ....[0]....
.L_1918:
        /*00dc*/ 	.word	0x00000010


	//----- nvinfo : EIATTR_MAX_THREADS
	.align		4
.L_1919:
        /*00e0*/ 	.byte	0x04, 0x05
        /*00e2*/ 	.short	(.L_1921 - .L_1920)
.L_1920:
        /*00e4*/ 	.word	0x00000140
        /*00e8*/ 	.word	0x00000001
        /*00ec*/ 	.word	0x00000001


	//----- nvinfo : EIATTR_CBANK_PARAM_SIZE
	.align		4
.L_1921:
        /*00f0*/ 	.byte	0x03, 0x19
        /*00f2*/ 	.short	0x0060


	//----- nvinfo : EIATTR_PARAM_CBANK
	.align		4
        /*00f4*/ 	.byte	0x04, 0x0a
        /*00f6*/ 	.short	(.L_1923 - .L_1922)
	.align		4
.L_1922:
        /*00f8*/ 	.word	index@(.nv.constant0._ZN13group_norm_v218gn_bwd_cuda_kernelI6__halfLi320ELi3ELi16ELi80ELi256ELb1ELb1ELi32ELi320ELi320ELi4ELb1ELi40ELb0ELb0ELNS_15WgradSyncMethodE3ENS_16CompileConditionILi1000EEEEEvPT_S6_S6_PKS5_S8_S8_S8_PKfflPfPj)
        /*00fc*/ 	.short	0x0380
        /*00fe*/ 	.short	0x0060


	//----- nvinfo : EIATTR_SW_WAR
	.align		4
.L_1923:
        /*0100*/ 	.byte	0x04, 0x36
        /*0102*/ 	.short	(.L_1925 - .L_1924)
.L_1924:
        /*0104*/ 	.word	0x00000008
.L_1925:


//--------------------- .nv.info._ZN13group_norm_v218gn_bwd_cuda_kernelI6__halfLi320ELi2ELi16ELi80ELi256ELb1ELb1ELi32ELi320ELi320ELi4ELb1ELi36ELb0ELb0ELNS_15WgradSyncMethodE3ENS_16CompileConditionILi1000EEEEEvPT_S6_S6_PKS5_S8_S8_S8_PKfflPfPj --------------------------
	.section	.nv.info._ZN13group_norm_v218gn_bwd_cuda_kernelI6__halfLi320ELi2ELi16ELi80ELi256ELb1ELb1ELi32ELi320ELi320ELi4ELb1ELi36ELb0ELb0ELNS_15WgradSyncMethodE3ENS_16CompileConditionILi1000EEEEEvPT_S6_S6_PKS5_S8_S8_S8_PKfflPfPj,"",@"SHT_CUDA_INFO"
	.sectionflags	@""
	.align	4


	//----- nvinfo : EIATTR_CUDA_API_VERSION
	.align		4
        /*0000*/ 	.byte	0x04, 0x37
        /*0002*/ 	.short	(.L_1927 - .L_1926)
.L_1926:
        /*0004*/ 	.word	0x00000082


	//----- nvinfo : EIATTR_KPARAM_INFO
	.align		4
.L_1927:
        /*0008*/ 	.byte	0x04, 0x17
        /*000a*/ 	.short	(.L_1929 - .L_1928)
.L_1928:
        /*000c*/ 	.word	0x00000000
        /*0010*/ 	.short	0x000b
        /*0012*/ 	.short	0x0058
        /*0014*/ 	.byte	0x00, 0xf5, 0x21, 0x00


	//----- nvinfo : EIATTR_KPARAM_INFO
	.align		4
.L_1929:
        /*0018*/ 	.byte	0x04, 0x17
        /*001a*/ 	.short	(.L_1931 - .L_1930)
.L_1930:
        /*001c*/ 	.word	0x00000000
        /*0020*/ 	.short	0x000a
        /*0022*/ 	.short	0x0050
        /*0024*/ 	.byte	0x00, 0xf5, 0x21, 0x00


	//----- nvinfo : EIATTR_KPARAM_INFO
	.align		4
.L_1931:
        /*0028*/ 	.byte	0x04, 0x17
        /*002a*/ 	.short	(.L_1933 - .L_1932)
.L_1932:
        /*002c*/ 	.word	0x00000000
        /*0030*/ 	.short	0x0009
        /*0032*/ 	.short	0x0048
        /*0034*/ 	.byte	0x00, 0xf0, 0x21, 0x00


	//----- nvinfo : EIATTR_KPARAM_INFO
	.align		4
.L_1933:
        /*0038*/ 	.byte	0x04, 0x17
        /*003a*/ 	.short	(.L_1935 - .L_1934)
.L_1934:
        /*003c*/ 	.word	0x00000000
        /*0040*/ 	.short	0x0008
        /*0042*/ 	.short	0x0040
        /*0044*/ 	.byte	0x00, 0xf0, 0x11, 0x00


	//----- nvinfo : EIATTR_KPARAM_INFO
	.align		4
.L_1935:
        /*0048*/ 	.byte	0x04, 0x17
        /*004a*/ 	.short	(.L_1937 - .L_1936)
.L_1936:
        /*004c*/ 	.word	0x00000000
        /*0050*/ 	.short	0x0007
        /*0052*/ 	.short	0x0038
        /*0054*/ 	.byte	0x00, 0xf5, 0x21, 0x00


	//----- nvinfo : EIATTR_KPARAM_INFO
	.align		4
.L_1937:
        /*0058*/ 	.byte	0x04, 0x17
        /*005a*/ 	.short	(.L_1939 - .L_1938)
.L_1938:
        /*005c*/ 	.word	0x00000000
        /*0060*/ 	.short	0x0006
        /*0062*/ 	.short	0x0030
        /*0064*/ 	.byte	0x00, 0xf5, 0x21, 0x00


	//----- nvinfo : EIATTR_KPARAM_INFO
	.align		4
.L_1939:
        /*0068*/ 	.byte	0x04, 0x17
        /*006a*/ 	.short	(.L_1941 - .L_1940)
.L_1940:
        /*006c*/ 	.word	0x00000000
        /*0070*/ 	.short	0x0005
        /*0072*/ 	.short	0x0028
        /*0074*/ 	.byte	0x00, 0xf5, 0x21, 0x00


	//----- nvinfo : EIATTR_KPARAM_INFO
	.align		4
.L_1941:
        /*0078*/ 	.byte	0x04, 0x17
        /*007a*/ 	.short	(.L_1943 - .L_1942)
.L_1942:
        /*007c*/ 	.word	0x00000000
        /*0080*/ 	.short	0x0004
        /*0082*/ 	.short	0x0020
        /*0084*/ 	.byte	0x00, 0xf5, 0x21, 0x00


	//----- nvinfo : EIATTR_KPARAM_INFO
	.align		4
.L_1943:
        /*0088*/ 	.byte	0x04, 0x17
        /*008a*/ 	.short	(.L_1945 - .L_1944)
.L_1944:
        /*008c*/ 	.word	0x00000000
        /*0090*/ 	.short	0x0003
        /*0092*/ 	.short	0x0018
        /*0094*/ 	.byte	0x00, 0xf5, 0x21, 0x00


	//----- nvinfo : EIATTR_KPARAM_INFO
	.align		4
.L_1945:
        /*0098*/ 	.byte	0x04, 0x17
        /*009a*/ 	.short	(.L_1947 - .L_1946)
.L_1946:
        /*009c*/ 	.word	0x00000000
        /*00a0*/ 	.short	0x0002
        /*00a2*/ 	.short	0x0010
        /*00a4*/ 	.byte	0x00, 0xf5, 0x21, 0x00


	//----- nvinfo : EIATTR_KPARAM_INFO
	.align		4
.L_1947:
        /*00a8*/ 	.byte	0x04, 0x17
        /*00aa*/ 	.short	(.L_1949 - .L_1948)
.L_1948:
        /*00ac*/ 	.word	0x00000000
        /*00b0*/ 	.short	0x0001
        /*00b2*/ 	.short	0x0008
        /*00b4*/ 	.byte	0x00, 0xf5, 0x21, 0x00


	//----- nvinfo : EIATTR_KPARAM_INFO
	.align		4
.L_1949:
        /*00b8*/ 	.byte	0x04, 0x17
        /*00ba*/ 	.short	(.L_1951 - .L_1950)
.L_1950:
        /*00bc*/ 	.word	0x00000000
        /*00c0*/ 	.short	0x0000
        /*00c2*/ 	.short	0x0000
        /*00c4*/ 	.byte	0x00, 0xf5, 0x21, 0x00


	//----- nvinfo : EIATTR_SPARSE_MMA_MASK
	.align		4
.L_1951:
        /*00c8*/ 	.byte	0x03, 0x50
        /*00ca*/ 	.short	0x0000


	//----- nvinfo : EIATTR_MAXREG_COUNT
	.align		4
        /*00cc*/ 	.byte	0x03, 0x1b
        /*00ce*/ 	.short	0x0060


	//----- nvinfo : EIATTR_MERCURY_ISA_VERSION
	.align		4
        /*00d0*/ 	.byte	0x03, 0x5f
        /*00d2*/ 	.short	0x0101


	//----- nvinfo : EIATTR_VRC_CTA_INIT_COUNT
	.align		4
        /*00d4*/ 	.byte	0x02, 0x4a
	.zero		1
	.zero		1


	//----- nvinfo : EIATTR_EXIT_INSTR_OFFSETS
	.align		4
        /*00d8*/ 	.byte	0x04, 0x1c
        /*00da*/ 	.short	(.L_1953 - .L_1952)


	//   ....[0]....
.L_1952:
        /*00dc*/ 	.word	0x00000010


	//----- nvinfo : EIATTR_MAX_THREADS
	.align		4
.L_1953:
        /*00e0*/ 	.byte	0x04, 0x05
        /*00e2*/ 	.short	(.L_1955 - .L_1954)
.L_1954:
        /*00e4*/ 	.word	0x00000140
        /*00e8*/ 	.word	0x00000001
        /*00ec*/ 	.word	0x00000001


	//----- nvinfo : EIATTR_CBANK_PARAM_SIZE
	.align		4
.L_1955:
        /*00f0*/ 	.byte	0x03, 0x19
        /*00f2*/ 	.short	0x0060


	//----- nvinfo : EIATTR_PARAM_CBANK
	.align		4
        /*00f4*/ 	.byte	0x04, 0x0a
        /*00f6*/ 	.short	(.L_1957 - .L_1956)
	.align		4
.L_1956:
        /*00f8*/ 	.word	index@(.nv.constant0._ZN13group_norm_v218gn_bwd_cuda_kernelI6__halfLi320ELi2ELi16ELi80ELi256ELb1ELb1ELi32ELi320ELi320ELi4ELb1ELi36ELb0ELb0ELNS_15WgradSyncMethodE3ENS_16CompileConditionILi1000EEEEEvPT_S6_S6_PKS5_S8_S8_S8_PKfflPfPj)
        /*00fc*/ 	.short	0x0380
        /*00fe*/ 	.short	0x0060


	//----- nvinfo : EIATTR_SW_WAR
	.align		4
.L_1957:
        /*0100*/ 	.byte	0x04, 0x36
        /*0102*/ 	.short	(.L_1959 - .L_1958)
.L_1958:
        /*0104*/ 	.word	0x00000008
.L_1959:


//--------------------- .nv.info._ZN13group_norm_v214gn_cuda_kernelI6__halfLi320ELi1ELi32ELi40ELi256ELb0ELi256ELi40ELi40ELi4ELb0ELi116ELb0ELb0ENS_16CompileConditionILi1000EEEEEvPT_PKS4_S7_S7_flPfS8_Pj --------------------------
	.section	.nv.info._ZN13group_norm_v214gn_cuda_kernelI6__halfLi320ELi1ELi32ELi40ELi256ELb0ELi256ELi40ELi40ELi4ELb0ELi116ELb0ELb0ENS_16CompileConditionILi1000EEEEEvPT_PKS4_S7_S7_flPfS8_Pj,"",@"SHT_CUDA_INFO"
	.sectionflags	@""
	.align	4


	//----- nvinfo : EIATTR_CUDA_API_VERSION
	.align		4
        /*0000*/ 	.byte	0x04, 0x37
        /*0002*/ 	.short	(.L_1961 - .L_1960)
.L_1960:
        /*0004*/ 	.word	0x00000082


	//----- nvinfo : EIATTR_KPARAM_INFO
	.align		4
.L_1961:
        /*0008*/ 	.byte	0x04, 0x17
        /*000a*/ 	.short	(.L_1963 - .L_1962)
.L_1962:
        /*000c*/ 	.word	0x00000000
        /*0010*/ 	.short	0x0008
        /*0012*/ 	.short	0x0040
        /*0014*/ 	.byte	0x00, 0xf5, 0x21, 0x00


	//----- nvinfo : EIATTR_KPARAM_INFO
	.align		4
.L_1963:
        /*0018*/ 	.byte	0x04, 0x17
        /*001a*/ 	.short	(.L_1965 - .L_1964)
.L_1964:
        /*001c*/ 	.word	0x00000000
        /*0020*/ 	.short	0x0007
        /*0022*/ 	.short	0x0038
        /*0024*/ 	.byte	0x00, 0xf5, 0x21, 0x00


	//----- nvinfo : EIATTR_KPARAM_INFO
	.align		4
.L_1965:
        /*0028*/ 	.byte	0x04, 0x17
        /*002a*/ 	.short	(.L_1967 - .L_1966)
.L_1966:
        /*002c*/ 	.word	0x00000000
        /*0030*/ 	.short	0x0006
        /*0032*/ 	.short	0x0030
        /*0034*/ 	.byte	0x00, 0xf5, 0x21, 0x00


	//----- nvinfo : EIATTR_KPARAM_INFO
	.align		4
.L_1967:
        /*0038*/ 	.byte	0x04, 0x17
        /*003a*/ 	.short	(.L_1969 - .L_1968)
.L_1968:
        /*003c*/ 	.word	0x00000000
        /*0040*/ 	.short	0x0005
        /*0042*/ 	.short	0x0028
        /*0044*/ 	.byte	0x00, 0xf0, 0x21, 0x00


	//----- nvinfo : EIATTR_KPARAM_INFO
	.align		4
.L_1969:
        /*0048*/ 	.byte	0x04, 0x17
        /*004a*/ 	.short	(.L_1971 - .L_1970)
.L_1970:
        /*004c*/ 	.word	0x00000000
        /*0050*/ 	.short	0x0004
        /*0052*/ 	.short	0x0020
        /*0054*/ 	.byte	0x00, 0xf0, 0x11, 0x00


	//----- nvinfo : EIATTR_KPARAM_INFO
	.align		4
.L_1971:
        /*0058*/ 	.byte	0x04, 0x17
        /*005a*/ 	.short	(.L_1973 - .L_1972)
.L_1972:
        /*005c*/ 	.word	0x00000000
        /*0060*/ 	.short	0x0003
        /*0062*/ 	.short	0x0018
        /*0064*/ 	.byte	0x00, 0xf5, 0x21, 0x00


	//----- nvinfo : EIATTR_KPARAM_INFO
	.align		4
.L_1973:
        /*0068*/ 	.byte	0x04, 0x17
        /*006a*/ 	.short	(.L_1975 - .L_1974)
.L_1974:
        /*006c*/ 	.word	0x00000000
        /*0070*/ 	.short	0x0002
        /*0072*/ 	.short	0x0010
        /*0074*/ 	.byte	0x00, 0xf5, 0x21, 0x00


	//----- nvinfo : EIATTR_KPARAM_INFO
	.align		4
.L_1975:
        /*0078*/ 	.byte	0x04, 0x17
        /*007a*/ 	.short	(.L_1977 - .L_1976)
.L_1976:
        /*007c*/ 	.word	0x00000000
        /*0080*/ 	.short	0x0001
        /*0082*/ 	.short	0x0008
        /*0084*/ 	.byte	0x00, 0xf5, 0x21, 0x00


	//----- nvinfo : EIATTR_KPARAM_INFO
	.align		4
.L_1977:
        /*0088*/ 	.byte	0x04, 0x17
        /*008a*/ 	.short	(.L_1979 - .L_1978)
.L_1978:
        /*008c*/ 	.word	0x00000000
        /*0090*/ 	.short	0x0000
        /*0092*/ 	.short	0x0000
        /*0094*/ 	.byte	0x00, 0xf5, 0x21, 0x00


	//----- nvinfo : EIATTR_SPARSE_MMA_MASK
	.align		4
.L_1979:
        /*0098*/ 	.byte	0x03, 0x50
        /*009a*/ 	.short	0x0000


	//----- nvinfo : EIATTR_MAXREG_COUNT
	.align		4
        /*009c*/ 	.byte	0x03, 0x1b
        /*009e*/ 	.short	0x00a8


	//----- nvinfo : EIATTR_MERCURY_ISA_VERSION
	.align		4
        /*00a0*/ 	.byte	0x03, 0x5f
        /*00a2*/ 	.short	0x0101


	//----- nvinfo : EIATTR_VRC_CTA_INIT_COUNT
	.align		4
        /*00a4*/ 	.byte	0x02, 0x4a
	.zero		1
	.zero		1


	//----- nvinfo : EIATTR_EXIT_INSTR_OFFSETS
	.align		4
        /*00a8*/ 	.byte	0x04, 0x1c
        /*00aa*/ 	.short	(.L_1981 - .L_1980)


	//   ....[0]....
.L_1980:
        /*00ac*/ 	.word	0x00000010


	//----- nvinfo : EIATTR_MAX_THREADS
	.align		4
.L_1981:
        /*00b0*/ 	.byte	0x04, 0x05
        /*00b2*/ 	.short	(.L_1983 - .L_1982)
.L_1982:
        /*00b4*/ 	.word	0x00000140
        /*00b8*/ 	.word	0x00000001
        /*00bc*/ 	.word	0x00000001


	//----- nvinfo : EIATTR_CBANK_PARAM_SIZE
	.align		4
.L_1983:
        /*00c0*/ 	.byte	0x03, 0x19
        /*00c2*/ 	.short	0x0048


	//----- nvinfo : EIATTR_PARAM_CBANK
	.align		4
        /*00c4*/ 	.byte	0x04, 0x0a
        /*00c6*/ 	.short	(.L_1985 - .L_1984)
	.align		4
.L_1984:
        /*00c8*/ 	.word	index@(.nv.constant0._ZN13group_norm_v214gn_cuda_kernelI6__halfLi320ELi1ELi32ELi40ELi256ELb0ELi256ELi40ELi40ELi4ELb0ELi116ELb0ELb0ENS_16CompileConditionILi1000EEEEEvPT_PKS4_S7_S7_flPfS8_Pj)
        /*00cc*/ 	.short	0x0380
        /*00ce*/ 	.short	0x0048


	//----- nvinfo : EIATTR_SW_WAR
	.align		4
.L_1985:
        /*00d0*/ 	.byte	0x04, 0x36
        /*00d2*/ 	.short	(.L_1987 - .L_1986)
.L_1986:
        /*00d4*/ 	.word	0x00000008
.L_1987:


//--------------------- .nv.info._ZN13group_norm_v214gn_cuda_kernelI6__halfLi320ELi1ELi32ELi40ELi256ELb0ELi256ELi40ELi40ELi4ELb0ELi148ELb0ELb0ENS_16CompileConditionILi1000EEEEEvPT_PKS4_S7_S7_flPfS8_Pj --------------------------
	.section	.nv.info._ZN13group_norm_v214gn_cuda_kernelI6__halfLi320ELi1ELi32ELi40ELi256ELb0ELi256ELi40ELi40ELi4ELb0ELi148ELb0ELb0ENS_16CompileConditionILi1000EEEEEvPT_PKS4_S7_S7_flPfS8_Pj,"",@"SHT_CUDA_INFO"
	.sectionflags	@""
	.align	4


	//----- nvinfo : EIATTR_CUDA_API_VERSION
	.align		4
        /*0000*/ 	.byte	0x04, 0x37
        /*0002*/ 	.short	(.L_1989 - .L_1988)
.L_1988:
        /*0004*/ 	.word	0x00000082


	//----- nvinfo : EIATTR_KPARAM_INFO
	.align		4
.L_1989:
        /*0008*/ 	.byte	0x04, 0x17
        /*000a*/ 	.short	(.L_1991 - .L_1990)
.L_1990:
        /*000c*/ 	.word	0x00000000
        /*0010*/ 	.short	0x0008
        /*0012*/ 	.short	0x0040
        /*0014*/ 	.byte	0x00, 0xf5, 0x21, 0x00


	//----- nvinfo : EIATTR_KPARAM_INFO
	.align		4
.L_1991:
        /*0018*/ 	.byte	0x04, 0x17
        /*001a*/ 	.short	(.L_1993 - .L_1992)
.L_1992:
        /*001c*/ 	.word	0x00000000
        /*0020*/ 	.short	0x0007
        /*0022*/ 	.short	0x0038
        /*0024*/ 	.byte	0x00, 0xf5, 0x21, 0x00


	//----- nvinfo : EIATTR_KPARAM_INFO
	.align		4
.L_1993:
        /*0028*/ 	.byte	0x04, 0x17
        /*002a*/ 	.short	(.L_1995 - .L_1994)
.L_1994:
        /*002c*/ 	.word	0x00000000
        /*0030*/ 	.short	0x0006
        /*0032*/ 	.short	0x0030
        /*0034*/ 	.byte	0x00, 0xf5, 0x21, 0x00


	//----- nvinfo : EIATTR_KPARAM_INFO
	.align		4
.L_1995:
        /*0038*/ 	.byte	0x04, 0x17
        /*003a*/ 	.short	(.L_1997 - .L_1996)
.L_1996:
        /*003c*/ 	.word	0x00000000
        /*0040*/ 	.short	0x0005
        /*0042*/ 	.short	0x0028
        /*0044*/ 	.byte	0x00, 0xf0, 0x21, 0x00


	//----- nvinfo : EIATTR_KPARAM_INFO
	.align		4
.L_1997:
        /*0048*/ 	.byte	0x04, 0x17
        /*004a*/ 	.short	(.L_1999 - .L_1998)
.L_1998:
        /*004c*/ 	.word	0x00000000
        /*0050*/ 	.short	0x0004
        /*0052*/ 	.short	0x0020
        /*0054*/ 	.byte	0x00, 0xf0, 0x11, 0x00


	//----- nvinfo : EIATTR_KPARAM_INFO
	.align		4
.L_1999:
        /*0058*/ 	.byte	0x04, 0x17
        /*005a*/ 	.short	(.L_2001 - .L_2000)
.L_2000:
        /*005c*/ 	.word	0x00000000
        /*0060*/ 	.short	0x0003
        /*0062*/ 	.short	0x0018
        /*0064*/ 	.byte	0x00, 0xf5, 0x21, 0x00


	//----- nvinfo : EIATTR_KPARAM_INFO
	.align		4
.L_2001:
        /*0068*/ 	.byte	0x04, 0x17
        /*006a*/ 	.short	(.L_2003 - .L_2002)
.L_2002:
        /*006c*/ 	.word	0x00000000
        /*0070*/ 	.short	0x0002
        /*0072*/ 	.short	0x0010
        /*0074*/ 	.byte	0x00, 0xf5, 0x21, 0x00


	//----- nvinfo : EIATTR_KPARAM_INFO
	.align		4
.L_2003:
        /*0078*/ 	.byte	0x04, 0x17
        /*007a*/ 	.short	(.L_2005 - .L_2004)
.L_2004:
        /*007c*/ 	.word	0x00000000
        /*0080*/ 	.short	0x0001
        /*0082*/ 	.short	0x0008
        /*0084*/ 	.byte	0x00, 0xf5, 0x21, 0x00


	//----- nvinfo : EIATTR_KPARAM_INFO
	.align		4
.L_2005:
        /*0088*/ 	.byte	0x04, 0x17
        /*008a*/ 	.short	(.L_2007 - .L_2006)
.L_2006:
        /*008c*/ 	.word	0x00000000
        /*0090*/ 	.short	0x0000
        /*0092*/ 	.short	0x0000
        /*0094*/ 	.byte	0x00, 0xf5, 0x21, 0x00


	//----- nvinfo : EIATTR_SPARSE_MMA_MASK
	.align		4
.L_2007:
        /*0098*/ 	.byte	0x03, 0x50
        /*009a*/ 	.short	0x0000


	//----- nvinfo : EIATTR_MAXREG_COUNT
	.align		4
        /*009c*/ 	.byte	0x03, 0x1b
        /*009e*/ 	.short	0x00a8


	//----- nvinfo : EIATTR_MERCURY_ISA_VERSION
	.align		4
        /*00a0*/ 	.byte	0x03, 0x5f
        /*00a2*/ 	.short	0x0101


	//----- nvinfo : EIATTR_VRC_CTA_INIT_COUNT
	.align		4
        /*00a4*/ 	.byte	0x02, 0x4a
	.zero		1
	.zero		1


	//----- nvinfo : EIATTR_EXIT_INSTR_OFFSETS
	.align		4
        /*00a8*/ 	.byte	0x04, 0x1c
        /*00aa*/ 	.short	(.L_2009 - .L_2008)


	//   ....[0]....
.L_2008:
        /*00ac*/ 	.word	0x00000010


	//----- nvinfo : EIATTR_MAX_THREADS
	.align		4
.L_2009:
        /*00b0*/ 	.byte	0x04, 0x05
        /*00b2*/ 	.short	(.L_2011 - .L_2010)
.L_2010:
        /*00b4*/ 	.word	0x00000140
        /*00b8*/ 	.word	0x00000001
        /*00bc*/ 	.word	0x00000001


	//----- nvinfo : EIATTR_CBANK_PARAM_SIZE
	.align		4
.L_2011:
        /*00c0*/ 	.byte	0x03, 0x19
        /*00c2*/ 	.short	0x0048


	//----- nvinfo : EIATTR_PARAM_CBANK
	.align		4
        /*00c4*/ 	.byte	0x04, 0x0a
        /*00c6*/ 	.short	(.L_2013 - .L_2012)
	.align		4
.L_2012:
        /*00c8*/ 	.word	index@(.nv.constant0._ZN13group_norm_v214gn_cuda_kernelI6__halfLi320ELi1ELi32ELi40ELi256ELb0ELi256ELi40ELi40ELi4ELb0ELi148ELb0ELb0ENS_16CompileConditionILi1000EEEEEvPT_PKS4_S7_S7_flPfS8_Pj)
        /*00cc*/ 	.short	0x0380
        /*00ce*/ 	.short	0x0048


	//----- nvinfo : EIATTR_SW_WAR
	.align		4
.L_2013:
        /*00d0*/ 	.byte	0x04, 0x36
        /*00d2*/ 	.short	(.L_2015 - .L_2014)
.L_2014:
        /*00d4*/ 	.word	0x00000008
.L_2015:


//--------------------- .nv.info._ZN13group_norm_v214gn_cuda_kernelI6__halfLi320ELi3ELi16ELi80ELi256ELb1ELi4ELi320ELi320ELi4ELb1ELi5ELb0ELb0ENS_16CompileConditionILi1000EEEEEvPT_PKS4_S7_S7_flPfS8_Pj --------------------------
	.section	.nv.info._ZN13group_norm_v214gn_cuda_kernelI6__halfLi320ELi3ELi16ELi80ELi256ELb1ELi4ELi320ELi320ELi4ELb1ELi5ELb0ELb0ENS_16CompileConditionILi1000EEEEEvPT_PKS4_S7_S7_flPfS8_Pj,"",@"SHT_CUDA_INFO"
	.sectionflags	@""
	.align	4


	//----- nvinfo : EIATTR_CUDA_API_VERSION
	.align		4
        /*0000*/ 	.byte	0x04, 0x37
        /*0002*/ 	.short	(.L_2017 - .L_2016)
.L_2016:
        /*0004*/ 	.word	0x00000082


	//----- nvinfo : EIATTR_KPARAM_INFO
	.align		4
.L_2017:
        /*0008*/ 	.byte	0x04, 0x17
        /*000a*/ 	.short	(.L_2019 - .L_2018)
.L_2018:
        /*000c*/ 	.word	0x00000000
        /*0010*/ 	.short	0x0008
        /*0012*/ 	.short	0x0040
        /*0014*/ 	.byte	0x00, 0xf5, 0x21, 0x00


	//----- nvinfo : EIATTR_KPARAM_INFO
	.align		4
.L_2019:
        /*0018*/ 	.byte	0x04, 0x17
        /*001a*/ 	.short	(.L_2021 - .L_2020)
.L_2020:
        /*001c*/ 	.word	0x00000000
        /*0020*/ 	.short	0x0007
        /*0022*/ 	.short	0x0038
        /*0024*/ 	.byte	0x00, 0xf5, 0x21, 0x00


	//----- nvinfo : EIATTR_KPARAM_INFO
	.align		4
.L_2021:
        /*0028*/ 	.byte	0x04, 0x17
        /*002a*/ 	.short	(.L_2023 - .L_2022)
.L_2022:
        /*002c*/ 	.word	0x00000000
        /*0030*/ 	.short	0x0006
        /*0032*/ 	.short	0x0030
        /*0034*/ 	.byte	0x00, 0xf5, 0x21, 0x00


	//----- nvinfo : EIATTR_KPARAM_INFO
	.align		4
.L_2023:
        /*0038*/ 	.byte	0x04, 0x17
        /*003a*/ 	.short	(.L_2025 - .L_2024)
.L_2024:
        /*003c*/ 	.word	0x00000000
        /*0040*/ 	.short	0x0005
        /*0042*/ 	.short	0x0028
        /*0044*/ 	.byte	0x00, 0xf0, 0x21, 0x00


	//----- nvinfo : EIATTR_KPARAM_INFO
	.align		4
.L_2025:
        /*0048*/ 	.byte	0x04, 0x17
        /*004a*/ 	.short	(.L_2027 - .L_2026)
.L_2026:
        /*004c*/ 	.word	0x00000000
        /*0050*/ 	.short	0x0004
        /*0052*/ 	.short	0x0020
        /*0054*/ 	.byte	0x00, 0xf0, 0x11, 0x00


	//----- nvinfo : EIATTR_KPARAM_INFO
	.align		4
.L_2027:
        /*0058*/ 	.byte	0x04, 0x17
        /*005a*/ 	.short	(.L_2029 - .L_2028)
.L_2028:
        /*005c*/ 	.word	0x00000000
        /*0060*/ 	.short	0x0003
        /*0062*/ 	.short	0x0018
        /*0064*/ 	.byte	0x00, 0xf5, 0x21, 0x00


	//----- nvinfo : EIATTR_KPARAM_INFO
	.align		4
.L_2029:
        /*0068*/ 	.byte	0x04, 0x17
        /*006a*/ 	.short	(.L_2031 - .L_2030)
.L_2030:
        /*006c*/ 	.word	0x00000000
        /*0070*/ 	.short	0x0002
        /*0072*/ 	.short	0x0010
        /*0074*/ 	.byte	0x00, 0xf5, 0x21, 0x00


	//----- nvinfo : EIATTR_KPARAM_INFO
	.align		4
.L_2031:
        /*0078*/ 	.byte	0x04, 0x17
        /*007a*/ 	.short	(.L_2033 - .L_2032)
.L_2032:
        /*007c*/ 	.word	0x00000000
        /*0080*/ 	.short	0x0001
        /*0082*/ 	.short	0x0008
        /*0084*/ 	.byte	0x00, 0xf5, 0x21, 0x00


	//----- nvinfo : EIATTR_KPARAM_INFO
	.align		4
.L_2033:
        /*0088*/ 	.byte	0x04, 0x17
        /*008a*/ 	.short	(.L_2035 - .L_2034)
.L_2034:
        /*008c*/ 	.word	0x00000000
        /*0090*/ 	.short	0x0000
        /*0092*/ 	.short	0x0000
        /*0094*/ 	.byte	0x00, 0xf5, 0x21, 0x00


	//----- nvinfo : EIATTR_SPARSE_MMA_MASK
	.align		4
.L_2035:
        /*0098*/ 	.byte	0x03, 0x50
        /*009a*/ 	.short	0x0000


	//----- nvinfo : EIATTR_MAXREG_COUNT
	.align		4
        /*009c*/ 	.byte	0x03, 0x1b
        /*009e*/ 	.short	0x0040


	//----- nvinfo : EIATTR_MERCURY_ISA_VERSION
	.align		4
        /*00a0*/ 	.byte	0x03, 0x5f
        /*00a2*/ 	.short	0x0101


	//----- nvinfo : EIATTR_VRC_CTA_INIT_COUNT
	.align		4
        /*00a4*/ 	.byte	0x02, 0x4a
	.zero		1
	.zero		1


	//----- nvinfo : EIATTR_EXIT_INSTR_OFFSETS
	.align		4
        /*00a8*/ 	.byte	0x04, 0x1c
        /*00aa*/ 	.short	(.L_2037 - .L_2036)


	//   ....[0]....
.L_2036:
        /*00ac*/ 	.word	0x00000010


	//----- nvinfo : EIATTR_MAX_THREADS
	.align		4
.L_2037:
        /*00b0*/ 	.byte	0x04, 0x05
        /*00b2*/ 	.short	(.L_2039 - .L_2038)
.L_2038:
        /*00b4*/ 	.word	0x00000140
        /*00b8*/ 	.word	0x00000001
        /*00bc*/ 	.word	0x00000001


	//----- nvinfo : EIATTR_CBANK_PARAM_SIZE
	.align		4
.L_2039:
        /*00c0*/ 	.byte	0x03, 0x19
        /*00c2*/ 	.short	0x0048


	//----- nvinfo : EIATTR_PARAM_CBANK
	.align		4
        /*00c4*/ 	.byte	0x04, 0x0a
        /*00c6*/ 	.short	(.L_2041 - .L_2040)
	.align		4
.L_2040:
        /*00c8*/ 	.word	index@(.nv.constant0._ZN13group_norm_v214gn_cuda_kernelI6__halfLi320ELi3ELi16ELi80ELi256ELb1ELi4ELi320ELi320ELi4ELb1ELi5ELb0ELb0ENS_16CompileConditionILi1000EEEEEvPT_PKS4_S7_S7_flPfS8_Pj)
        /*00cc*/ 	.short	0x0380
        /*00ce*/ 	.short	0x0048


	//----- nvinfo : EIATTR_SW_WAR
	.align		4
.L_2041:
        /*00d0*/ 	.byte	0x04, 0x36
        /*00d2*/ 	.short	(.L_2043 - .L_2042)
.L_2042:
        /*00d4*/ 	.word	0x00000008
.L_2043:


//--------------------- .nv.info._ZN13group_norm_v214gn_cuda_kernelI6__halfLi320ELi1ELi16ELi80ELi256ELb1ELi8ELi320ELi320ELi4ELb1ELi4ELb0ELb0ENS_16CompileConditionILi1000EEEEEvPT_PKS4_S7_S7_flPfS8_Pj --------------------------
	.section	.nv.info._ZN13group_norm_v214gn_cuda_kernelI6__halfLi320ELi1ELi16ELi80ELi256ELb1ELi8ELi320ELi320ELi4ELb1ELi4ELb0ELb0ENS_16CompileConditionILi1000EEEEEvPT_PKS4_S7_S7_flPfS8_Pj,"",@"SHT_CUDA_INFO"
	.sectionflags	@""
	.align	4


	//----- nvinfo : EIATTR_CUDA_API_VERSION
	.align		4
        /*0000*/ 	.byte	0x04, 0x37
        /*0002*/ 	.short	(.L_2045 - .L_2044)
.L_2044:
        /*0004*/ 	.word	0x00000082


	//----- nvinfo : EIATTR_KPARAM_INFO
	.align		4
.L_2045:
        /*0008*/ 	.byte	0x04, 0x17
        /*000a*/ 	.short	(.L_2047 - .L_2046)
.L_2046:
        /*000c*/ 	.word	0x00000000
        /*0010*/ 	.short	0x0008
        /*0012*/ 	.short	0x0040
        /*0014*/ 	.byte	0x00, 0xf5, 0x21, 0x00


	//----- nvinfo : EIATTR_KPARAM_INFO
	.align		4
.L_2047:
        /*0018*/ 	.byte	0x04, 0x17
        /*001a*/ 	.short	(.L_2049 - .L_2048)
.L_2048:
        /*001c*/ 	.word	0x00000000
        /*0020*/ 	.short	0x0007
        /*0022*/ 	.short	0x0038
        /*0024*/ 	.byte	0x00, 0xf5, 0x21, 0x00


	//----- nvinfo : EIATTR_KPARAM_INFO
	.align		4
.L_2049:
        /*0028*/ 	.byte	0x04, 0x17
        /*002a*/ 	.short	(.L_2051 - .L_2050)
.L_2050:
        /*002c*/ 	.word	0x00000000
        /*0030*/ 	.short	0x0006
        /*0032*/ 	.short	0x0030
        /*0034*/ 	.byte	0x00, 0xf5, 0x21, 0x00


	//----- nvinfo : EIATTR_KPARAM_INFO
	.align		4
.L_2051:
        /*0038*/ 	.byte	0x04, 0x17
        /*003a*/ 	.short	(.L_2053 - .L_2052)
.L_2052:
        /*003c*/ 	.word	0x00000000
        /*0040*/ 	.short	0x0005
        /*0042*/ 	.short	0x0028
        /*0044*/ 	.byte	0x00, 0xf0, 0x21, 0x00


	//----- nvinfo : EIATTR_KPARAM_INFO
	.align		4
.L_2053:
        /*0048*/ 	.byte	0x04, 0x17
        /*004a*/ 	.short	(.L_2055 - .L_2054)
.L_2054:
        /*004c*/ 	.word	0x00000000
        /*0050*/ 	.short	0x0004
        /*0052*/ 	.short	0x0020
        /*0054*/ 	.byte	0x00, 0xf0, 0x11, 0x00


	//----- nvinfo : EIATTR_KPARAM_INFO
	.align		4
.L_2055:
        /*0058*/ 	.byte	0x04, 0x17
        /*005a*/ 	.short	(.L_2057 - .L_2056)
.L_2056:
        /*005c*/ 	.word	0x00000000
        /*0060*/ 	.short	0x0003
        /*0062*/ 	.short	0x0018
        /*0064*/ 	.byte	0x00, 0xf5, 0x21, 0x00


	//----- nvinfo : EIATTR_KPARAM_INFO
	.align		4
.L_2057:
        /*0068*/ 	.byte	0x04, 0x17
        /*006a*/ 	.short	(.L_2059 - .L_2058)
.L_2058:
        /*006c*/ 	.word	0x00000000
        /*0070*/ 	.short	0x0002
        /*0072*/ 	.short	0x0010
        /*0074*/ 	.byte	0x00, 0xf5, 0x21, 0x00


	//----- nvinfo : EIATTR_KPARAM_INFO
	.align		4
.L_2059:
        /*0078*/ 	.byte	0x04, 0x17
        /*007a*/ 	.short	(.L_2061 - .L_2060)
.L_2060:
        /*007c*/ 	.word	0x00000000
        /*0080*/ 	.short	0x0001
        /*0082*/ 	.short	0x0008
        /*0084*/ 	.byte	0x00, 0xf5, 0x21, 0x00


	//----- nvinfo : EIATTR_KPARAM_INFO
	.align		4
.L_2061:
        /*0088*/ 	.byte	0x04, 0x17
        /*008a*/ 	.short	(.L_2063 - .L_2062)
.L_2062:
        /*008c*/ 	.word	0x00000000
        /*0090*/ 	.short	0x0000
        /*0092*/ 	.short	0x0000
        /*0094*/ 	.byte	0x00, 0xf5, 0x21, 0x00


	//----- nvinfo : EIATTR_SPARSE_MMA_MASK
	.align		4
.L_2063:
        /*0098*/ 	.byte	0x03, 0x50
        /*009a*/ 	.short	0x0000


	//----- nvinfo : EIATTR_MAXREG_COUNT
	.align		4
        /*009c*/ 	.byte	0x03, 0x1b
        /*009e*/ 	.short	0x00a8


	//----- nvinfo : EIATTR_MERCURY_ISA_VERSION
	.align		4
        /*00a0*/ 	.byte	0x03, 0x5f
        /*00a2*/ 	.short	0x0101


	//----- nvinfo : EIATTR_VRC_CTA_INIT_COUNT
	.align		4
        /*00a4*/ 	.byte	0x02, 0x4a
	.zero		1
	.zero		1


	//----- nvinfo : EIATTR_EXIT_INSTR_OFFSETS
	.align		4
        /*00a8*/ 	.byte	0x04, 0x1c
        /*00aa*/ 	.short	(.L_2065 - .L_2064)


	//   ....[0]....
.L_2064:
        /*00ac*/ 	.word	0x00000010


	//----- nvinfo : EIATTR_MAX_THREADS
	.align		4
.L_2065:
        /*00b0*/ 	.byte	0x04, 0x05
        /*00b2*/ 	.short	(.L_2067 - .L_2066)
.L_2066:
        /*00b4*/ 	.word	0x00000140
        /*00b8*/ 	.word	0x00000001
        /*00bc*/ 	.word	0x00000001


	//----- nvinfo : EIATTR_CBANK_PARAM_SIZE
	.align		4
.L_2067:
        /*00c0*/ 	.byte	0x03, 0x19
        /*00c2*/ 	.short	0x0048


	//----- nvinfo : EIATTR_PARAM_CBANK
	.align		4
        /*00c4*/ 	.byte	0x04, 0x0a
        /*00c6*/ 	.short	(.L_2069 - .L_2068)
	.align		4
.L_2068:
        /*00c8*/ 	.word	index@(.nv.constant0._ZN13group_norm_v214gn_cuda_kernelI6__halfLi320ELi1ELi16ELi80ELi256ELb1ELi8ELi320ELi320ELi4ELb1ELi4ELb0ELb0ENS_16CompileConditionILi1000EEEEEvPT_PKS4_S7_S7_flPfS8_Pj)
        /*00cc*/ 	.short	0x0380
        /*00ce*/ 	.short	0x0048


	//----- nvinfo : EIATTR_SW_WAR
	.align		4
.L_2069:
        /*00d0*/ 	.byte	0x04, 0x36
        /*00d2*/ 	.short	(.L_2071 - .L_2070)
.L_2070:
        /*00d4*/ 	.word	0x00000008
.L_2071:


//--------------------- .nv.info._ZN13group_norm_v214gn_cuda_kernelI6__halfLi320ELi3ELi16ELi80ELi256ELb1ELi8ELi320ELi320ELi4ELb1ELi10ELb0ELb0ENS_16CompileConditionILi1000EEEEEvPT_PKS4_S7_S7_flPfS8_Pj --------------------------
	.section	.nv.info._ZN13group_norm_v214gn_cuda_kernelI6__halfLi320ELi3ELi16ELi80ELi256ELb1ELi8ELi320ELi320ELi4ELb1ELi10ELb0ELb0ENS_16CompileConditionILi1000EEEEEvPT_PKS4_S7_S7_flPfS8_Pj,"",@"SHT_CUDA_INFO"
	.sectionflags	@""
	.align	4


	//----- nvinfo : EIATTR_CUDA_API_VERSION
	.align		4
        /*0000*/ 	.byte	0x04, 0x37
        /*0002*/ 	.short	(.L_2073 - .L_2072)
.L_2072:
        /*0004*/ 	.word	0x00000082


	//----- nvinfo : EIATTR_KPARAM_INFO
	.align		4
.L_2073:
        /*0008*/ 	.byte	0x04, 0x17
        /*000a*/ 	.short	(.L_2075 - .L_2074)
.L_2074:
        /*000c*/ 	.word	0x00000000
        /*0010*/ 	.short	0x0008
        /*0012*/ 	.short	0x0040
        /*0014*/ 	.byte	0x00, 0xf5, 0x21, 0x00


	//----- nvinfo : EIATTR_KPARAM_INFO
	.align		4
.L_2075:
        /*0018*/ 	.byte	0x04, 0x17
        /*001a*/ 	.short	(.L_2077 - .L_2076)
.L_2076:
        /*001c*/ 	.word	0x00000000
        /*0020*/ 	.short	0x0007
        /*0022*/ 	.short	0x0038
        /*0024*/ 	.byte	0x00, 0xf5, 0x21, 0x00


	//----- nvinfo : EIATTR_KPARAM_INFO
	.align		4
.L_2077:
        /*0028*/ 	.byte	0x04, 0x17
        /*002a*/ 	.short	(.L_2079 - .L_2078)
.L_2078:
        /*002c*/ 	.word	0x00000000
        /*0030*/ 	.short	0x0006
        /*0032*/ 	.short	0x0030
        /*0034*/ 	.byte	0x00, 0xf5, 0x21, 0x00


	//----- nvinfo : EIATTR_KPARAM_INFO
	.align		4
.L_2079:
        /*0038*/ 	.byte	0x04, 0x17
        /*003a*/ 	.short	(.L_2081 - .L_2080)
.L_2080:
        /*003c*/ 	.word	0x00000000
        /*0040*/ 	.short	0x0005
        /*0042*/ 	.short	0x0028
        /*0044*/ 	.byte	0x00, 0xf0, 0x21, 0x00


	//----- nvinfo : EIATTR_KPARAM_INFO
	.align		4
.L_2081:
        /*0048*/ 	.byte	0x04, 0x17
        /*004a*/ 	.short	(.L_2083 - .L_2082)
.L_2082:
        /*004c*/ 	.word	0x00000000
        /*0050*/ 	.short	0x0004
        /*0052*/ 	.short	0x0020
        /*0054*/ 	.byte	0x00, 0xf0, 0x11, 0x00


	//----- nvinfo : EIATTR_KPARAM_INFO
	.align		4
.L_2083:
        /*0058*/ 	.byte	0x04, 0x17
        /*005a*/ 	.short	(.L_2085 - .L_2084)
.L_2084:
        /*005c*/ 	.word	0x00000000
        /*0060*/ 	.short	0x0003
        /*0062*/ 	.short	0x0018
        /*0064*/ 	.byte	0x00, 0xf5, 0x21, 0x00


	//----- nvinfo : EIATTR_KPARAM_INFO
	.align		4
.L_2085:
        /*0068*/ 	.byte	0x04, 0x17
        /*006a*/ 	.short	(.L_2087 - .L_2086)
.L_2086:
        /*006c*/ 	.word	0x00000000
        /*0070*/ 	.short	0x0002
        /*0072*/ 	.short	0x0010
        /*0074*/ 	.byte	0x00, 0xf5, 0x21, 0x00


	//----- nvinfo : EIATTR_KPARAM_INFO
	.align		4
.L_2087:
        /*0078*/ 	.byte	0x04, 0x17
        /*007a*/ 	.short	(.L_2089 - .L_2088)
.L_2088:
        /*007c*/ 	.word	0x00000000
        /*0080*/ 	.short	0x0001
        /*0082*/ 	.short	0x0008
        /*0084*/ 	.byte	0x00, 0xf5, 0x21, 0x00


	//----- nvinfo : EIATTR_KPARAM_INFO
	.align		4
.L_2089:
        /*0088*/ 	.byte	0x04, 0x17
        /*008a*/ 	.short	(.L_2091 - .L_2090)
.L_2090:
        /*008c*/ 	.word	0x00000000
        /*0090*/ 	.short	0x0000
        /*0092*/ 	.short	0x0000
        /*0094*/ 	.byte	0x00, 0xf5, 0x21, 0x00


	//----- nvinfo : EIATTR_SPARSE_MMA_MASK
	.align		4
.L_2091:
        /*0098*/ 	.byte	0x03, 0x50
        /*009a*/ 	.short	0x0000


	//----- nvinfo : EIATTR_MAXREG_COUNT
	.align		4
        /*009c*/ 	.byte	0x03, 0x1b
        /*009e*/ 	.short	0x0040


	//----- nvinfo : EIATTR_MERCURY_ISA_VERSION
	.align		4
        /*00a0*/ 	.byte	0x03, 0x5f
        /*00a2*/ 	.short	0x0101


	//----- nvinfo : EIATTR_VRC_CTA_INIT_COUNT
	.align		4
        /*00a4*/ 	.byte	0x02, 0x4a
	.zero		1
	.zero		1


	//----- nvinfo : EIATTR_EXIT_INSTR_OFFSETS
	.align		4
        /*00a8*/ 	.byte	0x04, 0x1c
        /*00aa*/ 	.short	(.L_2093 - .L_2092)


	//   ....[0]....
.L_2092:
        /*00ac*/ 	.word	0x00000010


	//----- nvinfo : EIATTR_MAX_THREADS
	.align		4
.L_2093:
        /*00b0*/ 	.byte	0x04, 0x05
        /*00b2*/ 	.short	(.L_2095 - .L_2094)
.L_2094:
        /*00b4*/ 	.word	0x00000140
        /*00b8*/ 	.word	0x00000001
        /*00bc*/ 	.word	0x00000001


	//----- nvinfo : EIATTR_CBANK_PARAM_SIZE
	.align		4
.L_2095:
        /*00c0*/ 	.byte	0x03, 0x19
        /*00c2*/ 	.short	0x0048


	//----- nvinfo : EIATTR_PARAM_CBANK
	.align		4
        /*00c4*/ 	.byte	0x04, 0x0a
        /*00c6*/ 	.short	(.L_2097 - .L_2096)
	.align		4
.L_2096:
        /*00c8*/ 	.word	index@(.nv.constant0._ZN13group_norm_v214gn_cuda_kernelI6__halfLi320ELi3ELi16ELi80ELi256ELb1ELi8ELi320ELi320ELi4ELb1ELi10ELb0ELb0ENS_16CompileConditionILi1000EEEEEvPT_PKS4_S7_S7_flPfS8_Pj)
        /*00cc*/ 	.short	0x0380
        /*00ce*/ 	.short	0x0048


	//----- nvinfo : EIATTR_SW_WAR
	.align		4
.L_2097:
        /*00d0*/ 	.byte	0x04, 0x36
        /*00d2*/ 	.short	(.L_2099 - .L_2098)
.L_2098:
        /*00d4*/ 	.word	0x00000008
.L_2099:


//--------------------- .nv.info._ZN13group_norm_v214gn_cuda_kernelI6__halfLi320ELi1ELi16ELi80ELi256ELb1ELi16ELi320ELi320ELi4ELb1ELi9ELb0ELb0ENS_16CompileConditionILi1000EEEEEvPT_PKS4_S7_S7_flPfS8_Pj --------------------------
	.section	.nv.info._ZN13group_norm_v214gn_cuda_kernelI6__halfLi320ELi1ELi16ELi80ELi256ELb1ELi16ELi320ELi320ELi4ELb1ELi9ELb0ELb0ENS_16CompileConditionILi1000EEEEEvPT_PKS4_S7_S7_flPfS8_Pj,"",@"SHT_CUDA_INFO"
	.sectionflags	@""
	.align	4


	//----- nvinfo : EIATTR_CUDA_API_VERSION
	.align		4
        /*0000*/ 	.byte	0x04, 0x37
        /*0002*/ 	.short	(.L_2101 - .L_2100)
.L_2100:
        /*0004*/ 	.word	0x00000082


	//----- nvinfo : EIATTR_KPARAM_INFO
	.align		4
.L_2101:
        /*0008*/ 	.byte	0x04, 0x17
        /*000a*/ 	.short	(.L_2103 - .L_2102)
.L_2102:
        /*000c*/ 	.word	0x00000000
        /*0010*/ 	.short	0x0008
        /*0012*/ 	.short	0x0040
        /*0014*/ 	.byte	0x00, 0xf5, 0x21, 0x00


	//----- nvinfo : EIATTR_KPARAM_INFO
	.align		4
.L_2103:
        /*0018*/ 	.byte	0x04, 0x17
        /*001a*/ 	.short	(.L_2105 - .L_2104)
.L_2104:
        /*001c*/ 	.word	0x00000000
        /*0020*/ 	.short	0x0007
        /*0022*/ 	.short	0x0038
        /*0024*/ 	.byte	0x00, 0xf5, 0x21, 0x00


	//----- nvinfo : EIATTR_KPARAM_INFO
	.align		4
.L_2105:
        /*0028*/ 	.byte	0x04, 0x17
        /*002a*/ 	.short	(.L_2107 - .L_2106)
.L_2106:
        /*002c*/ 	.word	0x00000000
        /*0030*/ 	.short	0x0006
        /*0032*/ 	.short	0x0030
        /*0034*/ 	.byte	0x00, 0xf5, 0x21, 0x00


	//----- nvinfo : EIATTR_KPARAM_INFO
	.align		4
.L_2107:
        /*0038*/ 	.byte	0x04, 0x17
        /*003a*/ 	.short	(.L_2109 - .L_2108)
.L_2108:
        /*003c*/ 	.word	0x00000000
        /*0040*/ 	.short	0x0005
        /*0042*/ 	.short	0x0028
        /*0044*/ 	.byte	0x00, 0xf0, 0x21, 0x00


	//----- nvinfo : EIATTR_KPARAM_INFO
	.align		4
.L_2109:
        /*0048*/ 	.byte	0x04, 0x17
        /*004a*/ 	.short	(.L_2111 - .L_2110)
.L_2110:
        /*004c*/ 	.word	0x00000000
        /*0050*/ 	.short	0x0004
        /*0052*/ 	.short	0x0020
        /*0054*/ 	.byte	0x00, 0xf0, 0x11, 0x00


	//----- nvinfo : EIATTR_KPARAM_INFO
	.align		4
.L_2111:
        /*0058*/ 	.byte	0x04, 0x17
        /*005a*/ 	.short	(.L_2113 - .L_2112)
.L_2112:
        /*005c*/ 	.word	0x00000000
        /*0060*/ 	.short	0x0003
        /*0062*/ 	.short	0x0018
        /*0064*/ 	.byte	0x00, 0xf5, 0x21, 0x00


	//----- nvinfo : EIATTR_KPARAM_INFO
	.align		4
.L_2113:
        /*0068*/ 	.byte	0x04, 0x17
        /*006a*/ 	.short	(.L_2115 - .L_2114)
.L_2114:
        /*006c*/ 	.word	0x00000000
        /*0070*/ 	.short	0x0002
        /*0072*/ 	.short	0x0010
        /*0074*/ 	.byte	0x00, 0xf5, 0x21, 0x00


	//----- nvinfo : EIATTR_KPARAM_INFO
	.align		4
.L_2115:
        /*0078*/ 	.byte	0x04, 0x17
        /*007a*/ 	.short	(.L_2117 - .L_2116)
.L_2116:
        /*007c*/ 	.word	0x00000000
        /*0080*/ 	.short	0x0001
        /*0082*/ 	.short	0x0008
        /*0084*/ 	.byte	0x00, 0xf5, 0x21, 0x00


	//----- nvinfo : EIATTR_KPARAM_INFO
	.align		4
.L_2117:
        /*0088*/ 	.byte	0x04, 0x17
        /*008a*/ 	.short	(.L_2119 - .L_2118)
.L_2118:
        /*008c*/ 	.word	0x00000000
        /*0090*/ 	.short	0x0000
        /*0092*/ 	.short	0x0000
        /*0094*/ 	.byte	0x00, 0xf5, 0x21, 0x00


	//----- nvinfo : EIATTR_SPARSE_MMA_MASK
	.align		4
.L_2119:
        /*0098*/ 	.byte	0x03, 0x50
        /*009a*/ 	.short	0x0000


	//----- nvinfo : EIATTR_MAXREG_COUNT
	.align		4
        /*009c*/ 	.byte	0x03, 0x1b
        /*009e*/ 	.short	0x00a8


	//----- nvinfo : EIATTR_MERCURY_ISA_VERSION
	.align		4
        /*00a0*/ 	.byte	0x03, 0x5f
        /*00a2*/ 	.short	0x0101


	//----- nvinfo : EIATTR_VRC_CTA_INIT_COUNT
	.align		4
        /*00a4*/ 	.byte	0x02, 0x4a
	.zero		1
	.zero		1


	//----- nvinfo : EIATTR_EXIT_INSTR_OFFSETS
	.align		4
        /*00a8*/ 	.byte	0x04, 0x1c
        /*00aa*/ 	.short	(.L_2121 - .L_2120)


	//   ....[0]....
.L_2120:
        /*00ac*/ 	.word	0x00000010


	//----- nvinfo : EIATTR_MAX_THREADS
	.align		4
.L_2121:
        /*00b0*/ 	.byte	0x04, 0x05
        /*00b2*/ 	.short	(.L_2123 - .L_2122)
.L_2122:
        /*00b4*/ 	.word	0x00000140
        /*00b8*/ 	.word	0x00000001
        /*00bc*/ 	.word	0x00000001


	//----- nvinfo : EIATTR_CBANK_PARAM_SIZE
	.align		4
.L_2123:
        /*00c0*/ 	.byte	0x03, 0x19
        /*00c2*/ 	.short	0x0048


	//----- nvinfo : EIATTR_PARAM_CBANK
	.align		4
        /*00c4*/ 	.byte	0x04, 0x0a
        /*00c6*/ 	.short	(.L_2125 - .L_2124)
	.align		4
.L_2124:
        /*00c8*/ 	.word	index@(.nv.constant0._ZN13group_norm_v214gn_cuda_kernelI6__halfLi320ELi1ELi16ELi80ELi256ELb1ELi16ELi320ELi320ELi4ELb1ELi9ELb0ELb0ENS_16CompileConditionILi1000EEEEEvPT_PKS4_S7_S7_flPfS8_Pj)
        /*00cc*/ 	.short	0x0380
        /*00ce*/ 	.short	0x0048


	//----- nvinfo : EIATTR_SW_WAR
	.align		4
.L_2125:
        /*00d0*/ 	.byte	0x04, 0x36
        /*00d2*/ 	.short	(.L_2127 - .L_2126)
.L_2126:
        /*00d4*/ 	.word	0x00000008
.L_2127:


//--------------------- .nv.info._ZN13group_norm_v214gn_cuda_kernelI6__halfLi320ELi3ELi16ELi80ELi256ELb1ELi16ELi320ELi320ELi4ELb1ELi21ELb0ELb0ENS_16CompileConditionILi1000EEEEEvPT_PKS4_S7_S7_flPfS8_Pj --------------------------
	.section	.nv.info._ZN13group_norm_v214gn_cuda_kernelI6__halfLi320ELi3ELi16ELi80ELi256ELb1ELi16ELi320ELi320ELi4ELb1ELi21ELb0ELb0ENS_16CompileConditionILi1000EEEEEvPT_PKS4_S7_S7_flPfS8_Pj,"",@"SHT_CUDA_INFO"
	.sectionflags	@""
	.align	4


	//----- nvinfo : EIATTR_CUDA_API_VERSION
	.align		4
        /*0000*/ 	.byte	0x04, 0x37
        /*0002*/ 	.short	(.L_2129 - .L_2128)
.L_2128:
        /*0004*/ 	.word	0x00000082


	//----- nvinfo : EIATTR_KPARAM_INFO
	.align		4
.L_2129:
        /*0008*/ 	.byte	0x04, 0x17
        /*000a*/ 	.short	(.L_2131 - .L_2130)
.L_2130:
        /*000c*/ 	.word	0x00000000
        /*0010*/ 	.short	0x0008
        /*0012*/ 	.short	0x0040
        /*0014*/ 	.byte	0x00, 0xf5, 0x21, 0x00


	//----- nvinfo : EIATTR_KPARAM_INFO
	.align		4
.L_2131:
        /*0018*/ 	.byte	0x04, 0x17
        /*001a*/ 	.short	(.L_2133 - .L_2132)
.L_2132:
        /*001c*/ 	.word	0x00000000
        /*0020*/ 	.short	0x0007
        /*0022*/ 	.short	0x0038
        /*0024*/ 	.byte	0x00, 0xf5, 0x21, 0x00


	//----- nvinfo : EIATTR_KPARAM_INFO
	.align		4
.L_2133:
        /*0028*/ 	.byte	0x04, 0x17
        /*002a*/ 	.short	(.L_2135 - .L_2134)
.L_2134:
        /*002c*/ 	.word	0x00000000
        /*0030*/ 	.short	0x0006
        /*0032*/ 	.short	0x0030
        /*0034*/ 	.byte	0x00, 0xf5, 0x21, 0x00


	//----- nvinfo : EIATTR_KPARAM_INFO
	.align		4
.L_2135:
        /*0038*/ 	.byte	0x04, 0x17
        /*003a*/ 	.short	(.L_2137 - .L_2136)
.L_2136:
        /*003c*/ 	.word	0x00000000
        /*0040*/ 	.short	0x0005
        /*0042*/ 	.short	0x0028
        /*0044*/ 	.byte	0x00, 0xf0, 0x21, 0x00


	//----- nvinfo : EIATTR_KPARAM_INFO
	.align		4
.L_2137:
        /*0048*/ 	.byte	0x04, 0x17
        /*004a*/ 	.short	(.L_2139 - .L_2138)
.L_2138:
        /*004c*/ 	.word	0x00000000
        /*0050*/ 	.short	0x0004
        /*0052*/ 	.short	0x0020
        /*0054*/ 	.byte	0x00, 0xf0, 0x11, 0x00


	//----- nvinfo : EIATTR_KPARAM_INFO
	.align		4
.L_2139:
        /*0058*/ 	.byte	0x04, 0x17
        /*005a*/ 	.short	(.L_2141 - .L_2140)
.L_2140:
        /*005c*/ 	.word	0x00000000
        /*0060*/ 	.short	0x0003
        /*0062*/ 	.short	0x0018
        /*0064*/ 	.byte	0x00, 0xf5, 0x21, 0x00


	//----- nvinfo : EIATTR_KPARAM_INFO
	.align		4
.L_2141:
        /*0068*/ 	.byte	0x04, 0x17
        /*006a*/ 	.short	(.L_2143 - .L_2142)
.L_2142:
        /*006c*/ 	.word	0x00000000
        /*0070*/ 	.short	0x0002
        /*0072*/ 	.short	0x0010
        /*0074*/ 	.byte	0x00, 0xf5, 0x21, 0x00


	//----- nvinfo : EIATTR_KPARAM_INFO
	.align		4
.L_2143:
        /*0078*/ 	.byte	0x04, 0x17
        /*007a*/ 	.short	(.L_2145 - .L_2144)
.L_2144:
        /*007c*/ 	.word	0x00000000
        /*0080*/ 	.short	0x0001
        /*0082*/ 	.short	0x0008
        /*0084*/ 	.byte	0x00, 0xf5, 0x21, 0x00


	//----- nvinfo : EIATTR_KPARAM_INFO
	.align		4
.L_2145:
        /*0088*/ 	.byte	0x04, 0x17
        /*008a*/ 	.short	(.L_2147 - .L_2146)
.L_2146:
        /*008c*/ 	.word	0x00000000
        /*0090*/ 	.short	0x0000
        /*0092*/ 	.short	0x0000
        /*0094*/ 	.byte	0x00, 0xf5, 0x21, 0x00


	//----- nvinfo : EIATTR_SPARSE_MMA_MASK
	.align		4
.L_2147:
        /*0098*/ 	.byte	0x03, 0x50
        /*009a*/ 	.short	0x0000


	//----- nvinfo : EIATTR_MAXREG_COUNT
	.align		4
        /*009c*/ 	.byte	0x03, 0x1b
        /*009e*/ 	.short	0x0040


	//----- nvinfo : EIATTR_MERCURY_ISA_VERSION
	.align		4
        /*00a0*/ 	.byte	0x03, 0x5f
        /*00a2*/ 	.short	0x0101


	//----- nvinfo : EIATTR_VRC_CTA_INIT_COUNT
	.align		4
        /*00a4*/ 	.byte	0x02, 0x4a
	.zero		1
	.zero		1


	//----- nvinfo : EIATTR_EXIT_INSTR_OFFSETS
	.align		4
        /*00a8*/ 	.byte	0x04, 0x1c
        /*00aa*/ 	.short	(.L_2149 - .L_2148)


	//   ....[0]....
.L_2148:
        /*00ac*/ 	.word	0x00000010


	//----- nvinfo : EIATTR_MAX_THREADS
	.align		4
.L_2149:
        /*00b0*/ 	.byte	0x04, 0x05
        /*00b2*/ 	.short	(.L_2151 - .L_2150)
.L_2150:
        /*00b4*/ 	.word	0x00000140
        /*00b8*/ 	.word	0x00000001
        /*00bc*/ 	.word	0x00000001


	//----- nvinfo : EIATTR_CBANK_PARAM_SIZE
	.align		4
.L_2151:
        /*00c0*/ 	.byte	0x03, 0x19
        /*00c2*/ 	.short	0x0048


	//----- nvinfo : EIATTR_PARAM_CBANK
	.align		4
        /*00c4*/ 	.byte	0x04, 0x0a
        /*00c6*/ 	.short	(.L_2153 - .L_2152)
	.align		4
.L_2152:
        /*00c8*/ 	.word	index@(.nv.constant0._ZN13group_norm_v214gn_cuda_kernelI6__halfLi320ELi3ELi16ELi80ELi256ELb1ELi16ELi320ELi320ELi4ELb1ELi21ELb0ELb0ENS_16CompileConditionILi1000EEEEEvPT_PKS4_S7_S7_flPfS8_Pj)
        /*00cc*/ 	.short	0x0380
        /*00ce*/ 	.short	0x0048


	//----- nvinfo : EIATTR_SW_WAR
	.align		4
.L_2153:
        /*00d0*/ 	.byte	0x04, 0x36
        /*00d2*/ 	.short	(.L_2155 - .L_2154)
.L_2154:
        /*00d4*/ 	.word	0x00000008
.L_2155:


//--------------------- .nv.info._ZN13group_norm_v214gn_cuda_kernelI6__halfLi320ELi1ELi16ELi80ELi256ELb1ELi32ELi320ELi320ELi4ELb1ELi18ELb0ELb0ENS_16CompileConditionILi1000EEEEEvPT_PKS4_S7_S7_flPfS8_Pj --------------------------
	.section	.nv.info._ZN13group_norm_v214gn_cuda_kernelI6__halfLi320ELi1ELi16ELi80ELi256ELb1ELi32ELi320ELi320ELi4ELb1ELi18ELb0ELb0ENS_16CompileConditionILi1000EEEEEvPT_PKS4_S7_S7_flPfS8_Pj,"",@"SHT_CUDA_INFO"
	.sectionflags	@""
	.align	4


	//----- nvinfo : EIATTR_CUDA_API_VERSION
	.align		4
        /*0000*/ 	.byte	0x04, 0x37
        /*0002*/ 	.short	(.L_2157 - .L_2156)
.L_2156:
        /*0004*/ 	.word	0x00000082


	//----- nvinfo : EIATTR_KPARAM_INFO
	.align		4
.L_2157:
        /*0008*/ 	.byte	0x04, 0x17
        /*000a*/ 	.short	(.L_2159 - .L_2158)
.L_2158:
        /*000c*/ 	.word	0x00000000
        /*0010*/ 	.short	0x0008
        /*0012*/ 	.short	0x0040
        /*0014*/ 	.byte	0x00, 0xf5, 0x21, 0x00


	//----- nvinfo : EIATTR_KPARAM_INFO
	.align		4
.L_2159:
        /*0018*/ 	.byte	0x04, 0x17
        /*001a*/ 	.short	(.L_2161 - .L_2160)
.L_2160:
        /*001c*/ 	.word	0x00000000
        /*0020*/ 	.short	0x0007
        /*0022*/ 	.short	0x0038
        /*0024*/ 	.byte	0x00, 0xf5, 0x21, 0x00


	//----- nvinfo : EIATTR_KPARAM_INFO
	.align		4
.L_2161:
        /*0028*/ 	.byte	0x04, 0x17
        /*002a*/ 	.short	(.L_2163 - .L_2162)
.L_2162:
        /*002c*/ 	.word	0x00000000
        /*0030*/ 	.short	0x0006
        /*0032*/ 	.short	0x0030
        /*0034*/ 	.byte	0x00, 0xf5, 0x21, 0x00


	//----- nvinfo : EIATTR_KPARAM_INFO
	.align		4
.L_2163:
        /*0038*/ 	.byte	0x04, 0x17
        /*003a*/ 	.short	(.L_2165 - .L_2164)
.L_2164:
        /*003c*/ 	.word	0x00000000
        /*0040*/ 	.short	0x0005
        /*0042*/ 	.short	0x0028
        /*0044*/ 	.byte	0x00, 0xf0, 0x21, 0x00


	//----- nvinfo : EIATTR_KPARAM_INFO
	.align		4
.L_2165:
        /*0048*/ 	.byte	0x04, 0x17
        /*004a*/ 	.short	(.L_2167 - .L_2166)
.L_2166:
        /*004c*/ 	.word	0x00000000
        /*0050*/ 	.short	0x0004
        /*0052*/ 	.short	0x0020
        /*0054*/ 	.byte	0x00, 0xf0, 0x11, 0x00


	//----- nvinfo : EIATTR_KPARAM_INFO
	.align		4
.L_2167:
        /*0058*/ 	.byte	0x04, 0x17
        /*005a*/ 	.short	(.L_2169 - .L_2168)
.L_2168:
        /*005c*/ 	.word	0x00000000
        /*0060*/ 	.short	0x0003
        /*0062*/ 	.short	0x0018
        /*0064*/ 	.byte	0x00, 0xf5, 0x21, 0x00


	//----- nvinfo : EIATTR_KPARAM_INFO
	.align		4
.L_2169:
        /*0068*/ 	.byte	0x04, 0x17
        /*006a*/ 	.short	(.L_2171 - .L_2170)
.L_2170:
        /*006c*/ 	.word	0x00000000
        /*0070*/ 	.short	0x0002
        /*0072*/ 	.short	0x0010
        /*0074*/ 	.byte	0x00, 0xf5, 0x21, 0x00


	//----- nvinfo : EIATTR_KPARAM_INFO
	.align		4
.L_2171:
        /*0078*/ 	.byte	0x04, 0x17
        /*007a*/ 	.short	(.L_2173 - .L_2172)
.L_2172:
        /*007c*/ 	.word	0x00000000
        /*0080*/ 	.short	0x0001
        /*0082*/ 	.short	0x0008
        /*0084*/ 	.byte	0x00, 0xf5, 0x21, 0x00


	//----- nvinfo : EIATTR_KPARAM_INFO
	.align		4
.L_2173:
        /*0088*/ 	.byte	0x04, 0x17
        /*008a*/ 	.short	(.L_2175 - .L_2174)
.L_2174:
        /*008c*/ 	.word	0x00000000
        /*0090*/ 	.short	0x0000
        /*0092*/ 	.short	0x0000
        /*0094*/ 	.byte	0x00, 0xf5, 0x21, 0x00


	//----- nvinfo : EIATTR_SPARSE_MMA_MASK
	.align		4
.L_2175:
        /*0098*/ 	.byte	0x03, 0x50
        /*009a*/ 	.short	0x0000


	//----- nvinfo : EIATTR_MAXREG_COUNT
	.align		4
        /*009c*/ 	.byte	0x03, 0x1b
        /*009e*/ 	.short	0x00a8


	//----- nvinfo : EIATTR_MERCURY_ISA_VERSION
	.align		4
        /*00a0*/ 	.byte	0x03, 0x5f
        /*00a2*/ 	.short	0x0101


	//----- nvinfo : EIATTR_VRC_CTA_INIT_COUNT
	.align		4
        /*00a4*/ 	.byte	0x02, 0x4a
	.zero		1
	.zero		1


	//----- nvinfo : EIATTR_EXIT_INSTR_OFFSETS
	.align		4
        /*00a8*/ 	.byte	0x04, 0x1c
        /*00aa*/ 	.short	(.L_2177 - .L_2176)


	//   ....[0]....
.L_2176:
        /*00ac*/ 	.word	0x00000010


	//----- nvinfo : EIATTR_MAX_THREADS
	.align		4
.L_2177:
        /*00b0*/ 	.byte	0x04, 0x05
        /*00b2*/ 	.short	(.L_2179 - .L_2178)
.L_2178:
        /*00b4*/ 	.word	0x00000140
        /*00b8*/ 	.word	0x00000001
        /*00bc*/ 	.word	0x00000001


	//----- nvinfo : EIATTR_CBANK_PARAM_SIZE
	.align		4
.L_2179:
        /*00c0*/ 	.byte	0x03, 0x19
        /*00c2*/ 	.short	0x0048


	//----- nvinfo : EIATTR_PARAM_CBANK
	.align		4
        /*00c4*/ 	.byte	0x04, 0x0a
        /*00c6*/ 	.short	(.L_2181 - .L_2180)
	.align		4
.L_2180:
        /*00c8*/ 	.word	index@(.nv.constant0._ZN13group_norm_v214gn_cuda_kernelI6__halfLi320ELi1ELi16ELi80ELi256ELb1ELi32ELi320ELi320ELi4ELb1ELi18ELb0ELb0ENS_16CompileConditionILi1000EEEEEvPT_PKS4_S7_S7_flPfS8_Pj)
        /*00cc*/ 	.short	0x0380
        /*00ce*/ 	.short	0x0048


	//----- nvinfo : EIATTR_SW_WAR
	.align		4
.L_2181:
        /*00d0*/ 	.byte	0x04, 0x36
        /*00d2*/ 	.short	(.L_2183 - .L_2182)
.L_2182:
        /*00d4*/ 	.word	0x00000008
.L_2183:


//--------------------- .nv.info._ZN13group_norm_v214gn_cuda_kernelI6__halfLi320ELi3ELi16ELi80ELi256ELb1ELi32ELi320ELi320ELi4ELb1ELi43ELb0ELb0ENS_16CompileConditionILi1000EEEEEvPT_PKS4_S7_S7_flPfS8_Pj --------------------------
	.section	.nv.info._ZN13group_norm_v214gn_cuda_kernelI6__halfLi320ELi3ELi16ELi80ELi256ELb1ELi32ELi320ELi320ELi4ELb1ELi43ELb0ELb0ENS_16CompileConditionILi1000EEEEEvPT_PKS4_S7_S7_flPfS8_Pj,"",@"SHT_CUDA_INFO"
	.sectionflags	@""
	.align	4


	//----- nvinfo : EIATTR_CUDA_API_VERSION
	.align		4
        /*0000*/ 	.byte	0x04, 0x37
        /*0002*/ 	.short	(.L_2185 - .L_2184)
.L_2184:
        /*0004*/ 	.word	0x00000082


	//----- nvinfo : EIATTR_KPARAM_INFO
	.align		4
.L_2185:
        /*0008*/ 	.byte	0x04, 0x17
        /*000a*/ 	.short	(.L_2187 - .L_2186)
.L_2186:
        /*000c*/ 	.word	0x00000000
        /*0010*/ 	.short	0x0008
        /*0012*/ 	.short	0x0040
        /*0014*/ 	.byte	0x00, 0xf5, 0x21, 0x00


	//----- nvinfo : EIATTR_KPARAM_INFO
	.align		4
.L_2187:
        /*0018*/ 	.byte	0x04, 0x17
        /*001a*/ 	.short	(.L_2189 - .L_2188)
.L_2188:
        /*001c*/ 	.word	0x00000000
        /*0020*/ 	.short	0x0007
        /*0022*/ 	.short	0x0038
        /*0024*/ 	.byte	0x00, 0xf5, 0x21, 0x00


	//----- nvinfo : EIATTR_KPARAM_INFO
	.align		4
.L_2189:
        /*0028*/ 	.byte	0x04, 0x17
        /*002a*/ 	.short	(.L_2191 - .L_2190)
.L_2190:
        /*002c*/ 	.word	0x00000000
        /*0030*/ 	.short	0x0006
        /*0032*/ 	.short	0x0030
        /*0034*/ 	.byte	0x00, 0xf5, 0x21, 0x00


	//----- nvinfo : EIATTR_KPARAM_INFO
	.align		4
.L_2191:
        /*0038*/ 	.byte	0x04, 0x17
        /*003a*/ 	.short	(.L_2193 - .L_2192)
.L_2192:
        /*003c*/ 	.word	0x00000000
        /*0040*/ 	.short	0x0005
        /*0042*/ 	.short	0x0028
        /*0044*/ 	.byte	0x00, 0xf0, 0x21, 0x00


	//----- nvinfo : EIATTR_KPARAM_INFO
	.align		4
.L_2193:
        /*0048*/ 	.byte	0x04, 0x17
        /*004a*/ 	.short	(.L_2195 - .L_2194)
.L_2194:
        /*004c*/ 	.word	0x00000000
        /*0050*/ 	.short	0x0004
        /*0052*/ 	.short	0x0020
        /*0054*/ 	.byte	0x00, 0xf0, 0x11, 0x00


	//----- nvinfo : EIATTR_KPARAM_INFO
	.align		4
.L_2195:
        /*0058*/ 	.byte	0x04, 0x17
        /*005a*/ 	.short	(.L_2197 - .L_2196)
.L_2196:
        /*005c*/ 	.word	0x00000000
        /*0060*/ 	.short	0x0003
        /*0062*/ 	.short	0x0018
        /*0064*/ 	.byte	0x00, 0xf5, 0x21, 0x00


	//----- nvinfo : EIATTR_KPARAM_INFO
	.align		4
.L_2197:
        /*0068*/ 	.byte	0x04, 0x17
        /*006a*/ 	.short	(.L_2199 - .L_2198)
.L_2198:
        /*006c*/ 	.word	0x00000000
        /*0070*/ 	.short	0x0002
        /*0072*/ 	.short	0x0010
        /*0074*/ 	.byte	0x00, 0xf5, 0x21, 0x00


	//----- nvinfo : EIATTR_KPARAM_INFO
	.align		4
.L_2199:
        /*0078*/ 	.byte	0x04, 0x17
        /*007a*/ 	.short	(.L_2201 - .L_2200)
.L_2200:
        /*007c*/ 	.word	0x00000000
        /*0080*/ 	.short	0x0001
        /*0082*/ 	.short	0x0008
        /*0084*/ 	.byte	0x00, 0xf5, 0x21, 0x00


	//----- nvinfo : EIATTR_KPARAM_INFO
	.align		4
.L_2201:
        /*0088*/ 	.byte	0x04, 0x17
        /*008a*/ 	.short	(.L_2203 - .L_2202)
.L_2202:
        /*008c*/ 	.word	0x00000000
        /*0090*/ 	.short	0x0000
        /*0092*/ 	.short	0x0000
        /*0094*/ 	.byte	0x00, 0xf5, 0x21, 0x00


	//----- nvinfo : EIATTR_SPARSE_MMA_MASK
	.align		4
.L_2203:
        /*0098*/ 	.byte	0x03, 0x50
        /*009a*/ 	.short	0x0000


	//----- nvinfo : EIATTR_MAXREG_COUNT
	.align		4
        /*009c*/ 	.byte	0x03, 0x1b
        /*009e*/ 	.short	0x0040


	//----- nvinfo : EIATTR_MERCURY_ISA_VERSION
	.align		4
        /*00a0*/ 	.byte	0x03, 0x5f
        /*00a2*/ 	.short	0x0101


	//----- nvinfo : EIATTR_VRC_CTA_INIT_COUNT
	.align		4
        /*00a4*/ 	.byte	0x02, 0x4a
	.zero		1
	.zero		1


	//----- nvinfo : EIATTR_EXIT_INSTR_OFFSETS
	.align		4
        /*00a8*/ 	.byte	0x04, 0x1c
        /*00aa*/ 	.short	(.L_2205 - .L_2204)


	//   ....[0]....
.L_2204:
        /*00ac*/ 	.word	0x00000010


	//----- nvinfo : EIATTR_MAX_THREADS
	.align		4
.L_2205:
        /*00b0*/ 	.byte	0x04, 0x05
        /*00b2*/ 	.short	(.L_2207 - .L_2206)
.L_2206:
        /*00b4*/ 	.word	0x00000140
        /*00b8*/ 	.word	0x00000001
        /*00bc*/ 	.word	0x00000001


	//----- nvinfo : EIATTR_CBANK_PARAM_SIZE
	.align		4
.L_2207:
        /*00c0*/ 	.byte	0x03, 0x19
        /*00c2*/ 	.short	0x0048


	//----- nvinfo : EIATTR_PARAM_CBANK
	.align		4
        /*00c4*/ 	.byte	0x04, 0x0a
        /*00c6*/ 	.short	(.L_2209 - .L_2208)
	.align		4
.L_2208:
        /*00c8*/ 	.word	index@(.nv.constant0._ZN13group_norm_v214gn_cuda_kernelI6__halfLi320ELi3ELi16ELi80ELi256ELb1ELi32ELi320ELi320ELi4ELb1ELi43ELb0ELb0ENS_16CompileConditionILi1000EEEEEvPT_PKS4_S7_S7_flPfS8_Pj)
        /*00cc*/ 	.short	0x0380
        /*00ce*/ 	.short	0x0048


	//----- nvinfo : EIATTR_SW_WAR
	.align		4
.L_2209:
        /*00d0*/ 	.byte	0x04, 0x36
        /*00d2*/ 	.short	(.L_2211 - .L_2210)
.L_2210:
        /*00d4*/ 	.word	0x00000008
.L_2211:


//--------------------- .nv.info._ZN13group_norm_v214gn_cuda_kernelI6__halfLi320ELi1ELi16ELi80ELi256ELb1ELi64ELi320ELi320ELi4ELb1ELi37ELb0ELb0ENS_16CompileConditionILi1000EEEEEvPT_PKS4_S7_S7_flPfS8_Pj --------------------------
	.section	.nv.info._ZN13group_norm_v214gn_cuda_kernelI6__halfLi320ELi1ELi16ELi80ELi256ELb1ELi64ELi320ELi320ELi4ELb1ELi37ELb0ELb0ENS_16CompileConditionILi1000EEEEEvPT_PKS4_S7_S7_flPfS8_Pj,"",@"SHT_CUDA_INFO"
	.sectionflags	@""
	.align	4


	//----- nvinfo : EIATTR_CUDA_API_VERSION
	.align		4
        /*0000*/ 	.byte	0x04, 0x37
        /*0002*/ 	.short	(.L_2213 - .L_2212)
.L_2212:
        /*0004*/ 	.word	0x00000082


	//----- nvinfo : EIATTR_KPARAM_INFO
	.align		4
.L_2213:
        /*0008*/ 	.byte	0x04, 0x17
        /*000a*/ 	.short	(.L_2215 - .L_2214)
.L_2214:
        /*000c*/ 	.word	0x00000000
        /*0010*/ 	.short	0x0008
        /*0012*/ 	.short	0x0040
        /*0014*/ 	.byte	0x00, 0xf5, 0x21, 0x00


	//----- nvinfo : EIATTR_KPARAM_INFO
	.align		4
.L_2215:
        /*0018*/ 	.byte	0x04, 0x17
        /*001a*/ 	.short	(.L_2217 - .L_2216)
.L_2216:
        /*001c*/ 	.word	0x00000000
        /*0020*/ 	.short	0x0007
        /*0022*/ 	.short	0x0038
        /*0024*/ 	.byte	0x00, 0xf5, 0x21, 0x00


	//----- nvinfo : EIATTR_KPARAM_INFO
	.align		4
.L_2217:
        /*0028*/ 	.byte	0x04, 0x17
        /*002a*/ 	.short	(.L_2219 - .L_2218)
.L_2218:
        /*002c*/ 	.word	0x00000000
        /*0030*/ 	.short	0x0006
        /*0032*/ 	.short	0x0030
        /*0034*/ 	.byte	0x00, 0xf5, 0x21, 0x00


	//----- nvinfo : EIATTR_KPARAM_INFO
	.align		4
.L_2219:
        /*0038*/ 	.byte	0x04, 0x17
        /*003a*/ 	.short	(.L_2221 - .L_2220)
.L_2220:
        /*003c*/ 	.word	0x00000000
        /*0040*/ 	.short	0x0005
        /*0042*/ 	.short	0x0028
        /*0044*/ 	.byte	0x00, 0xf0, 0x21, 0x00


	//----- nvinfo : EIATTR_KPARAM_INFO
	.align		4
.L_2221:
        /*0048*/ 	.byte	0x04, 0x17
        /*004a*/ 	.short	(.L_2223 - .L_2222)
.L_2222:
        /*004c*/ 	.word	0x00000000
        /*0050*/ 	.short	0x0004
        /*0052*/ 	.short	0x0020
        /*0054*/ 	.byte	0x00, 0xf0, 0x11, 0x00


	//----- nvinfo : EIATTR_KPARAM_INFO
	.align		4
.L_2223:
        /*0058*/ 	.byte	0x04, 0x17
        /*005a*/ 	.short	(.L_2225 - .L_2224)
.L_2224:
        /*005c*/ 	.word	0x00000000
        /*0060*/ 	.short	0x0003
        /*0062*/ 	.short	0x0018
        /*0064*/ 	.byte	0x00, 0xf5, 0x21, 0x00


	//----- nvinfo : EIATTR_KPARAM_INFO
	.align		4
.L_2225:
        /*0068*/ 	.byte	0x04, 0x17
        /*006a*/ 	.short	(.L_2227 - .L_2226)
.L_2226:
        /*006c*/ 	.word	0x00000000
        /*0070*/ 	.short	0x0002
        /*0072*/ 	.short	0x0010
        /*0074*/ 	.byte	0x00, 0xf5, 0x21, 0x00


	//----- nvinfo : EIATTR_KPARAM_INFO
	.align		4
.L_2227:
        /*0078*/ 	.byte	0x04, 0x17
        /*007a*/ 	.short	(.L_2229 - .L_2228)
.L_2228:
        /*007c*/ 	.word	0x00000000
        /*0080*/ 	.short	0x0001
        /*0082*/ 	.short	0x0008
        /*0084*/ 	.byte	0x00, 0xf5, 0x21, 0x00


	//----- nvinfo : EIATTR_KPARAM_INFO
	.align		4
.L_2229:
        /*0088*/ 	.byte	0x04, 0x17
        /*008a*/ 	.short	(.L_2231 - .L_2230)
.L_2230:
        /*008c*/ 	.word	0x00000000
        /*0090*/ 	.short	0x0000
        /*0092*/ 	.short	0x0000
        /*0094*/ 	.byte	0x00, 0xf5, 0x21, 0x00


	//----- nvinfo : EIATTR_SPARSE_MMA_MASK
	.align		4
.L_2231:
        /*0098*/ 	.byte	0x03, 0x50
        /*009a*/ 	.short	0x0000


	//----- nvinfo : EIATTR_MAXREG_COUNT
	.align		4
        /*009c*/ 	.byte	0x03, 0x1b
        /*009e*/ 	.short	0x00a8


	//----- nvinfo : EIATTR_MERCURY_ISA_VERSION
	.align		4
        /*00a0*/ 	.byte	0x03, 0x5f
        /*00a2*/ 	.short	0x0101


	//----- nvinfo : EIATTR_VRC_CTA_INIT_COUNT
	.align		4
        /*00a4*/ 	.byte	0x02, 0x4a
	.zero		1
	.zero		1


	//----- nvinfo : EIATTR_EXIT_INSTR_OFFSETS
	.align		4
        /*00a8*/ 	.byte	0x04, 0x1c
        /*00aa*/ 	.short	(.L_2233 - .L_2232)


	//   ....[0]....
.L_2232:
        /*00ac*/ 	.word	0x00000010


	//----- nvinfo : EIATTR_MAX_THREADS
	.align		4
.L_2233:
        /*00b0*/ 	.byte	0x04, 0x05
        /*00b2*/ 	.short	(.L_2235 - .L_2234)
.L_2234:
        /*00b4*/ 	.word	0x00000140
        /*00b8*/ 	.word	0x00000001
        /*00bc*/ 	.word	0x00000001


	//----- nvinfo : EIATTR_CBANK_PARAM_SIZE
	.align		4
.L_2235:
        /*00c0*/ 	.byte	0x03, 0x19
        /*00c2*/ 	.short	0x0048


	//----- nvinfo : EIATTR_PARAM_CBANK
	.align		4
        /*00c4*/ 	.byte	0x04, 0x0a
        /*00c6*/ 	.short	(.L_2237 - .L_2236)
	.align		4
.L_2236:
        /*00c8*/ 	.word	index@(.nv.constant0._ZN13group_norm_v214gn_cuda_kernelI6__halfLi320ELi1ELi16ELi80ELi256ELb1ELi64ELi320ELi320ELi4ELb1ELi37ELb0ELb0ENS_16CompileConditionILi1000EEEEEvPT_PKS4_S7_S7_flPfS8_Pj)
        /*00cc*/ 	.short	0x0380
        /*00ce*/ 	.short	0x0048


	//----- nvinfo : EIATTR_SW_WAR
	.align		4
.L_2237:
        /*00d0*/ 	.byte	0x04, 0x36
        /*00d2*/ 	.short	(.L_2239 - .L_2238)
.L_2238:
        /*00d4*/ 	.word	0x00000008
.L_2239:


//--------------------- .nv.info._ZN13group_norm_v214gn_cuda_kernelI6__halfLi320ELi3ELi16ELi80ELi256ELb1ELi64ELi320ELi320ELi4ELb1ELi87ELb0ELb0ENS_16CompileConditionILi1000EEEEEvPT_PKS4_S7_S7_flPfS8_Pj --------------------------
	.section	.nv.info._ZN13group_norm_v214gn_cuda_kernelI6__halfLi320ELi3ELi16ELi80ELi256ELb1ELi64ELi320ELi320ELi4ELb1ELi87ELb0ELb0ENS_16CompileConditionILi1000EEEEEvPT_PKS4_S7_S7_flPfS8_Pj,"",@"SHT_CUDA_INFO"
	.sectionflags	@""
	.align	4


	//----- nvinfo : EIATTR_CUDA_API_VERSION
	.align		4
        /*0000*/ 	.byte	0x04, 0x37
        /*0002*/ 	.short	(.L_2241 - .L_2240)
.L_2240:
        /*0004*/ 	.word	0x00000082


	//----- nvinfo : EIATTR_KPARAM_INFO
	.align		4
.L_2241:
        /*0008*/ 	.byte	0x04, 0x17
        /*000a*/ 	.short	(.L_2243 - .L_2242)
.L_2242:
        /*000c*/ 	.word	0x00000000
        /*0010*/ 	.short	0x0008
        /*0012*/ 	.short	0x0040
        /*0014*/ 	.byte	0x00, 0xf5, 0x21, 0x00


	//----- nvinfo : EIATTR_KPARAM_INFO
	.align		4
.L_2243:
        /*0018*/ 	.byte	0x04, 0x17
        /*001a*/ 	.short	(.L_2245 - .L_2244)
.L_2244:
        /*001c*/ 	.word	0x00000000
        /*0020*/ 	.short	0x0007
        /*0022*/ 	.short	0x0038
        /*0024*/ 	.byte	0x00, 0xf5, 0x21, 0x00


	//----- nvinfo : EIATTR_KPARAM_INFO
	.align		4
.L_2245:
        /*0028*/ 	.byte	0x04, 0x17
        /*002a*/ 	.short	(.L_2247 - .L_2246)
.L_2246:
        /*002c*/ 	.word	0x00000000
        /*0030*/ 	.short	0x0006
        /*0032*/ 	.short	0x0030
        /*0034*/ 	.byte	0x00, 0xf5, 0x21, 0x00


	//----- nvinfo : EIATTR_KPARAM_INFO
	.align		4
.L_2247:
        /*0038*/ 	.byte	0x04, 0x17
        /*003a*/ 	.short	(.L_2249 - .L_2248)
.L_2248:
        /*003c*/ 	.word	0x00000000
        /*0040*/ 	.short	0x0005
        /*0042*/ 	.short	0x0028
        /*0044*/ 	.byte	0x00, 0xf0, 0x21, 0x00


	//----- nvinfo : EIATTR_KPARAM_INFO
	.align		4
.L_2249:
        /*0048*/ 	.byte	0x04, 0x17
        /*004a*/ 	.short	(.L_2251 - .L_2250)
.L_2250:
        /*004c*/ 	.word	0x00000000
        /*0050*/ 	.short	0x0004
        /*0052*/ 	.short	0x0020
        /*0054*/ 	.byte	0x00, 0xf0, 0x11, 0x00


	//----- nvinfo : EIATTR_KPARAM_INFO
	.align		4
.L_2251:
        /*0058*/ 	.byte	0x04, 0x17
        /*005a*/ 	.short	(.L_2253 - .L_2252)
.L_2252:
        /*005c*/ 	.word	0x00000000
        /*0060*/ 	.short	0x0003
        /*0062*/ 	.short	0x0018
        /*0064*/ 	.byte	0x00, 0xf5, 0x21, 0x00


	//----- nvinfo : EIATTR_KPARAM_INFO
	.align		4
.L_2253:
        /*0068*/ 	.byte	0x04, 0x17
        /*006a*/ 	.short	(.L_2255 - .L_2254)
.L_2254:
        /*006c*/ 	.word	0x00000000
        /*0070*/ 	.short	0x0002
        /*0072*/ 	.short	0x0010
        /*0074*/ 	.byte	0x00, 0xf5, 0x21, 0x00


	//----- nvinfo : EIATTR_KPARAM_INFO
	.align		4
.L_2255:
        /*0078*/ 	.byte	0x04, 0x17
        /*007a*/ 	.short	(.L_2257 - .L_2256)
.L_2256:
        /*007c*/ 	.word	0x00000000
        /*0080*/ 	.short	0x0001
        /*0082*/ 	.short	0x0008
        /*0084*/ 	.byte	0x00, 0xf5, 0x21, 0x00


	//----- nvinfo : EIATTR_KPARAM_INFO
	.align		4
.L_2257:
        /*0088*/ 	.byte	0x04, 0x17
        /*008a*/ 	.short	(.L_2259 - .L_2258)
.L_2258:
        /*008c*/ 	.word	0x00000000
        /*0090*/ 	.short	0x0000
        /*0092*/ 	.short	0x0000
        /*0094*/ 	.byte	0x00, 0xf5, 0x21, 0x00


	//----- nvinfo : EIATTR_SPARSE_MMA_MASK
	.align		4
.L_2259:
        /*0098*/ 	.byte	0x03, 0x50
        /*009a*/ 	.short	0x0000


	//----- nvinfo : EIATTR_MAXREG_COUNT
	.align		4
        /*009c*/ 	.byte	0x03, 0x1b
        /*009e*/ 	.short	0x0040


	//----- nvinfo : EIATTR_MERCURY_ISA_VERSION
	.align		4
        /*00a0*/ 	.byte	0x03, 0x5f
        /*00a2*/ 	.short	0x0101


	//----- nvinfo : EIATTR_VRC_CTA_INIT_COUNT
	.align		4
        /*00a4*/ 	.byte	0x02, 0x4a
	.zero		1
	.zero		1


	//----- nvinfo : EIATTR_EXIT_INSTR_OFFSETS
	.align		4
        /*00a8*/ 	.byte	0x04, 0x1c
        /*00aa*/ 	.short	(.L_2261 - .L_2260)


	//   ....[0]....
.L_2260:
        /*00ac*/ 	.word	0x00000010


	//----- nvinfo : EIATTR_MAX_THREADS
	.align		4
.L_2261:
        /*00b0*/ 	.byte	0x04, 0x05
        /*00b2*/ 	.short	(.L_2263 - .L_2262)
.L_2262:
        /*00b4*/ 	.word	0x00000140
        /*00b8*/ 	.word	0x00000001
        /*00bc*/ 	.word	0x00000001


	//----- nvinfo : EIATTR_CBANK_PARAM_SIZE
	.align		4
.L_2263:
        /*00c0*/ 	.byte	0x03, 0x19
        /*00c2*/ 	.short	0x0048


	//----- nvinfo : EIATTR_PARAM_CBANK
	.align		4
        /*00c4*/ 	.byte	0x04, 0x0a
        /*00c6*/ 	.short	(.L_2265 - .L_2264)
	.align		4
.L_2264:
        /*00c8*/ 	.word	index@(.nv.constant0._ZN13group_norm_v214gn_cuda_kernelI6__halfLi320ELi3ELi16ELi80ELi256ELb1ELi64ELi320ELi320ELi4ELb1ELi87ELb0ELb0ENS_16CompileConditionILi1000EEEEEvPT_PKS4_S7_S7_flPfS8_Pj)
        /*00cc*/ 	.short	0x0380
        /*00ce*/ 	.short	0x0048


	//----- nvinfo : EIATTR_SW_WAR
	.align		4
.L_2265:
        /*00d0*/ 	.byte	0x04, 0x36
        /*00d2*/ 	.short	(.L_2267 - .L_2266)
.L_2266:
        /*00d4*/ 	.word	0x00000008
.L_2267:


//--------------------- .nv.info._ZN13group_norm_v214gn_cuda_kernelI6__halfLi320ELi1ELi16ELi80ELi256ELb1ELi128ELi320ELi320ELi4ELb1ELi74ELb0ELb0ENS_16CompileConditionILi1000EEEEEvPT_PKS4_S7_S7_flPfS8_Pj --------------------------
	.section	.nv.info._ZN13group_norm_v214gn_cuda_kernelI6__halfLi320ELi1ELi16ELi80ELi256ELb1ELi128ELi320ELi320ELi4ELb1ELi74ELb0ELb0ENS_16CompileConditionILi1000EEEEEvPT_PKS4_S7_S7_flPfS8_Pj,"",@"SHT_CUDA_INFO"
	.sectionflags	@""
	.align	4


	//----- nvinfo : EIATTR_CUDA_API_VERSION
	.align		4
        /*0000*/ 	.byte	0x04, 0x37
        /*0002*/ 	.short	(.L_2269 - .L_2268)
.L_2268:
        /*0004*/ 	.word	0x00000082


	//----- nvinfo : EIATTR_KPARAM_INFO
	.align		4
.L_2269:
        /*0008*/ 	.byte	0x04, 0x17
        /*000a*/ 	.short	(.L_2271 - .L_2270)
.L_2270:
        /*000c*/ 	.word	0x00000000
        /*0010*/ 	.short	0x0008
        /*0012*/ 	.short	0x0040
        /*0014*/ 	.byte	0x00, 0xf5, 0x21, 0x00


	//----- nvinfo : EIATTR_KPARAM_INFO
	.align		4
.L_2271:
        /*0018*/ 	.byte	0x04, 0x17
        /*001a*/ 	.short	(.L_2273 - .L_2272)
.L_2272:
        /*001c*/ 	.word	0x00000000
        /*0020*/ 	.short	0x0007
        /*0022*/ 	.short	0x0038
        /*0024*/ 	.byte	0x00, 0xf5, 0x21, 0x00


	//----- nvinfo : EIATTR_KPARAM_INFO
	.align		4
.L_2273:
        /*0028*/ 	.byte	0x04, 0x17
        /*002a*/ 	.short	(.L_2275 - .L_2274)
.L_2274:
        /*002c*/ 	.word	0x00000000
        /*0030*/ 	.short	0x0006
        /*0032*/ 	.short	0x0030
        /*0034*/ 	.byte	0x00, 0xf5, 0x21, 0x00


	//----- nvinfo : EIATTR_KPARAM_INFO
	.align		4
.L_2275:
        /*0038*/ 	.byte	0x04, 0x17
        /*003a*/ 	.short	(.L_2277 - .L_2276)
.L_2276:
        /*003c*/ 	.word	0x00000000
        /*0040*/ 	.short	0x0005
        /*0042*/ 	.short	0x0028
        /*0044*/ 	.byte	0x00, 0xf0, 0x21, 0x00


	//----- nvinfo : EIATTR_KPARAM_INFO
	.align		4
.L_2277:
        /*0048*/ 	.byte	0x04, 0x17
        /*004a*/ 	.short	(.L_2279 - .L_2278)
.L_2278:
        /*004c*/ 	.word	0x00000000
        /*0050*/ 	.short	0x0004
        /*0052*/ 	.short	0x0020
        /*0054*/ 	.byte	0x00, 0xf0, 0x11, 0x00


	//----- nvinfo : EIATTR_KPARAM_INFO
	.align		4
.L_2279:
        /*0058*/ 	.byte	0x04, 0x17
        /*005a*/ 	.short	(.L_2281 - .L_2280)
.L_2280:
        /*005c*/ 	.word	0x00000000
        /*0060*/ 	.short	0x0003
        /*0062*/ 	.short	0x0018
        /*0064*/ 	.byte	0x00, 0xf5, 0x21, 0x00


	//----- nvinfo : EIATTR_KPARAM_INFO
	.align		4
.L_2281:
        /*0068*/ 	.byte	0x04, 0x17
        /*006a*/ 	.short	(.L_2283 - .L_2282)
.L_2282:
        /*006c*/ 	.word	0x00000000
        /*0070*/ 	.short	0x0002
        /*0072*/ 	.short	0x0010
        /*0074*/ 	.byte	0x00, 0xf5, 0x21, 0x00


	//----- nvinfo : EIATTR_KPARAM_INFO
	.align		4
.L_2283:
        /*0078*/ 	.byte	0x04, 0x17
        /*007a*/ 	.short	(.L_2285 - .L_2284)
.L_2284:
        /*007c*/ 	.word	0x00000000
        /*0080*/ 	.short	0x0001
        /*0082*/ 	.short	0x0008
        /*0084*/ 	.byte	0x00, 0xf5, 0x21, 0x00


	//----- nvinfo : EIATTR_KPARAM_INFO
	.align		4
.L_2285:
        /*0088*/ 	.byte	0x04, 0x17
        /*008a*/ 	.short	(.L_2287 - .L_2286)
.L_2286:
        /*008c*/ 	.word	0x00000000
        /*0090*/ 	.short	0x0000
        /*0092*/ 	.short	0x0000
        /*0094*/ 	.byte	0x00, 0xf5, 0x21, 0x00


	//----- nvinfo : EIATTR_SPARSE_MMA_MASK
	.align		4
.L_2287:
        /*0098*/ 	.byte	0x03, 0x50
        /*009a*/ 	.short	0x0000


	//----- nvinfo : EIATTR_MAXREG_COUNT
	.align		4
        /*009c*/ 	.byte	0x03, 0x1b
        /*009e*/ 	.short	0x00a8


	//----- nvinfo : EIATTR_MERCURY_ISA_VERSION
	.align		4
        /*00a0*/ 	.byte	0x03, 0x5f
        /*00a2*/ 	.short	0x0101


	//----- nvinfo : EIATTR_VRC_CTA_INIT_COUNT
	.align		4
        /*00a4*/ 	.byte	0x02, 0x4a
	.zero		1
	.zero		1


	//----- nvinfo : EIATTR_EXIT_INSTR_OFFSETS
	.align		4
        /*00a8*/ 	.byte	0x04, 0x1c
        /*00aa*/ 	.short	(.L_2289 - .L_2288)


	//   ....[0]....
.L_2288:
        /*00ac*/ 	.word	0x00000010


	//----- nvinfo : EIATTR_MAX_THREADS
	.align		4
.L_2289:
        /*00b0*/ 	.byte	0x04, 0x05
        /*00b2*/ 	.short	(.L_2291 - .L_2290)
.L_2290:
        /*00b4*/ 	.word	0x00000140
        /*00b8*/ 	.word	0x00000001
        /*00bc*/ 	.word	0x00000001


	//----- nvinfo : EIATTR_CBANK_PARAM_SIZE
	.align		4
.L_2291:
        /*00c0*/ 	.byte	0x03, 0x19
        /*00c2*/ 	.short	0x0048


	//----- nvinfo : EIATTR_PARAM_CBANK
	.align		4
        /*00c4*/ 	.byte	0x04, 0x0a
        /*00c6*/ 	.short	(.L_2293 - .L_2292)
	.align		4
.L_2292:
        /*00c8*/ 	.word	index@(.nv.constant0._ZN13group_norm_v214gn_cuda_kernelI6__halfLi320ELi1ELi16ELi80ELi256ELb1ELi128ELi320ELi320ELi4ELb1ELi74ELb0ELb0ENS_16CompileConditionILi1000EEEEEvPT_PKS4_S7_S7_flPfS8_Pj)
        /*00cc*/ 	.short	0x0380
        /*00ce*/ 	.short	0x0048


	//----- nvinfo : EIATTR_SW_WAR
	.align		4
.L_2293:
        /*00d0*/ 	.byte	0x04, 0x36
        /*00d2*/ 	.short	(.L_2295 - .L_2294)
.L_2294:
        /*00d4*/ 	.word	0x00000008
.L_2295:


//--------------------- .nv.info._ZN13group_norm_v214gn_cuda_kernelI6__halfLi320ELi1ELi16ELi80ELi256ELb1ELi128ELi320ELi320ELi4ELb0ELi74ELb0ELb1ENS_16CompileConditionILi1000EEEEEvPT_PKS4_S7_S7_flPfS8_Pj --------------------------
	.section	.nv.info._ZN13group_norm_v214gn_cuda_kernelI6__halfLi320ELi1ELi16ELi80ELi256ELb1ELi128ELi320ELi320ELi4ELb0ELi74ELb0ELb1ENS_16CompileConditionILi1000EEEEEvPT_PKS4_S7_S7_flPfS8_Pj,"",@"SHT_CUDA_INFO"
	.sectionflags	@""
	.align	4


	//----- nvinfo : EIATTR_CUDA_API_VERSION
	.align		4
        /*0000*/ 	.byte	0x04, 0x37
        /*0002*/ 	.short	(.L_2297 - .L_2296)
.L_2296:
        /*0004*/ 	.word	0x00000082


	//----- nvinfo : EIATTR_KPARAM_INFO
	.align		4
.L_2297:
        /*0008*/ 	.byte	0x04, 0x17
        /*000a*/ 	.short	(.L_2299 - .L_2298)
.L_2298:
        /*000c*/ 	.word	0x00000000
        /*0010*/ 	.short	0x0008
        /*0012*/ 	.short	0x0040
        /*0014*/ 	.byte	0x00, 0xf5, 0x21, 0x00


	//----- nvinfo : EIATTR_KPARAM_INFO
	.align		4
.L_2299:
        /*0018*/ 	.byte	0x04, 0x17
        /*001a*/ 	.short	(.L_2301 - .L_2300)
.L_2300:
        /*001c*/ 	.word	0x00000000
        /*0020*/ 	.short	0x0007
        /*0022*/ 	.short	0x0038
        /*0024*/ 	.byte	0x00, 0xf5, 0x21, 0x00


	//----- nvinfo : EIATTR_KPARAM_INFO
	.align		4
.L_2301:
        /*0028*/ 	.byte	0x04, 0x17
        /*002a*/ 	.short	(.L_2303 - .L_2302)
.L_2302:
        /*002c*/ 	.word	0x00000000
        /*0030*/ 	.short	0x0006
        /*0032*/ 	.short	0x0030
        /*0034*/ 	.byte	0x00, 0xf5, 0x21, 0x00


	//----- nvinfo : EIATTR_KPARAM_INFO
	.align		4
.L_2303:
        /*0038*/ 	.byte	0x04, 0x17
        /*003a*/ 	.short	(.L_2305 - .L_2304)
.L_2304:
        /*003c*/ 	.word	0x00000000
        /*0040*/ 	.short	0x0005
        /*0042*/ 	.short	0x0028
        /*0044*/ 	.byte	0x00, 0xf0, 0x21, 0x00


	//----- nvinfo : EIATTR_KPARAM_INFO
	.align		4
.L_2305:
        /*0048*/ 	.byte	0x04, 0x17
        /*004a*/ 	.short	(.L_2307 - .L_2306)
.L_2306:
        /*004c*/ 	.word	0x00000000
        /*0050*/ 	.short	0x0004
        /*0052*/ 	.short	0x0020
        /*0054*/ 	.byte	0x00, 0xf0, 0x11, 0x00


	//----- nvinfo : EIATTR_KPARAM_INFO
	.align		4
.L_2307:
        /*0058*/ 	.byte	0x04, 0x17
        /*005a*/ 	.short	(.L_2309 - .L_2308)
.L_2308:
        /*005c*/ 	.word	0x00000000
        /*0060*/ 	.short	0x0003
        /*0062*/ 	.short	0x0018
        /*0064*/ 	.byte	0x00, 0xf5, 0x21, 0x00


	//----- nvinfo : EIATTR_KPARAM_INFO
	.align		4
.L_2309:
        /*0068*/ 	.byte	0x04, 0x17
        /*006a*/ 	.short	(.L_2311 - .L_2310)
.L_2310:
        /*006c*/ 	.word	0x00000000
        /*0070*/ 	.short	0x0002
        /*0072*/ 	.short	0x0010
        /*0074*/ 	.byte	0x00, 0xf5, 0x21, 0x00


	//----- nvinfo : EIATTR_KPARAM_INFO
	.align		4
.L_2311:
        /*0078*/ 	.byte	0x04, 0x17
        /*007a*/ 	.short	(.L_2313 - .L_2312)
.L_2312:
        /*007c*/ 	.word	0x00000000
        /*0080*/ 	.short	0x0001
        /*0082*/ 	.short	0x0008
        /*0084*/ 	.byte	0x00, 0xf5, 0x21, 0x00


	//----- nvinfo : EIATTR_KPARAM_INFO
	.align		4
.L_2313:
        /*0088*/ 	.byte	0x04, 0x17
        /*008a*/ 	.short	(.L_2315 - .L_2314)
.L_2314:
        /*008c*/ 	.word	0x00000000
        /*0090*/ 	.short	0x0000
        /*0092*/ 	.short	0x0000
        /*0094*/ 	.byte	0x00, 0xf5, 0x21, 0x00


	//----- nvinfo : EIATTR_SPARSE_MMA_MASK
	.align		4
.L_2315:
        /*0098*/ 	.byte	0x03, 0x50
        /*009a*/ 	.short	0x0000


	//----- nvinfo : EIATTR_MAXREG_COUNT
	.align		4
        /*009c*/ 	.byte	0x03, 0x1b
        /*009e*/ 	.short	0x00a8


	//----- nvinfo : EIATTR_MERCURY_ISA_VERSION
	.align		4
        /*00a0*/ 	.byte	0x03, 0x5f
        /*00a2*/ 	.short	0x0101


	//----- nvinfo : EIATTR_VRC_CTA_INIT_COUNT
	.align		4
        /*00a4*/ 	.byte	0x02, 0x4a
	.zero		1
	.zero		1


	//----- nvinfo : EIATTR_EXIT_INSTR_OFFSETS
	.align		4
        /*00a8*/ 	.byte	0x04, 0x1c
        /*00aa*/ 	.short	(.L_2317 - .L_2316)


	//   ....[0]....
.L_2316:
        /*00ac*/ 	.word	0x00000010


	//----- nvinfo : EIATTR_MAX_THREADS
	.align		4
.L_2317:
        /*00b0*/ 	.byte	0x04, 0x05
        /*00b2*/ 	.short	(.L_2319 - .L_2318)
.L_2318:
        /*00b4*/ 	.word	0x00000140
        /*00b8*/ 	.word	0x00000001
        /*00bc*/ 	.word	0x00000001


	//----- nvinfo : EIATTR_CBANK_PARAM_SIZE
	.align		4
.L_2319:
        /*00c0*/ 	.byte	0x03, 0x19
        /*00c2*/ 	.short	0x0048


	//----- nvinfo : EIATTR_PARAM_CBANK
	.align		4
        /*00c4*/ 	.byte	0x04, 0x0a
        /*00c6*/ 	.short	(.L_2321 - .L_2320)
	.align		4
.L_2320:
        /*00c8*/ 	.word	index@(.nv.constant0._ZN13group_norm_v214gn_cuda_kernelI6__halfLi320ELi1ELi16ELi80ELi256ELb1ELi128ELi320ELi320ELi4ELb0ELi74ELb0ELb1ENS_16CompileConditionILi1000EEEEEvPT_PKS4_S7_S7_flPfS8_Pj)
        /*00cc*/ 	.short	0x0380
        /*00ce*/ 	.short	0x0048


	//----- nvinfo : EIATTR_SW_WAR
	.align		4
.L_2321:
        /*00d0*/ 	.byte	0x04, 0x36
        /*00d2*/ 	.short	(.L_2323 - .L_2322)
.L_2322:
        /*00d4*/ 	.word	0x00000008
.L_2323:


//--------------------- .nv.callgraph             --------------------------
	.section	.nv.callgraph,"",@"SHT_CUDA_CALLGRAPH"
	.align	4
	.sectionentsize	8
	.align		4
        /*0000*/ 	.word	0x00000000
	.align		4
        /*0004*/ 	.word	0xffffffff
	.align		4
        /*0008*/ 	.word	0x00000000
	.align		4
        /*000c*/ 	.word	0xfffffffe
	.align		4
        /*0010*/ 	.word	0x00000000
	.align		4
        /*0014*/ 	.word	0xfffffffd
	.align		4
        /*0018*/ 	.word	0x00000000
	.align		4
        /*001c*/ 	.word	0xfffffffc


//--------------------- .text._ZN13group_norm_v218gn_bwd_cuda_kernelI13__nv_bfloat16Li320ELi3ELi32ELi40ELi256ELb0ELb1ELi4ELi320ELi320ELi4ELb1ELi5ELb0ELb0ELNS_15WgradSyncMethodE2ENS_16CompileConditionILi1000EEEEEvPT_S6_S6_PKS5_S8_S8_S8_PKfflPfPj --------------------------
	.section	.text._ZN13group_norm_v218gn_bwd_cuda_kernelI13__nv_bfloat16Li320ELi3ELi32ELi40ELi256ELb0ELb1ELi4ELi320ELi320ELi4ELb1ELi5ELb0ELb0ELNS_15WgradSyncMethodE2ENS_16CompileConditionILi1000EEEEEvPT_S6_S6_PKS5_S8_S8_S8_PKfflPfPj,"ax",@progbits
	.align	128
        .global         _ZN13group_norm_v218gn_bwd_cuda_kernelI13__nv_bfloat16Li320ELi3ELi32ELi40ELi256ELb0ELb1ELi4ELi320ELi320ELi4ELb1ELi5ELb0ELb0ELNS_15WgradSyncMethodE2ENS_16CompileConditionILi1000EEEEEvPT_S6_S6_PKS5_S8_S8_S8_PKfflPfPj
        .type           _ZN13group_norm_v218gn_bwd_cuda_kernelI13__nv_bfloat16Li320ELi3ELi32ELi40ELi256ELb0ELb1ELi4ELi320ELi320ELi4ELb1ELi5ELb0ELb0ELNS_15WgradSyncMethodE2ENS_16CompileConditionILi1000EEEEEvPT_S6_S6_PKS5_S8_S8_S8_PKfflPfPj,@function
        .size           _ZN13group_norm_v218gn_bwd_cuda_kernelI13__nv_bfloat16Li320ELi3ELi32ELi40ELi256ELb0ELb1ELi4ELi320ELi320ELi4ELb1ELi5ELb0ELb0ELNS_15WgradSyncMethodE2ENS_16CompileConditionILi1000EEEEEvPT_S6_S6_PKS5_S8_S8_S8_PKfflPfPj,(.L_x_62 - _ZN13group_norm_v218gn_bwd_cuda_kernelI13__nv_bfloat16Li320ELi3ELi32ELi40ELi256ELb0ELb1ELi4ELi320ELi320ELi4ELb1ELi5ELb0ELb0ELNS_15WgradSyncMethodE2ENS_16CompileConditionILi1000EEEEEvPT_S6_S6_PKS5_S8_S8_S8_PKfflPfPj)
        .other          _ZN13group_norm_v218gn_bwd_cuda_kernelI13__nv_bfloat16Li320ELi3ELi32ELi40ELi256ELb0ELb1ELi4ELi320ELi320ELi4ELb1ELi5ELb0ELb0ELNS_15WgradSyncMethodE2ENS_16CompileConditionILi1000EEEEEvPT_S6_S6_PKS5_S8_S8_S8_PKfflPfPj,@"STO_CUDA_ENTRY STV_DEFAULT"
_ZN13group_norm_v218gn_bwd_cuda_kernelI13__nv_bfloat16Li320ELi3ELi32ELi40ELi256ELb0ELb1ELi4ELi320ELi320ELi4ELb1ELi5ELb0ELb0ELNS_15WgradSyncMethodE2ENS_16CompileConditionILi1000EEEEEvPT_S6_S6_PKS5_S8_S8_S8_PKfflPfPj:
.text._ZN13group_norm_v218gn_bwd_cuda_kernelI13__nv_bfloat16Li320ELi3ELi32ELi40ELi256ELb0ELb1ELi4ELi320ELi320ELi4ELb1ELi5ELb0ELb0ELNS_15WgradSyncMethodE2ENS_16CompileConditionILi1000EEEEEvPT_S6_S6_PKS5_S8_S8_S8_PKfflPfPj:
[----:B------:R-:W-:Y:S01]  /*0000*/  LDC R1, c[0x0][0x37c] ;  /* 0x0000df00ff017b82 */ /* 0x000fe20000000800 */
[----:B------:R-:W-:Y:S05]  /*0010*/  EXIT ;  /* 0x000000000000794d */ /* 0x000fea0003800000 */
.L_x_0:
[----:B------:R-:W-:-:S00]  /*0020*/  BRA `(.L_x_0) ;  /* 0xfffffffc00fc7947 */ /* 0x000fc0000383ffff */
[----:B------:R-:W-:-:S00]  /*0030*/  NOP ;  /* 0x0000000000007918 */ /* 0x000fc00000000000 */
        /* <DEDUP_REMOVED lines=12> */
.L_x_62:


//--------------------- .text._ZN13group_norm_v218gn_bwd_cuda_kernelI13__nv_bfloat16Li320ELi1ELi32ELi40ELi256ELb0ELb1ELi8ELi320ELi320ELi4ELb1ELi4ELb0ELb0ELNS_15WgradSyncMethodE3ENS_16CompileConditionILi1000EEEEEvPT_S6_S6_PKS5_S8_S8_S8_PKfflPfPj --------------------------
	.section	.text._ZN13group_norm_v218gn_bwd_cuda_kernelI13__nv_bfloat16Li320ELi1ELi32ELi40ELi256ELb0ELb1ELi8ELi320ELi320ELi4ELb1ELi4ELb0ELb0ELNS_15WgradSyncMethodE3ENS_16CompileConditionILi1000EEEEEvPT_S6_S6_PKS5_S8_S8_S8_PKfflPfPj,"ax",@progbits
	.align	128
        .global         _ZN13group_norm_v218gn_bwd_cuda_kernelI13__nv_bfloat16Li320ELi1ELi32ELi40ELi256ELb0ELb1ELi8ELi320ELi320ELi4ELb1ELi4ELb0ELb0ELNS_15WgradSyncMethodE3ENS_16CompileConditionILi1000EEEEEvPT_S6_S6_PKS5_S8_S8_S8_PKfflPfPj
        .type           _ZN13group_norm_v218gn_bwd_cuda_kernelI13__nv_bfloat16Li320ELi1ELi32ELi40ELi256ELb0ELb1ELi8ELi320ELi320ELi4ELb1ELi4ELb0ELb0ELNS_15WgradSyncMethodE3ENS_16CompileConditionILi1000EEEEEvPT_S6_S6_PKS5_S8_S8_S8_PKfflPfPj,@function
        .size           _ZN13group_norm_v218gn_bwd_cuda_kernelI13__nv_bfloat16Li320ELi1ELi32ELi40ELi256ELb0ELb1ELi8ELi320ELi320ELi4ELb1ELi4ELb0ELb0ELNS_15WgradSyncMethodE3ENS_16CompileConditionILi1000EEEEEvPT_S6_S6_PKS5_S8_S8_S8_PKfflPfPj,(.L_x_63 - _ZN13group_norm_v218gn_bwd_cuda_kernelI13__nv_bfloat16Li320ELi1ELi32ELi40ELi256ELb0ELb1ELi8ELi320ELi320ELi4ELb1ELi4ELb0ELb0ELNS_15WgradSyncMethodE3ENS_16CompileConditionILi1000EEEEEvPT_S6_S6_PKS5_S8_S8_S8_PKfflPfPj)
        .other          _ZN13group_norm_v218gn_bwd_cuda_kernelI13__nv_bfloat16Li320ELi1ELi32ELi40ELi256ELb0ELb1ELi8ELi320ELi320ELi4ELb1ELi4ELb0ELb0ELNS_15WgradSyncMethodE3ENS_16CompileConditionILi1000EEEEEvPT_S6_S6_PKS5_S8_S8_S8_PKfflPfPj,@"STO_CUDA_ENTRY STV_DEFAULT"
_ZN13group_norm_v218gn_bwd_cuda_kernelI13__nv_bfloat16Li320ELi1ELi32ELi40ELi256ELb0ELb1ELi8ELi320ELi320ELi4ELb1ELi4ELb0ELb0ELNS_15WgradSyncMethodE3ENS_16CompileConditionILi1000EEEEEvPT_S6_S6_PKS5_S8_S8_S8_PKfflPfPj:
.text._ZN13group_norm_v218gn_bwd_cuda_kernelI13__nv_bfloat16Li320ELi1ELi32ELi40ELi256ELb0ELb1ELi8ELi320ELi320ELi4ELb1ELi4ELb0ELb0ELNS_15WgradSyncMethodE3ENS_16CompileConditionILi1000EEEEEvPT_S6_S6_PKS5_S8_S8_S8_PKfflPfPj:
[----:B------:R-:W-:Y:S01]  /*0000*/  LDC R1, c[0x0][0x37c] ;  /* 0x0000df00ff017b82 */ /* 0x000fe20000000800 */
[----:B------:R-:W-:Y:S05]  /*0010*/  EXIT ;  /* 0x000000000000794d */ /* 0x000fea0003800000 */
.L_x_1:
        /* <DEDUP_REMOVED lines=14> */
.L_x_63:


//--------------------- .text._ZN13group_norm_v218gn_bwd_cuda_kernelI13__nv_bfloat16Li320ELi3ELi32ELi40ELi256ELb0ELb1ELi8ELi320ELi320ELi4ELb1ELi8ELb0ELb0ELNS_15WgradSyncMethodE3ENS_16CompileConditionILi1000EEEEEvPT_S6_S6_PKS5_S8_S8_S8_PKfflPfPj --------------------------
	.section	.text._ZN13group_norm_v218gn_bwd_cuda_kernelI13__nv_bfloat16Li320ELi3ELi32ELi40ELi256ELb0ELb1ELi8ELi320ELi320ELi4ELb1ELi8ELb0ELb0ELNS_15WgradSyncMethodE3ENS_16CompileConditionILi1000EEEEEvPT_S6_S6_PKS5_S8_S8_S8_PKfflPfPj,"ax",@progbits
	.align	128
        .global         _ZN13group_norm_v218gn_bwd_cuda_kernelI13__nv_bfloat16Li320ELi3ELi32ELi40ELi256ELb0ELb1ELi8ELi320ELi320ELi4ELb1ELi8ELb0ELb0ELNS_15WgradSyncMethodE3ENS_16CompileConditionILi1000EEEEEvPT_S6_S6_PKS5_S8_S8_S8_PKfflPfPj
        .type           _ZN13group_norm_v218gn_bwd_cuda_kernelI13__nv_bfloat16Li320ELi3ELi32ELi40ELi256ELb0ELb1ELi8ELi320ELi320ELi4ELb1ELi8ELb0ELb0ELNS_15WgradSyncMethodE3ENS_16CompileConditionILi1000EEEEEvPT_S6_S6_PKS5_S8_S8_S8_PKfflPfPj,@function
        .size           _ZN13group_norm_v218gn_bwd_cuda_kernelI13__nv_bfloat16Li320ELi3ELi32ELi40ELi256ELb0ELb1ELi8ELi320ELi320ELi4ELb1ELi8ELb0ELb0ELNS_15WgradSyncMethodE3ENS_16CompileConditionILi1000EEEEEvPT_S6_S6_PKS5_S8_S8_S8_PKfflPfPj,(.L_x_64 - _ZN13group_norm_v218gn_bwd_cuda_kernelI13__nv_bfloat16Li320ELi3ELi32ELi40ELi256ELb0ELb1ELi8ELi320ELi320ELi4ELb1ELi8ELb0ELb0ELNS_15WgradSyncMethodE3ENS_16CompileConditionILi1000EEEEEvPT_S6_S6_PKS5_S8_S8_S8_PKfflPfPj)
        .other          _ZN13group_norm_v218gn_bwd_cuda_kernelI13__nv_bfloat16Li320ELi3ELi32ELi40ELi256ELb0ELb1ELi8ELi320ELi320ELi4ELb1ELi8ELb0ELb0ELNS_15WgradSyncMethodE3ENS_16CompileConditionILi1000EEEEEvPT_S6_S6_PKS5_S8_S8_S8_PKfflPfPj,@"STO_CUDA_ENTRY STV_DEFAULT"
_ZN13group_norm_v218gn_bwd_cuda_kernelI13__nv_bfloat16Li320ELi3ELi32ELi40ELi256ELb0ELb1ELi8ELi320ELi320ELi4ELb1ELi8ELb0ELb0ELNS_15WgradSyncMethodE3ENS_16CompileConditionILi1000EEEEEvPT_S6_S6_PKS5_S8_S8_S8_PKfflPfPj:
.text._ZN13group_norm_v218gn_bwd_cuda_kernelI13__nv_bfloat16Li320ELi3ELi32ELi40ELi256ELb0ELb1ELi8ELi320ELi320ELi4ELb1ELi8ELb0ELb0ELNS_15WgradSyncMethodE3ENS_16CompileConditionILi1000EEEEEvPT_S6_S6_PKS5_S8_S8_S8_PKfflPfPj:
[----:B------:R-:W-:Y:S01]  /*0000*/  LDC R1, c[0x0][0x37c] ;  /* 0x0000df00ff017b82 */ /* 0x000fe20000000800 */
[----:B------:R-:W-:Y:S05]  /*0010*/  EXIT ;  /* 0x000000000000794d */ /* 0x000fea0003800000 */
.L_x_2:
        /* <DEDUP_REMOVED lines=14> */
.L_x_64:


//--------------------- .text._ZN13group_norm_v218gn_bwd_cuda_kernelI13__nv_bfloat16Li320ELi1ELi32ELi40ELi256ELb0ELb1ELi16ELi320ELi320ELi4ELb1ELi8ELb0ELb0ELNS_15WgradSyncMethodE3ENS_16CompileConditionILi1000EEEEEvPT_S6_S6_PKS5_S8_S8_S8_PKfflPfPj --------------------------
	.section	.text._ZN13group_norm_v218gn_bwd_cuda_kernelI13__nv_bfloat16Li320ELi1ELi32ELi40ELi256ELb0ELb1ELi16ELi320ELi320ELi4ELb1ELi8ELb0ELb0ELNS_15WgradSyncMethodE3ENS_16CompileConditionILi1000EEEEEvPT_S6_S6_PKS5_S8_S8_S8_PKfflPfPj,"ax",@progbits
	.align	128
        .global         _ZN13group_norm_v218gn_bwd_cuda_kernelI13__nv_bfloat16Li320ELi1ELi32ELi40ELi256ELb0ELb1ELi16ELi320ELi320ELi4ELb1ELi8ELb0ELb0ELNS_15WgradSyncMethodE3ENS_16CompileConditionILi1000EEEEEvPT_S6_S6_PKS5_S8_S8_S8_PKfflPfPj
        .type           _ZN13group_norm_v218gn_bwd_cuda_kernelI13__nv_bfloat16Li320ELi1ELi32ELi40ELi256ELb0ELb1ELi16ELi320ELi320ELi4ELb1ELi8ELb0ELb0ELNS_15WgradSyncMethodE3ENS_16CompileConditionILi1000EEEEEvPT_S6_S6_PKS5_S8_S8_S8_PKfflPfPj,@function
        .size           _ZN13group_norm_v218gn_bwd_cuda_kernelI13__nv_bfloat16Li320ELi1ELi32ELi40ELi256ELb0ELb1ELi16ELi320ELi320ELi4ELb1ELi8ELb0ELb0ELNS_15WgradSyncMethodE3ENS_16CompileConditionILi1000EEEEEvPT_S6_S6_PKS5_S8_S8_S8_PKfflPfPj,(.L_x_65 - _ZN13group_norm_v218gn_bwd_cuda_kernelI13__nv_bfloat16Li320ELi1ELi32ELi40ELi256ELb0ELb1ELi16ELi320ELi320ELi4ELb1ELi8ELb0ELb0ELNS_15WgradSyncMethodE3ENS_16CompileConditionILi1000EEEEEvPT_S6_S6_PKS5_S8_S8_S8_PKfflPfPj)
        .other          _ZN13group_norm_v218gn_bwd_cuda_kernelI13__nv_bfloat16Li320ELi1ELi32ELi40ELi256ELb0ELb1ELi16ELi320ELi320ELi4ELb1ELi8ELb0ELb0ELNS_15WgradSyncMethodE3ENS_16CompileConditionILi1000EEEEEvPT_S6_S6_PKS5_S8_S8_S8_PKfflPfPj,@"STO_CUDA_ENTRY STV_DEFAULT"
_ZN13group_norm_v218gn_bwd_cuda_kernelI13__nv_bfloat16Li320ELi1ELi32ELi40ELi256ELb0ELb1ELi16ELi320ELi320ELi4ELb1ELi8ELb0ELb0ELNS_15WgradSyncMethodE3ENS_16CompileConditionILi1000EEEEEvPT_S6_S6_PKS5_S8_S8_S8_PKfflPfPj:
.text._ZN13group_norm_v218gn_bwd_cuda_kernelI13__nv_bfloat16Li320ELi1ELi32ELi40ELi256ELb0ELb1ELi16ELi320ELi320ELi4ELb1ELi8ELb0ELb0ELNS_15WgradSyncMethodE3ENS_16CompileConditionILi1000EEEEEvPT_S6_S6_PKS5_S8_S8_S8_PKfflPfPj:
[----:B------:R-:W-:Y:S01]  /*0000*/  LDC R1, c[0x0][0x37c] ;  /* 0x0000df00ff017b82 */ /* 0x000fe20000000800 */
[----:B------:R-:W-:Y:S05]  /*0010*/  EXIT ;  /* 0x000000000000794d */ /* 0x000fea0003800000 */
.L_x_3:
        /* <DEDUP_REMOVED lines=14> */
.L_x_65:


//--------------------- .text._ZN13group_norm_v218gn_bwd_cuda_kernelI13__nv_bfloat16Li320ELi3ELi32ELi40ELi256ELb0ELb1ELi16ELi320ELi320ELi4ELb1ELi20ELb0ELb0ELNS_15WgradSyncMethodE3ENS_16CompileConditionILi1000EEEEEvPT_S6_S6_PKS5_S8_S8_S8_PKfflPfPj --------------------------
	.section	.text._ZN13group_norm_v218gn_bwd_cuda_kernelI13__nv_bfloat16Li320ELi3ELi32ELi40ELi256ELb0ELb1ELi16ELi320ELi320ELi4ELb1ELi20ELb0ELb0ELNS_15WgradSyncMethodE3ENS_16CompileConditionILi1000EEEEEvPT_S6_S6_PKS5_S8_S8_S8_PKfflPfPj,"ax",@progbits
	.align	128
        .global         _ZN13group_norm_v218gn_bwd_cuda_kernelI13__nv_bfloat16Li320ELi3ELi32ELi40ELi256ELb0ELb1ELi16ELi320ELi320ELi4ELb1ELi20ELb0ELb0ELNS_15WgradSyncMethodE3ENS_16CompileConditionILi1000EEEEEvPT_S6_S6_PKS5_S8_S8_S8_PKfflPfPj
        .type           _ZN13group_norm_v218gn_bwd_cuda_kernelI13__nv_bfloat16Li320ELi3ELi32ELi40ELi256ELb0ELb1ELi16ELi320ELi320ELi4ELb1ELi20ELb0ELb0ELNS_15WgradSyncMethodE3ENS_16CompileConditionILi1000EEEEEvPT_S6_S6_PKS5_S8_S8_S8_PKfflPfPj,@function
        .size           _ZN13group_norm_v218gn_bwd_cuda_kernelI13__nv_bfloat16Li320ELi3ELi32ELi40ELi256ELb0ELb1ELi16ELi320ELi320ELi4ELb1ELi20ELb0ELb0ELNS_15WgradSyncMethodE3ENS_16CompileConditionILi1000EEEEEvPT_S6_S6_PKS5_S8_S8_S8_PKfflPfPj,(.L_x_66 - _ZN13group_norm_v218gn_bwd_cuda_kernelI13__nv_bfloat16Li320ELi3ELi32ELi40ELi256ELb0ELb1ELi16ELi320ELi320ELi4ELb1ELi20ELb0ELb0ELNS_15WgradSyncMethodE3ENS_16CompileConditionILi1000EEEEEvPT_S6_S6_PKS5_S8_S8_S8_PKfflPfPj)
        .other          _ZN13group_norm_v218gn_bwd_cuda_kernelI13__nv_bfloat16Li320ELi3ELi32ELi40ELi256ELb0ELb1ELi16ELi320ELi320ELi4ELb1ELi20ELb0ELb0ELNS_15WgradSyncMethodE3ENS_16CompileConditionILi1000EEEEEvPT_S6_S6_PKS5_S8_S8_S8_PKfflPfPj,@"STO_CUDA_ENTRY STV_DEFAULT"
_ZN13group_norm_v218gn_bwd_cuda_kernelI13__nv_bfloat16Li320ELi3ELi32ELi40ELi256ELb0ELb1ELi16ELi320ELi320ELi4ELb1ELi20ELb0ELb0ELNS_15WgradSyncMethodE3ENS_16CompileConditionILi1000EEEEEvPT_S6_S6_PKS5_S8_S8_S8_PKfflPfPj:
.text._ZN13group_norm_v218gn_bwd_cuda_kernelI13__nv_bfloat16Li320ELi3ELi32ELi40ELi256ELb0ELb1ELi16ELi320ELi320ELi4ELb1ELi20ELb0ELb0ELNS_15WgradSyncMethodE3ENS_16CompileConditionILi1000EEEEEvPT_S6_S6_PKS5_S8_S8_S8_PKfflPfPj:
[----:B------:R-:W-:Y:S01]  /*0000*/  LDC R1, c[0x0][0x37c] ;  /* 0x0000df00ff017b82 */ /* 0x000fe20000000800 */
[----:B------:R-:W-:Y:S05]  /*0010*/  EXIT ;  /* 0x000000000000794d */ /* 0x000fea0003800000 */
.L_x_4:
        /* <DEDUP_REMOVED lines=14> */
.L_x_66:


//--------------------- .text._ZN13group_norm_v218gn_bwd_cuda_kernelI13__nv_bfloat16Li320ELi1ELi32ELi40ELi256ELb0ELb1ELi32ELi320ELi320ELi4ELb1ELi16ELb0ELb0ELNS_15WgradSyncMethodE3ENS_16CompileConditionILi1000EEEEEvPT_S6_S6_PKS5_S8_S8_S8_PKfflPfPj --------------------------
	.section	.text._ZN13group_norm_v218gn_bwd_cuda_kernelI13__nv_bfloat16Li320ELi1ELi32ELi40ELi256ELb0ELb1ELi32ELi320ELi320ELi4ELb1ELi16ELb0ELb0ELNS_15WgradSyncMethodE3ENS_16CompileConditionILi1000EEEEEvPT_S6_S6_PKS5_S8_S8_S8_PKfflPfPj,"ax",@progbits
	.align	128
        .global         _ZN13group_norm_v218gn_bwd_cuda_kernelI13__nv_bfloat16Li320ELi1ELi32ELi40ELi256ELb0ELb1ELi32ELi320ELi320ELi4ELb1ELi16ELb0ELb0ELNS_15WgradSyncMethodE3ENS_16CompileConditionILi1000EEEEEvPT_S6_S6_PKS5_S8_S8_S8_PKfflPfPj
        .type           _ZN13group_norm_v218gn_bwd_cuda_kernelI13__nv_bfloat16Li320ELi1ELi32ELi40ELi256ELb0ELb1ELi32ELi320ELi320ELi4ELb1ELi16ELb0ELb0ELNS_15WgradSyncMethodE3ENS_16CompileConditionILi1000EEEEEvPT_S6_S6_PKS5_S8_S8_S8_PKfflPfPj,@function
        .size           _ZN13group_norm_v218gn_bwd_cuda_kernelI13__nv_bfloat16Li320ELi1ELi32ELi40ELi256ELb0ELb1ELi32ELi320ELi320ELi4ELb1ELi16ELb0ELb0ELNS_15WgradSyncMethodE3ENS_16CompileConditionILi1000EEEEEvPT_S6_S6_PKS5_S8_S8_S8_PKfflPfPj,(.L_x_67 - _ZN13group_norm_v218gn_bwd_cuda_kernelI13__nv_bfloat16Li320ELi1ELi32ELi40ELi256ELb0ELb1ELi32ELi320ELi320ELi4ELb1ELi16ELb0ELb0ELNS_15WgradSyncMethodE3ENS_16CompileConditionILi1000EEEEEvPT_S6_S6_PKS5_S8_S8_S8_PKfflPfPj)
        .other          _ZN13group_norm_v218gn_bwd_cuda_kernelI13__nv_bfloat16Li320ELi1ELi32ELi40ELi256ELb0ELb1ELi32ELi320ELi320ELi4ELb1ELi16ELb0ELb0ELNS_15WgradSyncMethodE3ENS_16CompileConditionILi1000EEEEEvPT_S6_S6_PKS5_S8_S8_S8_PKfflPfPj,@"STO_CUDA_ENTRY STV_DEFAULT"
_ZN13group_norm_v218gn_bwd_cuda_kernelI13__nv_bfloat16Li320ELi1ELi32ELi40ELi256ELb0ELb1ELi32ELi320ELi320ELi4ELb1ELi16ELb0ELb0ELNS_15WgradSyncMethodE3ENS_16CompileConditionILi1000EEEEEvPT_S6_S6_PKS5_S8_S8_S8_PKfflPfPj:
.text._ZN13group_norm_v218gn_bwd_cuda_kernelI13__nv_bfloat16Li320ELi1ELi32ELi40ELi256ELb0ELb1ELi32ELi320ELi320ELi4ELb1ELi16ELb0ELb0ELNS_15WgradSyncMethodE3ENS_16CompileConditionILi1000EEEEEvPT_S6_S6_PKS5_S8_S8_S8_PKfflPfPj:
[----:B------:R-:W-:Y:S01]  /*0000*/  LDC R1, c[0x0][0x37c] ;  /* 0x0000df00ff017b82 */ /* 0x000fe20000000800 */
[----:B------:R-:W-:Y:S05]  /*0010*/  EXIT ;  /* 0x000000000000794d */ /* 0x000fea0003800000 */
.L_x_5:
        /* <DEDUP_REMOVED lines=14> */
.L_x_67:


//--------------------- .text._ZN13group_norm_v218gn_bwd_cuda_kernelI13__nv_bfloat16Li320ELi1ELi32ELi40ELi256ELb0ELb1ELi64ELi320ELi320ELi4ELb1ELi36ELb0ELb0ELNS_15WgradSyncMethodE3ENS_16CompileConditionILi1000EEEEEvPT_S6_S6_PKS5_S8_S8_S8_PKfflPfPj --------------------------
	.section	.text._ZN13group_norm_v218gn_bwd_cuda_kernelI13__nv_bfloat16Li320ELi1ELi32ELi40ELi256ELb0ELb1ELi64ELi320ELi320ELi4ELb1ELi36ELb0ELb0ELNS_15WgradSyncMethodE3ENS_16CompileConditionILi1000EEEEEvPT_S6_S6_PKS5_S8_S8_S8_PKfflPfPj,"ax",@progbits
	.align	128
        .global         _ZN13group_norm_v218gn_bwd_cuda_kernelI13__nv_bfloat16Li320ELi1ELi32ELi40ELi256ELb0ELb1ELi64ELi320ELi320ELi4ELb1ELi36ELb0ELb0ELNS_15WgradSyncMethodE3ENS_16CompileConditionILi1000EEEEEvPT_S6_S6_PKS5_S8_S8_S8_PKfflPfPj
        .type           _ZN13group_norm_v218gn_bwd_cuda_kernelI13__nv_bfloat16Li320ELi1ELi32ELi40ELi256ELb0ELb1ELi64ELi320ELi320ELi4ELb1ELi36ELb0ELb0ELNS_15WgradSyncMethodE3ENS_16CompileConditionILi1000EEEEEvPT_S6_S6_PKS5_S8_S8_S8_PKfflPfPj,@function
        .size           _ZN13group_norm_v218gn_bwd_cuda_kernelI13__nv_bfloat16Li320ELi1ELi32ELi40ELi256ELb0ELb1ELi64ELi320ELi320ELi4ELb1ELi36ELb0ELb0ELNS_15WgradSyncMethodE3ENS_16CompileConditionILi1000EEEEEvPT_S6_S6_PKS5_S8_S8_S8_PKfflPfPj,(.L_x_68 - _ZN13group_norm_v218gn_bwd_cuda_kernelI13__nv_bfloat16Li320ELi1ELi32ELi40ELi256ELb0ELb1ELi64ELi320ELi320ELi4ELb1ELi36ELb0ELb0ELNS_15WgradSyncMethodE3ENS_16CompileConditionILi1000EEEEEvPT_S6_S6_PKS5_S8_S8_S8_PKfflPfPj)
        .other          _ZN13group_norm_v218gn_bwd_cuda_kernelI13__nv_bfloat16Li320ELi1ELi32ELi40ELi256ELb0ELb1ELi64ELi320ELi320ELi4ELb1ELi36ELb0ELb0ELNS_15WgradSyncMethodE3ENS_16CompileConditionILi1000EEEEEvPT_S6_S6_PKS5_S8_S8_S8_PKfflPfPj,@"STO_CUDA_ENTRY STV_DEFAULT"
_ZN13group_norm_v218gn_bwd_cuda_kernelI13__nv_bfloat16Li320ELi1ELi32ELi40ELi256ELb0ELb1ELi64ELi320ELi320ELi4ELb1ELi36ELb0ELb0ELNS_15WgradSyncMethodE3ENS_16CompileConditionILi1000EEEEEvPT_S6_S6_PKS5_S8_S8_S8_PKfflPfPj:
.text._ZN13group_norm_v218gn_bwd_cuda_kernelI13__nv_bfloat16Li320ELi1ELi32ELi40ELi256ELb0ELb1ELi64ELi320ELi320ELi4ELb1ELi36ELb0ELb0ELNS_15WgradSyncMethodE3ENS_16CompileConditionILi1000EEEEEvPT_S6_S6_PKS5_S8_S8_S8_PKfflPfPj:
[----:B------:R-:W-:Y:S01]  /*0000*/  LDC R1, c[0x0][0x37c] ;  /* 0x0000df00ff017b82 */ /* 0x000fe20000000800 */
[----:B------:R-:W-:Y:S05]  /*0010*/  EXIT ;  /* 0x000000000000794d */ /* 0x000fea0003800000 */
.L_x_6:
        /* <DEDUP_REMOVED lines=14> */
.L_x_68:


//--------------------- .text._ZN13group_norm_v218gn_bwd_cuda_kernelI13__nv_bfloat16Li320ELi3ELi32ELi40ELi256ELb0ELb1ELi32ELi320ELi320ELi4ELb1ELi40ELb0ELb0ELNS_15WgradSyncMethodE3ENS_16CompileConditionILi1000EEEEEvPT_S6_S6_PKS5_S8_S8_S8_PKfflPfPj --------------------------
	.section	.text._ZN13group_norm_v218gn_bwd_cuda_kernelI13__nv_bfloat16Li320ELi3ELi32ELi40ELi256ELb0ELb1ELi32ELi320ELi320ELi4ELb1ELi40ELb0ELb0ELNS_15WgradSyncMethodE3ENS_16CompileConditionILi1000EEEEEvPT_S6_S6_PKS5_S8_S8_S8_PKfflPfPj,"ax",@progbits
	.align	128
        .global         _ZN13group_norm_v218gn_bwd_cuda_kernelI13__nv_bfloat16Li320ELi3ELi32ELi40ELi256ELb0ELb1ELi32ELi320ELi320ELi4ELb1ELi40ELb0ELb0ELNS_15WgradSyncMethodE3ENS_16CompileConditionILi1000EEEEEvPT_S6_S6_PKS5_S8_S8_S8_PKfflPfPj
        .type           _ZN13group_norm_v218gn_bwd_cuda_kernelI13__nv_bfloat16Li320ELi3ELi32ELi40ELi256ELb0ELb1ELi32ELi320ELi320ELi4ELb1ELi40ELb0ELb0ELNS_15WgradSyncMethodE3ENS_16CompileConditionILi1000EEEEEvPT_S6_S6_PKS5_S8_S8_S8_PKfflPfPj,@function
        .size           _ZN13group_norm_v218gn_bwd_cuda_kernelI13__nv_bfloat16Li320ELi3ELi32ELi40ELi256ELb0ELb1ELi32ELi320ELi320ELi4ELb1ELi40ELb0ELb0ELNS_15WgradSyncMethodE3ENS_16CompileConditionILi1000EEEEEvPT_S6_S6_PKS5_S8_S8_S8_PKfflPfPj,(.L_x_69 - _ZN13group_norm_v218gn_bwd_cuda_kernelI13__nv_bfloat16Li320ELi3ELi32ELi40ELi256ELb0ELb1ELi32ELi320ELi320ELi4ELb1ELi40ELb0ELb0ELNS_15WgradSyncMethodE3ENS_16CompileConditionILi1000EEEEEvPT_S6_S6_PKS5_S8_S8_S8_PKfflPfPj)
        .other          _ZN13group_norm_v218gn_bwd_cuda_kernelI13__nv_bfloat16Li320ELi3ELi32ELi40ELi256ELb0ELb1ELi32ELi320ELi320ELi4ELb1ELi40ELb0ELb0ELNS_15WgradSyncMethodE3ENS_16CompileConditionILi1000EEEEEvPT_S6_S6_PKS5_S8_S8_S8_PKfflPfPj,@"STO_CUDA_ENTRY STV_DEFAULT"
_ZN13group_norm_v218gn_bwd_cuda_kernelI13__nv_bfloat16Li320ELi3ELi32ELi40ELi256ELb0ELb1ELi32ELi320ELi320ELi4ELb1ELi40ELb0ELb0ELNS_15WgradSyncMethodE3ENS_16CompileConditionILi1000EEEEEvPT_S6_S6_PKS5_S8_S8_S8_PKfflPfPj:
.text._ZN13group_norm_v218gn_bwd_cuda_kernelI13__nv_bfloat16Li320ELi3ELi32ELi40ELi256ELb0ELb1ELi32ELi320ELi320ELi4ELb1ELi40ELb0ELb0ELNS_15WgradSyncMethodE3ENS_16CompileConditionILi1000EEEEEvPT_S6_S6_PKS5_S8_S8_S8_PKfflPfPj:
[----:B------:R-:W-:Y:S01]  /*0000*/  LDC R1, c[0x0][0x37c] ;  /* 0x0000df00ff017b82 */ /* 0x000fe20000000800 */
[----:B------:R-:W-:Y:S05]  /*0010*/  EXIT ;  /* 0x000000000000794d */ /* 0x000fea0003800000 */
.L_x_7:
        /* <DEDUP_REMOVED lines=14> */
.L_x_69:


//--------------------- .text._ZN13group_norm_v218gn_bwd_cuda_kernelI13__nv_bfloat16Li320ELi2ELi32ELi40ELi256ELb0ELb1ELi32ELi320ELi320ELi4ELb1ELi36ELb0ELb0ELNS_15WgradSyncMethodE3ENS_16CompileConditionILi1000EEEEEvPT_S6_S6_PKS5_S8_S8_S8_PKfflPfPj --------------------------
	.section	.text._ZN13group_norm_v218gn_bwd_cuda_kernelI13__nv_bfloat16Li320ELi2ELi32ELi40ELi256ELb0ELb1ELi32ELi320ELi320ELi4ELb1ELi36ELb0ELb0ELNS_15WgradSyncMethodE3ENS_16CompileConditionILi1000EEEEEvPT_S6_S6_PKS5_S8_S8_S8_PKfflPfPj,"ax",@progbits
	.align	128
        .global         _ZN13group_norm_v218gn_bwd_cuda_kernelI13__nv_bfloat16Li320ELi2ELi32ELi40ELi256ELb0ELb1ELi32ELi320ELi320ELi4ELb1ELi36ELb0ELb0ELNS_15WgradSyncMethodE3ENS_16CompileConditionILi1000EEEEEvPT_S6_S6_PKS5_S8_S8_S8_PKfflPfPj
        .type           _ZN13group_norm_v218gn_bwd_cuda_kernelI13__nv_bfloat16Li320ELi2ELi32ELi40ELi256ELb0ELb1ELi32ELi320ELi320ELi4ELb1ELi36ELb0ELb0ELNS_15WgradSyncMethodE3ENS_16CompileConditionILi1000EEEEEvPT_S6_S6_PKS5_S8_S8_S8_PKfflPfPj,@function
        .size           _ZN13group_norm_v218gn_bwd_cuda_kernelI13__nv_bfloat16Li320ELi2ELi32ELi40ELi256ELb0ELb1ELi32ELi320ELi320ELi4ELb1ELi36ELb0ELb0ELNS_15WgradSyncMethodE3ENS_16CompileConditionILi1000EEEEEvPT_S6_S6_PKS5_S8_S8_S8_PKfflPfPj,(.L_x_70 - _ZN13group_norm_v218gn_bwd_cuda_kernelI13__nv_bfloat16Li320ELi2ELi32ELi40ELi256ELb0ELb1ELi32ELi320ELi320ELi4ELb1ELi36ELb0ELb0ELNS_15WgradSyncMethodE3ENS_16CompileConditionILi1000EEEEEvPT_S6_S6_PKS5_S8_S8_S8_PKfflPfPj)
        .other          _ZN13group_norm_v218gn_bwd_cuda_kernelI13__nv_bfloat16Li320ELi2ELi32ELi40ELi256ELb0ELb1ELi32ELi320ELi320ELi4ELb1ELi36ELb0ELb0ELNS_15WgradSyncMethodE3ENS_16CompileConditionILi1000EEEEEvPT_S6_S6_PKS5_S8_S8_S8_PKfflPfPj,@"STO_CUDA_ENTRY STV_DEFAULT"
_ZN13group_norm_v218gn_bwd_cuda_kernelI13__nv_bfloat16Li320ELi2ELi32ELi40ELi256ELb0ELb1ELi32ELi320ELi320ELi4ELb1ELi36ELb0ELb0ELNS_15WgradSyncMethodE3ENS_16CompileConditionILi1000EEEEEvPT_S6_S6_PKS5_S8_S8_S8_PKfflPfPj:
.text._ZN13group_norm_v218gn_bwd_cuda_kernelI13__nv_bfloat16Li320ELi2ELi32ELi40ELi256ELb0ELb1ELi32ELi320ELi320ELi4ELb1ELi36ELb0ELb0ELNS_15WgradSyncMethodE3ENS_16CompileConditionILi1000EEEEEvPT_S6_S6_PKS5_S8_S8_S8_PKfflPfPj:
[----:B------:R-:W-:Y:S01]  /*0000*/  LDC R1, c[0x0][0x37c] ;  /* 0x0000df00ff017b82 */ /* 0x000fe20000000800 */
[----:B------:R-:W-:Y:S05]  /*0010*/  EXIT ;  /* 0x000000000000794d */ /* 0x000fea0003800000 */
.L_x_8:
        /* <DEDUP_REMOVED lines=14> */
.L_x_70:


//--------------------- .text._ZN13group_norm_v218gn_bwd_cuda_kernelI13__nv_bfloat16Li320ELi3ELi16ELi80ELi256ELb1ELb1ELi4ELi320ELi320ELi4ELb1ELi5ELb0ELb0ELNS_15WgradSyncMethodE2ENS_16CompileConditionILi1000EEEEEvPT_S6_S6_PKS5_S8_S8_S8_PKfflPfPj --------------------------
	.section	.text._ZN13group_norm_v218gn_bwd_cuda_kernelI13__nv_bfloat16Li320ELi3ELi16ELi80ELi256ELb1ELb1ELi4ELi320ELi320ELi4ELb1ELi5ELb0ELb0ELNS_15WgradSyncMethodE2ENS_16CompileConditionILi1000EEEEEvPT_S6_S6_PKS5_S8_S8_S8_PKfflPfPj,"ax",@progbits
	.align	128
        .global         _ZN13group_norm_v218gn_bwd_cuda_kernelI13__nv_bfloat16Li320ELi3ELi16ELi80ELi256ELb1ELb1ELi4ELi320ELi320ELi4ELb1ELi5ELb0ELb0ELNS_15WgradSyncMethodE2ENS_16CompileConditionILi1000EEEEEvPT_S6_S6_PKS5_S8_S8_S8_PKfflPfPj
        .type           _ZN13group_norm_v218gn_bwd_cuda_kernelI13__nv_bfloat16Li320ELi3ELi16ELi80ELi256ELb1ELb1ELi4ELi320ELi320ELi4ELb1ELi5ELb0ELb0ELNS_15WgradSyncMethodE2ENS_16CompileConditionILi1000EEEEEvPT_S6_S6_PKS5_S8_S8_S8_PKfflPfPj,@function
        .size           _ZN13group_norm_v218gn_bwd_cuda_kernelI13__nv_bfloat16Li320ELi3ELi16ELi80ELi256ELb1ELb1ELi4ELi320ELi320ELi4ELb1ELi5ELb0ELb0ELNS_15WgradSyncMethodE2ENS_16CompileConditionILi1000EEEEEvPT_S6_S6_PKS5_S8_S8_S8_PKfflPfPj,(.L_x_71 - _ZN13group_norm_v218gn_bwd_cuda_kernelI13__nv_bfloat16Li320ELi3ELi16ELi80ELi256ELb1ELb1ELi4ELi320ELi320ELi4ELb1ELi5ELb0ELb0ELNS_15WgradSyncMethodE2ENS_16CompileConditionILi1000EEEEEvPT_S6_S6_PKS5_S8_S8_S8_PKfflPfPj)
        .other          _ZN13group_norm_v218gn_bwd_cuda_kernelI13__nv_bfloat16Li320ELi3ELi16ELi80ELi256ELb1ELb1ELi4ELi320ELi320ELi4ELb1ELi5ELb0ELb0ELNS_15WgradSyncMethodE2ENS_16CompileConditionILi1000EEEEEvPT_S6_S6_PKS5_S8_S8_S8_PKfflPfPj,@"STO_CUDA_ENTRY STV_DEFAULT"
_ZN13group_norm_v218gn_bwd_cuda_kernelI13__nv_bfloat16Li320ELi3ELi16ELi80ELi256ELb1ELb1ELi4ELi320ELi320ELi4ELb1ELi5ELb0ELb0ELNS_15WgradSyncMethodE2ENS_16CompileConditionILi1000EEEEEvPT_S6_S6_PKS5_S8_S8_S8_PKfflPfPj:
.text._ZN13group_norm_v218gn_bwd_cuda_kernelI13__nv_bfloat16Li320ELi3ELi16ELi80ELi256ELb1ELb1ELi4ELi320ELi320ELi4ELb1ELi5ELb0ELb0ELNS_15WgradSyncMethodE2ENS_16CompileConditionILi1000EEEEEvPT_S6_S6_PKS5_S8_S8_S8_PKfflPfPj:
[----:B------:R-:W-:Y:S01]  /*0000*/  LDC R1, c[0x0][0x37c] ;  /* 0x0000df00ff017b82 */ /* 0x000fe20000000800 */
[----:B------:R-:W-:Y:S05]  /*0010*/  EXIT ;  /* 0x000000000000794d */ /* 0x000fea0003800000 */
.L_x_9:
        /* <DEDUP_REMOVED lines=14> */
.L_x_71:


//--------------------- .text._ZN13group_norm_v218gn_bwd_cuda_kernelI13__nv_bfloat16Li320ELi1ELi16ELi80ELi256ELb1ELb1ELi8ELi320ELi320ELi4ELb1ELi4ELb0ELb0ELNS_15WgradSyncMethodE3ENS_16CompileConditionILi1000EEEEEvPT_S6_S6_PKS5_S8_S8_S8_PKfflPfPj --------------------------
	.section	.text._ZN13group_norm_v218gn_bwd_cuda_kernelI13__nv_bfloat16Li320ELi1ELi16ELi80ELi256ELb1ELb1ELi8ELi320ELi320ELi4ELb1ELi4ELb0ELb0ELNS_15WgradSyncMethodE3ENS_16CompileConditionILi1000EEEEEvPT_S6_S6_PKS5_S8_S8_S8_PKfflPfPj,"ax",@progbits
	.align	128
        .global         _ZN13group_norm_v218gn_bwd_cuda_kernelI13__nv_bfloat16Li320ELi1ELi16ELi80ELi256ELb1ELb1ELi8ELi320ELi320ELi4ELb1ELi4ELb0ELb0ELNS_15WgradSyncMethodE3ENS_16CompileConditionILi1000EEEEEvPT_S6_S6_PKS5_S8_S8_S8_PKfflPfPj
        .type           _ZN13group_norm_v218gn_bwd_cuda_kernelI13__nv_bfloat16Li320ELi1ELi16ELi80ELi256ELb1ELb1ELi8ELi320ELi320ELi4ELb1ELi4ELb0ELb0ELNS_15WgradSyncMethodE3ENS_16CompileConditionILi1000EEEEEvPT_S6_S6_PKS5_S8_S8_S8_PKfflPfPj,@function
        .size           _ZN13group_norm_v218gn_bwd_cuda_kernelI13__nv_bfloat16Li320ELi1ELi16ELi80ELi256ELb1ELb1ELi8ELi320ELi320ELi4ELb1ELi4ELb0ELb0ELNS_15WgradSyncMethodE3ENS_16CompileConditionILi1000EEEEEvPT_S6_S6_PKS5_S8_S8_S8_PKfflPfPj,(.L_x_72 - _ZN13group_norm_v218gn_bwd_cuda_kernelI13__nv_bfloat16Li320ELi1ELi16ELi80ELi256ELb1ELb1ELi8ELi320ELi320ELi4ELb1ELi4ELb0ELb0ELNS_15WgradSyncMethodE3ENS_16CompileConditionILi1000EEEEEvPT_S6_S6_PKS5_S8_S8_S8_PKfflPfPj)
        .other          _ZN13group_norm_v218gn_bwd_cuda_kernelI13__nv_bfloat16Li320ELi1ELi16ELi80ELi256ELb1ELb1ELi8ELi320ELi320ELi4ELb1ELi4ELb0ELb0ELNS_15WgradSyncMethodE3ENS_16CompileConditionILi1000EEEEEvPT_S6_S6_PKS5_S8_S8_S8_PKfflPfPj,@"STO_CUDA_ENTRY STV_DEFAULT"
_ZN13group_norm_v218gn_bwd_cuda_kernelI13__nv_bfloat16Li320ELi1ELi16ELi80ELi256ELb1ELb1ELi8ELi320ELi320ELi4ELb1ELi4ELb0ELb0ELNS_15WgradSyncMethodE3ENS_16CompileConditionILi1000EEEEEvPT_S6_S6_PKS5_S8_S8_S8_PKfflPfPj:
.text._ZN13group_norm_v218gn_bwd_cuda_kernelI13__nv_bfloat16Li320ELi1ELi16ELi80ELi256ELb1ELb1ELi8ELi320ELi320ELi4ELb1ELi4ELb0ELb0ELNS_15WgradSyncMethodE3ENS_16CompileConditionILi1000EEEEEvPT_S6_S6_PKS5_S8_S8_S8_PKfflPfPj:
[----:B------:R-:W-:Y:S01]  /*0000*/  LDC R1, c[0x0][0x37c] ;  /* 0x0000df00ff017b82 */ /* 0x000fe20000000800 */
[----:B------:R-:W-:Y:S05]  /*0010*/  EXIT ;  /* 0x000000000000794d */ /* 0x000fea0003800000 */
.L_x_10:
        /* <DEDUP_REMOVED lines=14> */
.L_x_72:


//--------------------- .text._ZN13group_norm_v218gn_bwd_cuda_kernelI13__nv_bfloat16Li320ELi3ELi16ELi80ELi256ELb1ELb1ELi8ELi320ELi320ELi4ELb1ELi8ELb0ELb0ELNS_15WgradSyncMethodE3ENS_16CompileConditionILi1000EEEEEvPT_S6_S6_PKS5_S8_S8_S8_PKfflPfPj --------------------------
	.section	.text._ZN13group_norm_v218gn_bwd_cuda_kernelI13__nv_bfloat16Li320ELi3ELi16ELi80ELi256ELb1ELb1ELi8ELi320ELi320ELi4ELb1ELi8ELb0ELb0ELNS_15WgradSyncMethodE3ENS_16CompileConditionILi1000EEEEEvPT_S6_S6_PKS5_S8_S8_S8_PKfflPfPj,"ax",@progbits
	.align	128
        .global         _ZN13group_norm_v218gn_bwd_cuda_kernelI13__nv_bfloat16Li320ELi3ELi16ELi80ELi256ELb1ELb1ELi8ELi320ELi320ELi4ELb1ELi8ELb0ELb0ELNS_15WgradSyncMethodE3ENS_16CompileConditionILi1000EEEEEvPT_S6_S6_PKS5_S8_S8_S8_PKfflPfPj
        .type           _ZN13group_norm_v218gn_bwd_cuda_kernelI13__nv_bfloat16Li320ELi3ELi16ELi80ELi256ELb1ELb1ELi8ELi320ELi320ELi4ELb1ELi8ELb0ELb0ELNS_15WgradSyncMethodE3ENS_16CompileConditionILi1000EEEEEvPT_S6_S6_PKS5_S8_S8_S8_PKfflPfPj,@function
        .size           _ZN13group_norm_v218gn_bwd_cuda_kernelI13__nv_bfloat16Li320ELi3ELi16ELi80ELi256ELb1ELb1ELi8ELi320ELi320ELi4ELb1ELi8ELb0ELb0ELNS_15WgradSyncMethodE3ENS_16CompileConditionILi1000EEEEEvPT_S6_S6_PKS5_S8_S8_S8_PKfflPfPj,(.L_x_73 - _ZN13group_norm_v218gn_bwd_cuda_kernelI13__nv_bfloat16Li320ELi3ELi16ELi80ELi256ELb1ELb1ELi8ELi320ELi320ELi4ELb1ELi8ELb0ELb0ELNS_15WgradSyncMethodE3ENS_16CompileConditionILi1000EEEEEvPT_S6_S6_PKS5_S8_S8_S8_PKfflPfPj)
        .other          _ZN13group_norm_v218gn_bwd_cuda_kernelI13__nv_bfloat16Li320ELi3ELi16ELi80ELi256ELb1ELb1ELi8ELi320ELi320ELi4ELb1ELi8ELb0ELb0ELNS_15WgradSyncMethodE3ENS_16CompileConditionILi1000EEEEEvPT_S6_S6_PKS5_S8_S8_S8_PKfflPfPj,@"STO_CUDA_ENTRY STV_DEFAULT"
_ZN13group_norm_v218gn_bwd_cuda_kernelI13__nv_bfloat16Li320ELi3ELi16ELi80ELi256ELb1ELb1ELi8ELi320ELi320ELi4ELb1ELi8ELb0ELb0ELNS_15WgradSyncMethodE3ENS_16CompileConditionILi1000EEEEEvPT_S6_S6_PKS5_S8_S8_S8_PKfflPfPj:
.text._ZN13group_norm_v218gn_bwd_cuda_kernelI13__nv_bfloat16Li320ELi3ELi16ELi80ELi256ELb1ELb1ELi8ELi320ELi320ELi4ELb1ELi8ELb0ELb0ELNS_15WgradSyncMethodE3ENS_16CompileConditionILi1000EEEEEvPT_S6_S6_PKS5_S8_S8_S8_PKfflPfPj:
[----:B------:R-:W-:Y:S01]  /*0000*/  LDC R1, c[0x0][0x37c] ;  /* 0x0000df00ff017b82 */ /* 0x000fe20000000800 */
[----:B------:R-:W-:Y:S05]  /*0010*/  EXIT ;  /* 0x000000000000794d */ /* 0x000fea0003800000 */
.L_x_11:
        /* <DEDUP_REMOVED lines=14> */
.L_x_73:


//--------------------- .text._ZN13group_norm_v218gn_bwd_cuda_kernelI13__nv_bfloat16Li320ELi1ELi16ELi80ELi256ELb1ELb1ELi16ELi320ELi320ELi4ELb1ELi8ELb0ELb0ELNS_15WgradSyncMethodE3ENS_16CompileConditionILi1000EEEEEvPT_S6_S6_PKS5_S8_S8_S8_PKfflPfPj --------------------------
	.section	.text._ZN13group_norm_v218gn_bwd_cuda_kernelI13__nv_bfloat16Li320ELi1ELi16ELi80ELi256ELb1ELb1ELi16ELi320ELi320ELi4ELb1ELi8ELb0ELb0ELNS_15WgradSyncMethodE3ENS_16CompileConditionILi1000EEEEEvPT_S6_S6_PKS5_S8_S8_S8_PKfflPfPj,"ax",@progbits
	.align	128
        .global         _ZN13group_norm_v218gn_bwd_cuda_kernelI13__nv_bfloat16Li320ELi1ELi16ELi80ELi256ELb1ELb1ELi16ELi320ELi320ELi4ELb1ELi8ELb0ELb0ELNS_15WgradSyncMethodE3ENS_16CompileConditionILi1000EEEEEvPT_S6_S6_PKS5_S8_S8_S8_PKfflPfPj
        .type           _ZN13group_norm_v218gn_bwd_cuda_kernelI13__nv_bfloat16Li320ELi1ELi16ELi80ELi256ELb1ELb1ELi16ELi320ELi320ELi4ELb1ELi8ELb0ELb0ELNS_15WgradSyncMethodE3ENS_16CompileConditionILi1000EEEEEvPT_S6_S6_PKS5_S8_S8_S8_PKfflPfPj,@function
        .size           _ZN13group_norm_v218gn_bwd_cuda_kernelI13__nv_bfloat16Li320ELi1ELi16ELi80ELi256ELb1ELb1ELi16ELi320ELi320ELi4ELb1ELi8ELb0ELb0ELNS_15WgradSyncMethodE3ENS_16CompileConditionILi1000EEEEEvPT_S6_S6_PKS5_S8_S8_S8_PKfflPfPj,(.L_x_74 - _ZN13group_norm_v218gn_bwd_cuda_kernelI13__nv_bfloat16Li320ELi1ELi16ELi80ELi256ELb1ELb1ELi16ELi320ELi320ELi4ELb1ELi8ELb0ELb0ELNS_15WgradSyncMethodE3ENS_16CompileConditionILi1000EEEEEvPT_S6_S6_PKS5_S8_S8_S8_PKfflPfPj)
        .other          _ZN13group_norm_v218gn_bwd_cuda_kernelI13__nv_bfloat16Li320ELi1ELi16ELi80ELi256ELb1ELb1ELi16ELi320ELi320ELi4ELb1ELi8ELb0ELb0ELNS_15WgradSyncMethodE3ENS_16CompileConditionILi1000EEEEEvPT_S6_S6_PKS5_S8_S8_S8_PKfflPfPj,@"STO_CUDA_ENTRY STV_DEFAULT"
_ZN13group_norm_v218gn_bwd_cuda_kernelI13__nv_bfloat16Li320ELi1ELi16ELi80ELi256ELb1ELb1ELi16ELi320ELi320ELi4ELb1ELi8ELb0ELb0ELNS_15WgradSyncMethodE3ENS_16CompileConditionILi1000EEEEEvPT_S6_S6_PKS5_S8_S8_S8_PKfflPfPj:
.text._ZN13group_norm_v218gn_bwd_cuda_kernelI13__nv_bfloat16Li320ELi1ELi16ELi80ELi256ELb1ELb1ELi16ELi320ELi320ELi4ELb1ELi8ELb0ELb0ELNS_15WgradSyncMethodE3ENS_16CompileConditionILi1000EEEEEvPT_S6_S6_PKS5_S8_S8_S8_PKfflPfPj:
[----:B------:R-:W-:Y:S01]  /*0000*/  LDC R1, c[0x0][0x37c] ;  /* 0x0000df00ff017b82 */ /* 0x000fe20000000800 */
[----:B------:R-:W-:Y:S05]  /*0010*/  EXIT ;  /* 0x000000000000794d */ /* 0x000fea0003800000 */
.L_x_12:
        /* <DEDUP_REMOVED lines=14> */
.L_x_74:


//--------------------- .text._ZN13group_norm_v218gn_bwd_cuda_kernelI13__nv_bfloat16Li320ELi3ELi16ELi80ELi256ELb1ELb1ELi16ELi320ELi320ELi4ELb1ELi20ELb0ELb0ELNS_15WgradSyncMethodE3ENS_16CompileConditionILi1000EEEEEvPT_S6_S6_PKS5_S8_S8_S8_PKfflPfPj --------------------------
	.section	.text._ZN13group_norm_v218gn_bwd_cuda_kernelI13__nv_bfloat16Li320ELi3ELi16ELi80ELi256ELb1ELb1ELi16ELi320ELi320ELi4ELb1ELi20ELb0ELb0ELNS_15WgradSyncMethodE3ENS_16CompileConditionILi1000EEEEEvPT_S6_S6_PKS5_S8_S8_S8_PKfflPfPj,"ax",@progbits
	.align	128
        .global         _ZN13group_norm_v218gn_bwd_cuda_kernelI13__nv_bfloat16Li320ELi3ELi16ELi80ELi256ELb1ELb1ELi16ELi320ELi320ELi4ELb1ELi20ELb0ELb0ELNS_15WgradSyncMethodE3ENS_16CompileConditionILi1000EEEEEvPT_S6_S6_PKS5_S8_S8_S8_PKfflPfPj
        .type           _ZN13group_norm_v218gn_bwd_cuda_kernelI13__nv_bfloat16Li320ELi3ELi16ELi80ELi256ELb1ELb1ELi16ELi320ELi320ELi4ELb1ELi20ELb0ELb0ELNS_15WgradSyncMethodE3ENS_16CompileConditionILi1000EEEEEvPT_S6_S6_PKS5_S8_S8_S8_PKfflPfPj,@function
        .size           _ZN13group_norm_v218gn_bwd_cuda_kernelI13__nv_bfloat16Li320ELi3ELi16ELi80ELi256ELb1ELb1ELi16ELi320ELi320ELi4ELb1ELi20ELb0ELb0ELNS_15WgradSyncMethodE3ENS_16CompileConditionILi1000EEEEEvPT_S6_S6_PKS5_S8_S8_S8_PKfflPfPj,(.L_x_75 - _ZN13group_norm_v218gn_bwd_cuda_kernelI13__nv_bfloat16Li320ELi3ELi16ELi80ELi256ELb1ELb1ELi16ELi320ELi320ELi4ELb1ELi20ELb0ELb0ELNS_15WgradSyncMethodE3ENS_16CompileConditionILi1000EEEEEvPT_S6_S6_PKS5_S8_S8_S8_PKfflPfPj)
        .other          _ZN13group_norm_v218gn_bwd_cuda_kernelI13__nv_bfloat16Li320ELi3ELi16ELi80ELi256ELb1ELb1ELi16ELi320ELi320ELi4ELb1ELi20ELb0ELb0ELNS_15WgradSyncMethodE3ENS_16CompileConditionILi1000EEEEEvPT_S6_S6_PKS5_S8_S8_S8_PKfflPfPj,@"STO_CUDA_ENTRY STV_DEFAULT"
_ZN13group_norm_v218gn_bwd_cuda_kernelI13__nv_bfloat16Li320ELi3ELi16ELi80ELi256ELb1ELb1ELi16ELi320ELi320ELi4ELb1ELi20ELb0ELb0ELNS_15WgradSyncMethodE3ENS_16CompileConditionILi1000EEEEEvPT_S6_S6_PKS5_S8_S8_S8_PKfflPfPj:
.text._ZN13group_norm_v218gn_bwd_cuda_kernelI13__nv_bfloat16Li320ELi3ELi16ELi80ELi256ELb1ELb1ELi16ELi320ELi320ELi4ELb1ELi20ELb0ELb0ELNS_15WgradSyncMethodE3ENS_16CompileConditionILi1000EEEEEvPT_S6_S6_PKS5_S8_S8_S8_PKfflPfPj:
[----:B------:R-:W-:Y:S01]  /*0000*/  LDC R1, c[0x0][0x37c] ;  /* 0x0000df00ff017b82 */ /* 0x000fe20000000800 */
[----:B------:R-:W-:Y:S05]  /*0010*/  EXIT ;  /* 0x000000000000794d */ /* 0x000fea0003800000 */
.L_x_13:
        /* <DEDUP_REMOVED lines=14> */
.L_x_75:


//--------------------- .text._ZN13group_norm_v218gn_bwd_cuda_kernelI13__nv_bfloat16Li320ELi1ELi16ELi80ELi256ELb1ELb1ELi32ELi320ELi320ELi4ELb1ELi16ELb0ELb0ELNS_15WgradSyncMethodE3ENS_16CompileConditionILi1000EEEEEvPT_S6_S6_PKS5_S8_S8_S8_PKfflPfPj --------------------------
	.section	.text._ZN13group_norm_v218gn_bwd_cuda_kernelI13__nv_bfloat16Li320ELi1ELi16ELi80ELi256ELb1ELb1ELi32ELi320ELi320ELi4ELb1ELi16ELb0ELb0ELNS_15WgradSyncMethodE3ENS_16CompileConditionILi1000EEEEEvPT_S6_S6_PKS5_S8_S8_S8_PKfflPfPj,"ax",@progbits
	.align	128
        .global         _ZN13group_norm_v218gn_bwd_cuda_kernelI13__nv_bfloat16Li320ELi1ELi16ELi80ELi256ELb1ELb1ELi32ELi320ELi320ELi4ELb1ELi16ELb0ELb0ELNS_15WgradSyncMethodE3ENS_16CompileConditionILi1000EEEEEvPT_S6_S6_PKS5_S8_S8_S8_PKfflPfPj
        .type           _ZN13group_norm_v218gn_bwd_cuda_kernelI13__nv_bfloat16Li320ELi1ELi16ELi80ELi256ELb1ELb1ELi32ELi320ELi320ELi4ELb1ELi16ELb0ELb0ELNS_15WgradSyncMethodE3ENS_16CompileConditionILi1000EEEEEvPT_S6_S6_PKS5_S8_S8_S8_PKfflPfPj,@function
        .size           _ZN13group_norm_v218gn_bwd_cuda_kernelI13__nv_bfloat16Li320ELi1ELi16ELi80ELi256ELb1ELb1ELi32ELi320ELi320ELi4ELb1ELi16ELb0ELb0ELNS_15WgradSyncMethodE3ENS_16CompileConditionILi1000EEEEEvPT_S6_S6_PKS5_S8_S8_S8_PKfflPfPj,(.L_x_76 - _ZN13group_norm_v218gn_bwd_cuda_kernelI13__nv_bfloat16Li320ELi1ELi16ELi80ELi256ELb1ELb1ELi32ELi320ELi320ELi4ELb1ELi16ELb0ELb0ELNS_15WgradSyncMethodE3ENS_16CompileConditionILi1000EEEEEvPT_S6_S6_PKS5_S8_S8_S8_PKfflPfPj)
        .other          _ZN13group_norm_v218gn_bwd_cuda_kernelI13__nv_bfloat16Li320ELi1ELi16ELi80ELi256ELb1ELb1ELi32ELi320ELi320ELi4ELb1ELi16ELb0ELb0ELNS_15WgradSyncMethodE3ENS_16CompileConditionILi1000EEEEEvPT_S6_S6_PKS5_S8_S8_S8_PKfflPfPj,@"STO_CUDA_ENTRY STV_DEFAULT"
_ZN13group_norm_v218gn_bwd_cuda_kernelI13__nv_bfloat16Li320ELi1ELi16ELi80ELi256ELb1ELb1ELi32ELi320ELi320ELi4ELb1ELi16ELb0ELb0ELNS_15WgradSyncMethodE3ENS_16CompileConditionILi1000EEEEEvPT_S6_S6_PKS5_S8_S8_S8_PKfflPfPj:
.text._ZN13group_norm_v218gn_bwd_cuda_kernelI13__nv_bfloat16Li320ELi1ELi16ELi80ELi256ELb1ELb1ELi32ELi320ELi320ELi4ELb1ELi16ELb0ELb0ELNS_15WgradSyncMethodE3ENS_16CompileConditionILi1000EEEEEvPT_S6_S6_PKS5_S8_S8_S8_PKfflPfPj:
[----:B------:R-:W-:Y:S01]  /*0000*/  LDC R1, c[0x0][0x37c] ;  /* 0x0000df00ff017b82 */ /* 0x000fe20000000800 */
[----:B------:R-:W-:Y:S05]  /*0010*/  EXIT ;  /* 0x000000000000794d */ /* 0x000fea0003800000 */
.L_x_14:
        /* <DEDUP_REMOVED lines=14> */
.L_x_76:


//--------------------- .text._ZN13group_norm_v218gn_bwd_cuda_kernelI13__nv_bfloat16Li320ELi1ELi16ELi80ELi256ELb1ELb1ELi64ELi320ELi320ELi4ELb1ELi36ELb0ELb0ELNS_15WgradSyncMethodE3ENS_16CompileConditionILi1000EEEEEvPT_S6_S6_PKS5_S8_S8_S8_PKfflPfPj --------------------------
	.section	.text._ZN13group_norm_v218gn_bwd_cuda_kernelI13__nv_bfloat16Li320ELi1ELi16ELi80ELi256ELb1ELb1ELi64ELi320ELi320ELi4ELb1ELi36ELb0ELb0ELNS_15WgradSyncMethodE3ENS_16CompileConditionILi1000EEEEEvPT_S6_S6_PKS5_S8_S8_S8_PKfflPfPj,"ax",@progbits
	.align	128
        .global         _ZN13group_norm_v218gn_bwd_cuda_kernelI13__nv_bfloat16Li320ELi1ELi16ELi80ELi256ELb1ELb1ELi64ELi320ELi320ELi4ELb1ELi36ELb0ELb0ELNS_15WgradSyncMethodE3ENS_16CompileConditionILi1000EEEEEvPT_S6_S6_PKS5_S8_S8_S8_PKfflPfPj
        .type           _ZN13group_norm_v218gn_bwd_cuda_kernelI13__nv_bfloat16Li320ELi1ELi16ELi80ELi256ELb1ELb1ELi64ELi320ELi320ELi4ELb1ELi36ELb0ELb0ELNS_15WgradSyncMethodE3ENS_16CompileConditionILi1000EEEEEvPT_S6_S6_PKS5_S8_S8_S8_PKfflPfPj,@function
        .size           _ZN13group_norm_v218gn_bwd_cuda_kernelI13__nv_bfloat16Li320ELi1ELi16ELi80ELi256ELb1ELb1ELi64ELi320ELi320ELi4ELb1ELi36ELb0ELb0ELNS_15WgradSyncMethodE3ENS_16CompileConditionILi1000EEEEEvPT_S6_S6_PKS5_S8_S8_S8_PKfflPfPj,(.L_x_77 - _ZN13group_norm_v218gn_bwd_cuda_kernelI13__nv_bfloat16Li320ELi1ELi16ELi80ELi256ELb1ELb1ELi64ELi320ELi320ELi4ELb1ELi36ELb0ELb0ELNS_15WgradSyncMethodE3ENS_16CompileConditionILi1000EEEEEvPT_S6_S6_PKS5_S8_S8_S8_PKfflPfPj)
        .other          _ZN13group_norm_v218gn_bwd_cuda_kernelI13__nv_bfloat16Li320ELi1ELi16ELi80ELi256ELb1ELb1ELi64ELi320ELi320ELi4ELb1ELi36ELb0ELb0ELNS_15WgradSyncMethodE3ENS_16CompileConditionILi1000EEEEEvPT_S6_S6_PKS5_S8_S8_S8_PKfflPfPj,@"STO_CUDA_ENTRY STV_DEFAULT"
_ZN13group_norm_v218gn_bwd_cuda_kernelI13__nv_bfloat16Li320ELi1ELi16ELi80ELi256ELb1ELb1ELi64ELi320ELi320ELi4ELb1ELi36ELb0ELb0ELNS_15WgradSyncMethodE3ENS_16CompileConditionILi1000EEEEEvPT_S6_S6_PKS5_S8_S8_S8_PKfflPfPj:
.text._ZN13group_norm_v218gn_bwd_cuda_kernelI13__nv_bfloat16Li320ELi1ELi16ELi80ELi256ELb1ELb1ELi64ELi320ELi320ELi4ELb1ELi36ELb0ELb0ELNS_15WgradSyncMethodE3ENS_16CompileConditionILi1000EEEEEvPT_S6_S6_PKS5_S8_S8_S8_PKfflPfPj:
[----:B------:R-:W-:Y:S01]  /*0000*/  LDC R1, c[0x0][0x37c] ;  /* 0x0000df00ff017b82 */ /* 0x000fe20000000800 */
[----:B------:R-:W-:Y:S05]  /*0010*/  EXIT ;  /* 0x000000000000794d */ /* 0x000fea0003800000 */
.L_x_15:
        /* <DEDUP_REMOVED lines=14> */
.L_x_77:


//--------------------- .text._ZN13group_norm_v218gn_bwd_cuda_kernelI13__nv_bfloat16Li320ELi3ELi16ELi80ELi256ELb1ELb1ELi32ELi320ELi320ELi4ELb1ELi40ELb0ELb0ELNS_15WgradSyncMethodE3ENS_16CompileConditionILi1000EEEEEvPT_S6_S6_PKS5_S8_S8_S8_PKfflPfPj --------------------------
	.section	.text._ZN13group_norm_v218gn_bwd_cuda_kernelI13__nv_bfloat16Li320ELi3ELi16ELi80ELi256ELb1ELb1ELi32ELi320ELi320ELi4ELb1ELi40ELb0ELb0ELNS_15WgradSyncMethodE3ENS_16CompileConditionILi1000EEEEEvPT_S6_S6_PKS5_S8_S8_S8_PKfflPfPj,"ax",@progbits
	.align	128
        .global         _ZN13group_norm_v218gn_bwd_cuda_kernelI13__nv_bfloat16Li320ELi3ELi16ELi80ELi256ELb1ELb1ELi32ELi320ELi320ELi4ELb1ELi40ELb0ELb0ELNS_15WgradSyncMethodE3ENS_16CompileConditionILi1000EEEEEvPT_S6_S6_PKS5_S8_S8_S8_PKfflPfPj
        .type           _ZN13group_norm_v218gn_bwd_cuda_kernelI13__nv_bfloat16Li320ELi3ELi16ELi80ELi256ELb1ELb1ELi32ELi320ELi320ELi4ELb1ELi40ELb0ELb0ELNS_15WgradSyncMethodE3ENS_16CompileConditionILi1000EEEEEvPT_S6_S6_PKS5_S8_S8_S8_PKfflPfPj,@function
        .size           _ZN13group_norm_v218gn_bwd_cuda_kernelI13__nv_bfloat16Li320ELi3ELi16ELi80ELi256ELb1ELb1ELi32ELi320ELi320ELi4ELb1ELi40ELb0ELb0ELNS_15WgradSyncMethodE3ENS_16CompileConditionILi1000EEEEEvPT_S6_S6_PKS5_S8_S8_S8_PKfflPfPj,(.L_x_78 - _ZN13group_norm_v218gn_bwd_cuda_kernelI13__nv_bfloat16Li320ELi3ELi16ELi80ELi256ELb1ELb1ELi32ELi320ELi320ELi4ELb1ELi40ELb0ELb0ELNS_15WgradSyncMethodE3ENS_16CompileConditionILi1000EEEEEvPT_S6_S6_PKS5_S8_S8_S8_PKfflPfPj)
        .other          _ZN13group_norm_v218gn_bwd_cuda_kernelI13__nv_bfloat16Li320ELi3ELi16ELi80ELi256ELb1ELb1ELi32ELi320ELi320ELi4ELb1ELi40ELb0ELb0ELNS_15WgradSyncMethodE3ENS_16CompileConditionILi1000EEEEEvPT_S6_S6_PKS5_S8_S8_S8_PKfflPfPj,@"STO_CUDA_ENTRY STV_DEFAULT"
_ZN13group_norm_v218gn_bwd_cuda_kernelI13__nv_bfloat16Li320ELi3ELi16ELi80ELi256ELb1ELb1ELi32ELi320ELi320ELi4ELb1ELi40ELb0ELb0ELNS_15WgradSyncMethodE3ENS_16CompileConditionILi1000EEEEEvPT_S6_S6_PKS5_S8_S8_S8_PKfflPfPj:
.text._ZN13group_norm_v218gn_bwd_cuda_kernelI13__nv_bfloat16Li320ELi3ELi16ELi80ELi256ELb1ELb1ELi32ELi320ELi320ELi4ELb1ELi40ELb0ELb0ELNS_15WgradSyncMethodE3ENS_16CompileConditionILi1000EEEEEvPT_S6_S6_PKS5_S8_S8_S8_PKfflPfPj:
[----:B------:R-:W-:Y:S01]  /*0000*/  LDC R1, c[0x0][0x37c] ;  /* 0x0000df00ff017b82 */ /* 0x000fe20000000800 */
[----:B------:R-:W-:Y:S05]  /*0010*/  EXIT ;  /* 0x000000000000794d */ /* 0x000fea0003800000 */
.L_x_16:
        /* <DEDUP_REMOVED lines=14> */
.L_x_78:


//--------------------- .text._ZN13group_norm_v218gn_bwd_cuda_kernelI13__nv_bfloat16Li320ELi2ELi16ELi80ELi256ELb1ELb1ELi32ELi320ELi320ELi4ELb1ELi36ELb0ELb0ELNS_15WgradSyncMethodE3ENS_16CompileConditionILi1000EEEEEvPT_S6_S6_PKS5_S8_S8_S8_PKfflPfPj --------------------------
	.section	.text._ZN13group_norm_v218gn_bwd_cuda_kernelI13__nv_bfloat16Li320ELi2ELi16ELi80ELi256ELb1ELb1ELi32ELi320ELi320ELi4ELb1ELi36ELb0ELb0ELNS_15WgradSyncMethodE3ENS_16CompileConditionILi1000EEEEEvPT_S6_S6_PKS5_S8_S8_S8_PKfflPfPj,"ax",@progbits
	.align	128
        .global         _ZN13group_norm_v218gn_bwd_cuda_kernelI13__nv_bfloat16Li320ELi2ELi16ELi80ELi256ELb1ELb1ELi32ELi320ELi320ELi4ELb1ELi36ELb0ELb0ELNS_15WgradSyncMethodE3ENS_16CompileConditionILi1000EEEEEvPT_S6_S6_PKS5_S8_S8_S8_PKfflPfPj
        .type           _ZN13group_norm_v218gn_bwd_cuda_kernelI13__nv_bfloat16Li320ELi2ELi16ELi80ELi256ELb1ELb1ELi32ELi320ELi320ELi4ELb1ELi36ELb0ELb0ELNS_15WgradSyncMethodE3ENS_16CompileConditionILi1000EEEEEvPT_S6_S6_PKS5_S8_S8_S8_PKfflPfPj,@function
        .size           _ZN13group_norm_v218gn_bwd_cuda_kernelI13__nv_bfloat16Li320ELi2ELi16ELi80ELi256ELb1ELb1ELi32ELi320ELi320ELi4ELb1ELi36ELb0ELb0ELNS_15WgradSyncMethodE3ENS_16CompileConditionILi1000EEEEEvPT_S6_S6_PKS5_S8_S8_S8_PKfflPfPj,(.L_x_79 - _ZN13group_norm_v218gn_bwd_cuda_kernelI13__nv_bfloat16Li320ELi2ELi16ELi80ELi256ELb1ELb1ELi32ELi320ELi320ELi4ELb1ELi36ELb0ELb0ELNS_15WgradSyncMethodE3ENS_16CompileConditionILi1000EEEEEvPT_S6_S6_PKS5_S8_S8_S8_PKfflPfPj)
        .other          _ZN13group_norm_v218gn_bwd_cuda_kernelI13__nv_bfloat16Li320ELi2ELi16ELi80ELi256ELb1ELb1ELi32ELi320ELi320ELi4ELb1ELi36ELb0ELb0ELNS_15WgradSyncMethodE3ENS_16CompileConditionILi1000EEEEEvPT_S6_S6_PKS5_S8_S8_S8_PKfflPfPj,@"STO_CUDA_ENTRY STV_DEFAULT"
_ZN13group_norm_v218gn_bwd_cuda_kernelI13__nv_bfloat16Li320ELi2ELi16ELi80ELi256ELb1ELb1ELi32ELi320ELi320ELi4ELb1ELi36ELb0ELb0ELNS_15WgradSyncMethodE3ENS_16CompileConditionILi1000EEEEEvPT_S6_S6_PKS5_S8_S8_S8_PKfflPfPj:
.text._ZN13group_norm_v218gn_bwd_cuda_kernelI13__nv_bfloat16Li320ELi2ELi16ELi80ELi256ELb1ELb1ELi32ELi320ELi320ELi4ELb1ELi36ELb0ELb0ELNS_15WgradSyncMethodE3ENS_16CompileConditionILi1000EEEEEvPT_S6_S6_PKS5_S8_S8_S8_PKfflPfPj:
[----:B------:R-:W-:Y:S01]  /*0000*/  LDC R1, c[0x0][0x37c] ;  /* 0x0000df00ff017b82 */ /* 0x000fe20000000800 */
[----:B------:R-:W-:Y:S05]  /*0010*/  EXIT ;  /* 0x000000000000794d */ /* 0x000fea0003800000 */
.L_x_17:
        /* <DEDUP_REMOVED lines=14> */
.L_x_79:


//--------------------- .text._ZN13group_norm_v214gn_cuda_kernelI13__nv_bfloat16Li320ELi1ELi32ELi40ELi256ELb0ELi256ELi40ELi40ELi4ELb0ELi116ELb0ELb0ENS_16CompileConditionILi1000EEEEEvPT_PKS4_S7_S7_flPfS8_Pj --------------------------
	.section	.text._ZN13group_norm_v214gn_cuda_kernelI13__nv_bfloat16Li320ELi1ELi32ELi40ELi256ELb0ELi256ELi40ELi40ELi4ELb0ELi116ELb0ELb0ENS_16CompileConditionILi1000EEEEEvPT_PKS4_S7_S7_flPfS8_Pj,"ax",@progbits
	.align	128
        .global         _ZN13group_norm_v214gn_cuda_kernelI13__nv_bfloat16Li320ELi1ELi32ELi40ELi256ELb0ELi256ELi40ELi40ELi4ELb0ELi116ELb0ELb0ENS_16CompileConditionILi1000EEEEEvPT_PKS4_S7_S7_flPfS8_Pj
        .type           _ZN13group_norm_v214gn_cuda_kernelI13__nv_bfloat16Li320ELi1ELi32ELi40ELi256ELb0ELi256ELi40ELi40ELi4ELb0ELi116ELb0ELb0ENS_16CompileConditionILi1000EEEEEvPT_PKS4_S7_S7_flPfS8_Pj,@function
        .size           _ZN13group_norm_v214gn_cuda_kernelI13__nv_bfloat16Li320ELi1ELi32ELi40ELi256ELb0ELi256ELi40ELi40ELi4ELb0ELi116ELb0ELb0ENS_16CompileConditionILi1000EEEEEvPT_PKS4_S7_S7_flPfS8_Pj,(.L_x_80 - _ZN13group_norm_v214gn_cuda_kernelI13__nv_bfloat16Li320ELi1ELi32ELi40ELi256ELb0ELi256ELi40ELi40ELi4ELb0ELi116ELb0ELb0ENS_16CompileConditionILi1000EEEEEvPT_PKS4_S7_S7_flPfS8_Pj)
        .other          _ZN13group_norm_v214gn_cuda_kernelI13__nv_bfloat16Li320ELi1ELi32ELi40ELi256ELb0ELi256ELi40ELi40ELi4ELb0ELi116ELb0ELb0ENS_16CompileConditionILi1000EEEEEvPT_PKS4_S7_S7_flPfS8_Pj,@"STO_CUDA_ENTRY STV_DEFAULT"
_ZN13group_norm_v214gn_cuda_kernelI13__nv_bfloat16Li320ELi1ELi32ELi40ELi256ELb0ELi256ELi40ELi40ELi4ELb0ELi116ELb0ELb0ENS_16CompileConditionILi1000EEEEEvPT_PKS4_S7_S7_flPfS8_Pj:
.text._ZN13group_norm_v214gn_cuda_kernelI13__nv_bfloat16Li320ELi1ELi32ELi40ELi256ELb0ELi256ELi40ELi40ELi4ELb0ELi116ELb0ELb0ENS_16CompileConditionILi1000EEEEEvPT_PKS4_S7_S7_flPfS8_Pj:
[----:B------:R-:W-:Y:S01]  /*0000*/  LDC R1, c[0x0][0x37c] ;  /* 0x0000df00ff017b82 */ /* 0x000fe20000000800 */
[----:B------:R-:W-:Y:S05]  /*0010*/  EXIT ;  /* 0x000000000000794d */ /* 0x000fea0003800000 */
.L_x_18:
        /* <DEDUP_REMOVED lines=14> */
.L_x_80:


//--------------------- .text._ZN13group_norm_v214gn_cuda_kernelI13__nv_bfloat16Li320ELi1ELi32ELi40ELi256ELb0ELi256ELi40ELi40ELi4ELb0ELi148ELb0ELb0ENS_16CompileConditionILi1000EEEEEvPT_PKS4_S7_S7_flPfS8_Pj --------------------------
	.section	.text._ZN13group_norm_v214gn_cuda_kernelI13__nv_bfloat16Li320ELi1ELi32ELi40ELi256ELb0ELi256ELi40ELi40ELi4ELb0ELi148ELb0ELb0ENS_16CompileConditionILi1000EEEEEvPT_PKS4_S7_S7_flPfS8_Pj,"ax",@progbits
	.align	128
        .global         _ZN13group_norm_v214gn_cuda_kernelI13__nv_bfloat16Li320ELi1ELi32ELi40ELi256ELb0ELi256ELi40ELi40ELi4ELb0ELi148ELb0ELb0ENS_16CompileConditionILi1000EEEEEvPT_PKS4_S7_S7_flPfS8_Pj
        .type           _ZN13group_norm_v214gn_cuda_kernelI13__nv_bfloat16Li320ELi1ELi32ELi40ELi256ELb0ELi256ELi40ELi40ELi4ELb0ELi148ELb0ELb0ENS_16CompileConditionILi1000EEEEEvPT_PKS4_S7_S7_flPfS8_Pj,@function
        .size           _ZN13group_norm_v214gn_cuda_kernelI13__nv_bfloat16Li320ELi1ELi32ELi40ELi256ELb0ELi256ELi40ELi40ELi4ELb0ELi148ELb0ELb0ENS_16CompileConditionILi1000EEEEEvPT_PKS4_S7_S7_flPfS8_Pj,(.L_x_81 - _ZN13group_norm_v214gn_cuda_kernelI13__nv_bfloat16Li320ELi1ELi32ELi40ELi256ELb0ELi256ELi40ELi40ELi4ELb0ELi148ELb0ELb0ENS_16CompileConditionILi1000EEEEEvPT_PKS4_S7_S7_flPfS8_Pj)
        .other          _ZN13group_norm_v214gn_cuda_kernelI13__nv_bfloat16Li320ELi1ELi32ELi40ELi256ELb0ELi256ELi40ELi40ELi4ELb0ELi148ELb0ELb0ENS_16CompileConditionILi1000EEEEEvPT_PKS4_S7_S7_flPfS8_Pj,@"STO_CUDA_ENTRY STV_DEFAULT"
_ZN13group_norm_v214gn_cuda_kernelI13__nv_bfloat16Li320ELi1ELi32ELi40ELi256ELb0ELi256ELi40ELi40ELi4ELb0ELi148ELb0ELb0ENS_16CompileConditionILi1000EEEEEvPT_PKS4_S7_S7_flPfS8_Pj:
.text._ZN13group_norm_v214gn_cuda_kernelI13__nv_bfloat16Li320ELi1ELi32ELi40ELi256ELb0ELi256ELi40ELi40ELi4ELb0ELi148ELb0ELb0ENS_16CompileConditionILi1000EEEEEvPT_PKS4_S7_S7_flPfS8_Pj:
[----:B------:R-:W-:Y:S01]  /*0000*/  LDC R1, c[0x0][0x37c] ;  /* 0x0000df00ff017b82 */ /* 0x000fe20000000800 */
[----:B------:R-:W-:Y:S05]  /*0010*/  EXIT ;  /* 0x000000000000794d */ /* 0x000fea0003800000 */
.L_x_19:
        /* <DEDUP_REMOVED lines=14> */
.L_x_81:


//--------------------- .text._ZN13group_norm_v214gn_cuda_kernelI13__nv_bfloat16Li320ELi3ELi16ELi80ELi256ELb1ELi4ELi320ELi320ELi4ELb1ELi5ELb0ELb0ENS_16CompileConditionILi1000EEEEEvPT_PKS4_S7_S7_flPfS8_Pj --------------------------
	.section	.text._ZN13group_norm_v214gn_cuda_kernelI13__nv_bfloat16Li320ELi3ELi16ELi80ELi256ELb1ELi4ELi320ELi320ELi4ELb1ELi5ELb0ELb0ENS_16CompileConditionILi1000EEEEEvPT_PKS4_S7_S7_flPfS8_Pj,"ax",@progbits
	.align	128
        .global         _ZN13group_norm_v214gn_cuda_kernelI13__nv_bfloat16Li320ELi3ELi16ELi80ELi256ELb1ELi4ELi320ELi320ELi4ELb1ELi5ELb0ELb0ENS_16CompileConditionILi1000EEEEEvPT_PKS4_S7_S7_flPfS8_Pj
        .type           _ZN13group_norm_v214gn_cuda_kernelI13__nv_bfloat16Li320ELi3ELi16ELi80ELi256ELb1ELi4ELi320ELi320ELi4ELb1ELi5ELb0ELb0ENS_16CompileConditionILi1000EEEEEvPT_PKS4_S7_S7_flPfS8_Pj,@function
        .size           _ZN13group_norm_v214gn_cuda_kernelI13__nv_bfloat16Li320ELi3ELi16ELi80ELi256ELb1ELi4ELi320ELi320ELi4ELb1ELi5ELb0ELb0ENS_16CompileConditionILi1000EEEEEvPT_PKS4_S7_S7_flPfS8_Pj,(.L_x_82 - _ZN13group_norm_v214gn_cuda_kernelI13__nv_bfloat16Li320ELi3ELi16ELi80ELi256ELb1ELi4ELi320ELi320ELi4ELb1ELi5ELb0ELb0ENS_16CompileConditionILi1000EEEEEvPT_PKS4_S7_S7_flPfS8_Pj)
        .other          _ZN13group_norm_v214gn_cuda_kernelI13__nv_bfloat16Li320ELi3ELi16ELi80ELi256ELb1ELi4ELi320ELi320ELi4ELb1ELi5ELb0ELb0ENS_16CompileConditionILi1000EEEEEvPT_PKS4_S7_S7_flPfS8_Pj,@"STO_CUDA_ENTRY STV_DEFAULT"
_ZN13group_norm_v214gn_cuda_kernelI13__nv_bfloat16Li320ELi3ELi16ELi80ELi256ELb1ELi4ELi320ELi320ELi4ELb1ELi5ELb0ELb0ENS_16CompileConditionILi1000EEEEEvPT_PKS4_S7_S7_flPfS8_Pj:
.text._ZN13group_norm_v214gn_cuda_kernelI13__nv_bfloat16Li320ELi3ELi16ELi80ELi256ELb1ELi4ELi320ELi320ELi4ELb1ELi5ELb0ELb0ENS_16CompileConditionILi1000EEEEEvPT_PKS4_S7_S7_flPfS8_Pj:
[----:B------:R-:W-:Y:S01]  /*0000*/  LDC R1, c[0x0][0x37c] ;  /* 0x0000df00ff017b82 */ /* 0x000fe20000000800 */
[----:B------:R-:W-:Y:S05]  /*0010*/  EXIT ;  /* 0x000000000000794d */ /* 0x000fea0003800000 */
.L_x_20:
        /* <DEDUP_REMOVED lines=14> */
.L_x_82:


//--------------------- .text._ZN13group_norm_v214gn_cuda_kernelI13__nv_bfloat16Li320ELi1ELi16ELi80ELi256ELb1ELi8ELi320ELi320ELi4ELb1ELi4ELb0ELb0ENS_16CompileConditionILi1000EEEEEvPT_PKS4_S7_S7_flPfS8_Pj --------------------------
	.section	.text._ZN13group_norm_v214gn_cuda_kernelI13__nv_bfloat16Li320ELi1ELi16ELi80ELi256ELb1ELi8ELi320ELi320ELi4ELb1ELi4ELb0ELb0ENS_16CompileConditionILi1000EEEEEvPT_PKS4_S7_S7_flPfS8_Pj,"ax",@progbits
	.align	128
        .global         _ZN13group_norm_v214gn_cuda_kernelI13__nv_bfloat16Li320ELi1ELi16ELi80ELi256ELb1ELi8ELi320ELi320ELi4ELb1ELi4ELb0ELb0ENS_16CompileConditionILi1000EEEEEvPT_PKS4_S7_S7_flPfS8_Pj
        .type           _ZN13group_norm_v214gn_cuda_kernelI13__nv_bfloat16Li320ELi1ELi16ELi80ELi256ELb1ELi8ELi320ELi320ELi4ELb1ELi4ELb0ELb0ENS_16CompileConditionILi1000EEEEEvPT_PKS4_S7_S7_flPfS8_Pj,@function
        .size           _ZN13group_norm_v214gn_cuda_kernelI13__nv_bfloat16Li320ELi1ELi16ELi80ELi256ELb1ELi8ELi320ELi320ELi4ELb1ELi4ELb0ELb0ENS_16CompileConditionILi1000EEEEEvPT_PKS4_S7_S7_flPfS8_Pj,(.L_x_83 - _ZN13group_norm_v214gn_cuda_kernelI13__nv_bfloat16Li320ELi1ELi16ELi80ELi256ELb1ELi8ELi320ELi320ELi4ELb1ELi4ELb0ELb0ENS_16CompileConditionILi1000EEEEEvPT_PKS4_S7_S7_flPfS8_Pj)
        .other          _ZN13group_norm_v214gn_cuda_kernelI13__nv_bfloat16Li320ELi1ELi16ELi80ELi256ELb1ELi8ELi320ELi320ELi4ELb1ELi4ELb0ELb0ENS_16CompileConditionILi1000EEEEEvPT_PKS4_S7_S7_flPfS8_Pj,@"STO_CUDA_ENTRY STV_DEFAULT"
_ZN13group_norm_v214gn_cuda_kernelI13__nv_bfloat16Li320ELi1ELi16ELi80ELi256ELb1ELi8ELi320ELi320ELi4ELb1ELi4ELb0ELb0ENS_16CompileConditionILi1000EEEEEvPT_PKS4_S7_S7_flPfS8_Pj:
.text._ZN13group_norm_v214gn_cuda_kernelI13__nv_bfloat16Li320ELi1ELi16ELi80ELi256ELb1ELi8ELi320ELi320ELi4ELb1ELi4ELb0ELb0ENS_16CompileConditionILi1000EEEEEvPT_PKS4_S7_S7_flPfS8_Pj:
[----:B------:R-:W-:Y:S01]  /*0000*/  LDC R1, c[0x0][0x37c] ;  /* 0x0000df00ff017b82 */ /* 0x000fe20000000800 */
[----:B------:R-:W-:Y:S05]  /*0010*/  EXIT ;  /* 0x000000000000794d */ /* 0x000fea0003800000 */
.L_x_21:
        /* <DEDUP_REMOVED lines=14> */
.L_x_83:


//--------------------- .text._ZN13group_norm_v214gn_cuda_kernelI13__nv_bfloat16Li320ELi3ELi16ELi80ELi256ELb1ELi8ELi320ELi320ELi4ELb1ELi10ELb0ELb0ENS_16CompileConditionILi1000EEEEEvPT_PKS4_S7_S7_flPfS8_Pj --------------------------
	.section	.text._ZN13group_norm_v214gn_cuda_kernelI13__nv_bfloat16Li320ELi3ELi16ELi80ELi256ELb1ELi8ELi320ELi320ELi4ELb1ELi10ELb0ELb0ENS_16CompileConditionILi1000EEEEEvPT_PKS4_S7_S7_flPfS8_Pj,"ax",@progbits
	.align	128
        .global         _ZN13group_norm_v214gn_cuda_kernelI13__nv_bfloat16Li320ELi3ELi16ELi80ELi256ELb1ELi8ELi320ELi320ELi4ELb1ELi10ELb0ELb0ENS_16CompileConditionILi1000EEEEEvPT_PKS4_S7_S7_flPfS8_Pj
        .type           _ZN13group_norm_v214gn_cuda_kernelI13__nv_bfloat16Li320ELi3ELi16ELi80ELi256ELb1ELi8ELi320ELi320ELi4ELb1ELi10ELb0ELb0ENS_16CompileConditionILi1000EEEEEvPT_PKS4_S7_S7_flPfS8_Pj,@function
        .size           _ZN13group_norm_v214gn_cuda_kernelI13__nv_bfloat16Li320ELi3ELi16ELi80ELi256ELb1ELi8ELi320ELi320ELi4ELb1ELi10ELb0ELb0ENS_16CompileConditionILi1000EEEEEvPT_PKS4_S7_S7_flPfS8_Pj,(.L_x_84 - _ZN13group_norm_v214gn_cuda_kernelI13__nv_bfloat16Li320ELi3ELi16ELi80ELi256ELb1ELi8ELi320ELi320ELi4ELb1ELi10ELb0ELb0ENS_16CompileConditionILi1000EEEEEvPT_PKS4_S7_S7_flPfS8_Pj)
        .other          _ZN13group_norm_v214gn_cuda_kernelI13__nv_bfloat16Li320ELi3ELi16ELi80ELi256ELb1ELi8ELi320ELi320ELi4ELb1ELi10ELb0ELb0ENS_16CompileConditionILi1000EEEEEvPT_PKS4_S7_S7_flPfS8_Pj,@"STO_CUDA_ENTRY STV_DEFAULT"
_ZN13group_norm_v214gn_cuda_kernelI13__nv_bfloat16Li320ELi3ELi16ELi80ELi256ELb1ELi8ELi320ELi320ELi4ELb1ELi10ELb0ELb0ENS_16CompileConditionILi1000EEEEEvPT_PKS4_S7_S7_flPfS8_Pj:
.text._ZN13group_norm_v214gn_cuda_kernelI13__nv_bfloat16Li320ELi3ELi16ELi80ELi256ELb1ELi8ELi320ELi320ELi4ELb1ELi10ELb0ELb0ENS_16CompileConditionILi1000EEEEEvPT_PKS4_S7_S7_flPfS8_Pj:
[----:B------:R-:W-:Y:S01]  /*0000*/  LDC R1, c[0x0][0x37c] ;  /* 0x0000df00ff017b82 */ /* 0x000fe20000000800 */
[----:B------:R-:W-:Y:S05]  /*0010*/  EXIT ;  /* 0x000000000000794d */ /* 0x000fea0003800000 */
.L_x_22:
        /* <DEDUP_REMOVED lines=14> */
.L_x_84:


//--------------------- .text._ZN13group_norm_v214gn_cuda_kernelI13__nv_bfloat16Li320ELi1ELi16ELi80ELi256ELb1ELi16ELi320ELi320ELi4ELb1ELi9ELb0ELb0ENS_16CompileConditionILi1000EEEEEvPT_PKS4_S7_S7_flPfS8_Pj --------------------------
	.section	.text._ZN13group_norm_v214gn_cuda_kernelI13__nv_bfloat16Li320ELi1ELi16ELi80ELi256ELb1ELi16ELi320ELi320ELi4ELb1ELi9ELb0ELb0ENS_16CompileConditionILi1000EEEEEvPT_PKS4_S7_S7_flPfS8_Pj,"ax",@progbits
	.align	128
        .global         _ZN13group_norm_v214gn_cuda_kernelI13__nv_bfloat16Li320ELi1ELi16ELi80ELi256ELb1ELi16ELi320ELi320ELi4ELb1ELi9ELb0ELb0ENS_16CompileConditionILi1000EEEEEvPT_PKS4_S7_S7_flPfS8_Pj
        .type           _ZN13group_norm_v214gn_cuda_kernelI13__nv_bfloat16Li320ELi1ELi16ELi80ELi256ELb1ELi16ELi320ELi320ELi4ELb1ELi9ELb0ELb0ENS_16CompileConditionILi1000EEEEEvPT_PKS4_S7_S7_flPfS8_Pj,@function
        .size           _ZN13group_norm_v214gn_cuda_kernelI13__nv_bfloat16Li320ELi1ELi16ELi80ELi256ELb1ELi16ELi320ELi320ELi4ELb1ELi9ELb0ELb0ENS_16CompileConditionILi1000EEEEEvPT_PKS4_S7_S7_flPfS8_Pj,(.L_x_85 - _ZN13group_norm_v214gn_cuda_kernelI13__nv_bfloat16Li320ELi1ELi16ELi80ELi256ELb1ELi16ELi320ELi320ELi4ELb1ELi9ELb0ELb0ENS_16CompileConditionILi1000EEEEEvPT_PKS4_S7_S7_flPfS8_Pj)
        .other          _ZN13group_norm_v214gn_cuda_kernelI13__nv_bfloat16Li320ELi1ELi16ELi80ELi256ELb1ELi16ELi320ELi320ELi4ELb1ELi9ELb0ELb0ENS_16CompileConditionILi1000EEEEEvPT_PKS4_S7_S7_flPfS8_Pj,@"STO_CUDA_ENTRY STV_DEFAULT"
_ZN13group_norm_v214gn_cuda_kernelI13__nv_bfloat16Li320ELi1ELi16ELi80ELi256ELb1ELi16ELi320ELi320ELi4ELb1ELi9ELb0ELb0ENS_16CompileConditionILi1000EEEEEvPT_PKS4_S7_S7_flPfS8_Pj:
.text._ZN13group_norm_v214gn_cuda_kernelI13__nv_bfloat16Li320ELi1ELi16ELi80ELi256ELb1ELi16ELi320ELi320ELi4ELb1ELi9ELb0ELb0ENS_16CompileConditionILi1000EEEEEvPT_PKS4_S7_S7_flPfS8_Pj:
[----:B------:R-:W-:Y:S01]  /*0000*/  LDC R1, c[0x0][0x37c] ;  /* 0x0000df00ff017b82 */ /* 0x000fe20000000800 */
[----:B------:R-:W-:Y:S05]  /*0010*/  EXIT ;  /* 0x000000000000794d */ /* 0x000fea0003800000 */
.L_x_23:
        /* <DEDUP_REMOVED lines=14> */
.L_x_85:


//--------------------- .text._ZN13group_norm_v214gn_cuda_kernelI13__nv_bfloat16Li320ELi3ELi16ELi80ELi256ELb1ELi16ELi320ELi320ELi4ELb1ELi21ELb0ELb0ENS_16CompileConditionILi1000EEEEEvPT_PKS4_S7_S7_flPfS8_Pj --------------------------
	.section	.text._ZN13group_norm_v214gn_cuda_kernelI13__nv_bfloat16Li320ELi3ELi16ELi80ELi256ELb1ELi16ELi320ELi320ELi4ELb1ELi21ELb0ELb0ENS_16CompileConditionILi1000EEEEEvPT_PKS4_S7_S7_flPfS8_Pj,"ax",@progbits
	.align	128
        .global         _ZN13group_norm_v214gn_cuda_kernelI13__nv_bfloat16Li320ELi3ELi16ELi80ELi256ELb1ELi16ELi320ELi320ELi4ELb1ELi21ELb0ELb0ENS_16CompileConditionILi1000EEEEEvPT_PKS4_S7_S7_flPfS8_Pj
        .type           _ZN13group_norm_v214gn_cuda_kernelI13__nv_bfloat16Li320ELi3ELi16ELi80ELi256ELb1ELi16ELi320ELi320ELi4ELb1ELi21ELb0ELb0ENS_16CompileConditionILi1000EEEEEvPT_PKS4_S7_S7_flPfS8_Pj,@function
        .size           _ZN13group_norm_v214gn_cuda_kernelI13__nv_bfloat16Li320ELi3ELi16ELi80ELi256ELb1ELi16ELi320ELi320ELi4ELb1ELi21ELb0ELb0ENS_16CompileConditionILi1000EEEEEvPT_PKS4_S7_S7_flPfS8_Pj,(.L_x_86 - _ZN13group_norm_v214gn_cuda_kernelI13__nv_bfloat16Li320ELi3ELi16ELi80ELi256ELb1ELi16ELi320ELi320ELi4ELb1ELi21ELb0ELb0ENS_16CompileConditionILi1000EEEEEvPT_PKS4_S7_S7_flPfS8_Pj)
        .other          _ZN13group_norm_v214gn_cuda_kernelI13__nv_bfloat16Li320ELi3ELi16ELi80ELi256ELb1ELi16ELi320ELi320ELi4ELb1ELi21ELb0ELb0ENS_16CompileConditionILi1000EEEEEvPT_PKS4_S7_S7_flPfS8_Pj,@"STO_CUDA_ENTRY STV_DEFAULT"
_ZN13group_norm_v214gn_cuda_kernelI13__nv_bfloat16Li320ELi3ELi16ELi80ELi256ELb1ELi16ELi320ELi320ELi4ELb1ELi21ELb0ELb0ENS_16CompileConditionILi1000EEEEEvPT_PKS4_S7_S7_flPfS8_Pj:
.text._ZN13group_norm_v214gn_cuda_kernelI13__nv_bfloat16Li320ELi3ELi16ELi80ELi256ELb1ELi16ELi320ELi320ELi4ELb1ELi21ELb0ELb0ENS_16CompileConditionILi1000EEEEEvPT_PKS4_S7_S7_flPfS8_Pj:
[----:B------:R-:W-:Y:S01]  /*0000*/  LDC R1, c[0x0][0x37c] ;  /* 0x0000df00ff017b82 */ /* 0x000fe20000000800 */
[----:B------:R-:W-:Y:S05]  /*0010*/  EXIT ;  /* 0x000000000000794d */ /* 0x000fea0003800000 */
.L_x_24:
        /* <DEDUP_REMOVED lines=14> */
.L_x_86:


//--------------------- .text._ZN13group_norm_v214gn_cuda_kernelI13__nv_bfloat16Li320ELi1ELi16ELi80ELi256ELb1ELi32ELi320ELi320ELi4ELb1ELi18ELb0ELb0ENS_16CompileConditionILi1000EEEEEvPT_PKS4_S7_S7_flPfS8_Pj --------------------------
	.section	.text._ZN13group_norm_v214gn_cuda_kernelI13__nv_bfloat16Li320ELi1ELi16ELi80ELi256ELb1ELi32ELi320ELi320ELi4ELb1ELi18ELb0ELb0ENS_16CompileConditionILi1000EEEEEvPT_PKS4_S7_S7_flPfS8_Pj,"ax",@progbits
	.align	128
        .global         _ZN13group_norm_v214gn_cuda_kernelI13__nv_bfloat16Li320ELi1ELi16ELi80ELi256ELb1ELi32ELi320ELi320ELi4ELb1ELi18ELb0ELb0ENS_16CompileConditionILi1000EEEEEvPT_PKS4_S7_S7_flPfS8_Pj
        .type           _ZN13group_norm_v214gn_cuda_kernelI13__nv_bfloat16Li320ELi1ELi16ELi80ELi256ELb1ELi32ELi320ELi320ELi4ELb1ELi18ELb0ELb0ENS_16CompileConditionILi1000EEEEEvPT_PKS4_S7_S7_flPfS8_Pj,@function
        .size           _ZN13group_norm_v214gn_cuda_kernelI13__nv_bfloat16Li320ELi1ELi16ELi80ELi256ELb1ELi32ELi320ELi320ELi4ELb1ELi18ELb0ELb0ENS_16CompileConditionILi1000EEEEEvPT_PKS4_S7_S7_flPfS8_Pj,(.L_x_87 - _ZN13group_norm_v214gn_cuda_kernelI13__nv_bfloat16Li320ELi1ELi16ELi80ELi256ELb1ELi32ELi320ELi320ELi4ELb1ELi18ELb0ELb0ENS_16CompileConditionILi1000EEEEEvPT_PKS4_S7_S7_flPfS8_Pj)
        .other          _ZN13group_norm_v214gn_cuda_kernelI13__nv_bfloat16Li320ELi1ELi16ELi80ELi256ELb1ELi32ELi320ELi320ELi4ELb1ELi18ELb0ELb0ENS_16CompileConditionILi1000EEEEEvPT_PKS4_S7_S7_flPfS8_Pj,@"STO_CUDA_ENTRY STV_DEFAULT"
_ZN13group_norm_v214gn_cuda_kernelI13__nv_bfloat16Li320ELi1ELi16ELi80ELi256ELb1ELi32ELi320ELi320ELi4ELb1ELi18ELb0ELb0ENS_16CompileConditionILi1000EEEEEvPT_PKS4_S7_S7_flPfS8_Pj:
.text._ZN13group_norm_v214gn_cuda_kernelI13__nv_bfloat16Li320ELi1ELi16ELi80ELi256ELb1ELi32ELi320ELi320ELi4ELb1ELi18ELb0ELb0ENS_16CompileConditionILi1000EEEEEvPT_PKS4_S7_S7_flPfS8_Pj:
[----:B------:R-:W-:Y:S01]  /*0000*/  LDC R1, c[0x0][0x37c] ;  /* 0x0000df00ff017b82 */ /* 0x000fe20000000800 */
[----:B------:R-:W-:Y:S05]  /*0010*/  EXIT ;  /* 0x000000000000794d */ /* 0x000fea0003800000 */
.L_x_25:
        /* <DEDUP_REMOVED lines=14> */
.L_x_87:


//--------------------- .text._ZN13group_norm_v214gn_cuda_kernelI13__nv_bfloat16Li320ELi3ELi16ELi80ELi256ELb1ELi32ELi320ELi320ELi4ELb1ELi43ELb0ELb0ENS_16CompileConditionILi1000EEEEEvPT_PKS4_S7_S7_flPfS8_Pj --------------------------
	.section	.text._ZN13group_norm_v214gn_cuda_kernelI13__nv_bfloat16Li320ELi3ELi16ELi80ELi256ELb1ELi32ELi320ELi320ELi4ELb1ELi43ELb0ELb0ENS_16CompileConditionILi1000EEEEEvPT_PKS4_S7_S7_flPfS8_Pj,"ax",@progbits
	.align	128
        .global         _ZN13group_norm_v214gn_cuda_kernelI13__nv_bfloat16Li320ELi3ELi16ELi80ELi256ELb1ELi32ELi320ELi320ELi4ELb1ELi43ELb0ELb0ENS_16CompileConditionILi1000EEEEEvPT_PKS4_S7_S7_flPfS8_Pj
        .type           _ZN13group_norm_v214gn_cuda_kernelI13__nv_bfloat16Li320ELi3ELi16ELi80ELi256ELb1ELi32ELi320ELi320ELi4ELb1ELi43ELb0ELb0ENS_16CompileConditionILi1000EEEEEvPT_PKS4_S7_S7_flPfS8_Pj,@function
        .size           _ZN13group_norm_v214gn_cuda_kernelI13__nv_bfloat16Li320ELi3ELi16ELi80ELi256ELb1ELi32ELi320ELi320ELi4ELb1ELi43ELb0ELb0ENS_16CompileConditionILi1000EEEEEvPT_PKS4_S7_S7_flPfS8_Pj,(.L_x_88 - _ZN13group_norm_v214gn_cuda_kernelI13__nv_bfloat16Li320ELi3ELi16ELi80ELi256ELb1ELi32ELi320ELi320ELi4ELb1ELi43ELb0ELb0ENS_16CompileConditionILi1000EEEEEvPT_PKS4_S7_S7_flPfS8_Pj)
        .other          _ZN13group_norm_v214gn_cuda_kernelI13__nv_bfloat16Li320ELi3ELi16ELi80ELi256ELb1ELi32ELi320ELi320ELi4ELb1ELi43ELb0ELb0ENS_16CompileConditionILi1000EEEEEvPT_PKS4_S7_S7_flPfS8_Pj,@"STO_CUDA_ENTRY STV_DEFAULT"
_ZN13group_norm_v214gn_cuda_kernelI13__nv_bfloat16Li320ELi3ELi16ELi80ELi256ELb1ELi32ELi320ELi320ELi4ELb1ELi43ELb0ELb0ENS_16CompileConditionILi1000EEEEEvPT_PKS4_S7_S7_flPfS8_Pj:
.text._ZN13group_norm_v214gn_cuda_kernelI13__nv_bfloat16Li320ELi3ELi16ELi80ELi256ELb1ELi32ELi320ELi320ELi4ELb1ELi43ELb0ELb0ENS_16CompileConditionILi1000EEEEEvPT_PKS4_S7_S7_flPfS8_Pj:
[----:B------:R-:W-:Y:S01]  /*0000*/  LDC R1, c[0x0][0x37c] ;  /* 0x0000df00ff017b82 */ /* 0x000fe20000000800 */
[----:B------:R-:W-:Y:S05]  /*0010*/  EXIT ;  /* 0x000000000000794d */ /* 0x000fea0003800000 */
.L_x_26:
        /* <DEDUP_REMOVED lines=14> */
.L_x_88:


//--------------------- .text._ZN13group_norm_v214gn_cuda_kernelI13__nv_bfloat16Li320ELi1ELi16ELi80ELi256ELb1ELi64ELi320ELi320ELi4ELb1ELi37ELb0ELb0ENS_16CompileConditionILi1000EEEEEvPT_PKS4_S7_S7_flPfS8_Pj --------------------------
	.section	.text._ZN13group_norm_v214gn_cuda_kernelI13__nv_bfloat16Li320ELi1ELi16ELi80ELi256ELb1ELi64ELi320ELi320ELi4ELb1ELi37ELb0ELb0ENS_16CompileConditionILi1000EEEEEvPT_PKS4_S7_S7_flPfS8_Pj,"ax",@progbits
	.align	128
        .global         _ZN13group_norm_v214gn_cuda_kernelI13__nv_bfloat16Li320ELi1ELi16ELi80ELi256ELb1ELi64ELi320ELi320ELi4ELb1ELi37ELb0ELb0ENS_16CompileConditionILi1000EEEEEvPT_PKS4_S7_S7_flPfS8_Pj
        .type           _ZN13group_norm_v214gn_cuda_kernelI13__nv_bfloat16Li320ELi1ELi16ELi80ELi256ELb1ELi64ELi320ELi320ELi4ELb1ELi37ELb0ELb0ENS_16CompileConditionILi1000EEEEEvPT_PKS4_S7_S7_flPfS8_Pj,@function
        .size           _ZN13group_norm_v214gn_cuda_kernelI13__nv_bfloat16Li320ELi1ELi16ELi80ELi256ELb1ELi64ELi320ELi320ELi4ELb1ELi37ELb0ELb0ENS_16CompileConditionILi1000EEEEEvPT_PKS4_S7_S7_flPfS8_Pj,(.L_x_89 - _ZN13group_norm_v214gn_cuda_kernelI13__nv_bfloat16Li320ELi1ELi16ELi80ELi256ELb1ELi64ELi320ELi320ELi4ELb1ELi37ELb0ELb0ENS_16CompileConditionILi1000EEEEEvPT_PKS4_S7_S7_flPfS8_Pj)
        .other          _ZN13group_norm_v214gn_cuda_kernelI13__nv_bfloat16Li320ELi1ELi16ELi80ELi256ELb1ELi64ELi320ELi320ELi4ELb1ELi37ELb0ELb0ENS_16CompileConditionILi1000EEEEEvPT_PKS4_S7_S7_flPfS8_Pj,@"STO_CUDA_ENTRY STV_DEFAULT"
_ZN13group_norm_v214gn_cuda_kernelI13__nv_bfloat16Li320ELi1ELi16ELi80ELi256ELb1ELi64ELi320ELi320ELi4ELb1ELi37ELb0ELb0ENS_16CompileConditionILi1000EEEEEvPT_PKS4_S7_S7_flPfS8_Pj:
.text._ZN13group_norm_v214gn_cuda_kernelI13__nv_bfloat16Li320ELi1ELi16ELi80ELi256ELb1ELi64ELi320ELi320ELi4ELb1ELi37ELb0ELb0ENS_16CompileConditionILi1000EEEEEvPT_PKS4_S7_S7_flPfS8_Pj:
[----:B------:R-:W-:Y:S01]  /*0000*/  LDC R1, c[0x0][0x37c] ;  /* 0x0000df00ff017b82 */ /* 0x000fe20000000800 */
[----:B------:R-:W-:Y:S05]  /*0010*/  EXIT ;  /* 0x000000000000794d */ /* 0x000fea0003800000 */
.L_x_27:
        /* <DEDUP_REMOVED lines=14> */
.L_x_89:


//--------------------- .text._ZN13group_norm_v214gn_cuda_kernelI13__nv_bfloat16Li320ELi3ELi16ELi80ELi256ELb1ELi64ELi320ELi320ELi4ELb1ELi87ELb0ELb0ENS_16CompileConditionILi1000EEEEEvPT_PKS4_S7_S7_flPfS8_Pj --------------------------
	.section	.text._ZN13group_norm_v214gn_cuda_kernelI13__nv_bfloat16Li320ELi3ELi16ELi80ELi256ELb1ELi64ELi320ELi320ELi4ELb1ELi87ELb0ELb0ENS_16CompileConditionILi1000EEEEEvPT_PKS4_S7_S7_flPfS8_Pj,"ax",@progbits
	.align	128
        .global         _ZN13group_norm_v214gn_cuda_kernelI13__nv_bfloat16Li320ELi3ELi16ELi80ELi256ELb1ELi64ELi320ELi320ELi4ELb1ELi87ELb0ELb0ENS_16CompileConditionILi1000EEEEEvPT_PKS4_S7_S7_flPfS8_Pj
        .type           _ZN13group_norm_v214gn_cuda_kernelI13__nv_bfloat16Li320ELi3ELi16ELi80ELi256ELb1ELi64ELi320ELi320ELi4ELb1ELi87ELb0ELb0ENS_16CompileConditionILi1000EEEEEvPT_PKS4_S7_S7_flPfS8_Pj,@function
        .size           _ZN13group_norm_v214gn_cuda_kernelI13__nv_bfloat16Li320ELi3ELi16ELi80ELi256ELb1ELi64ELi320ELi320ELi4ELb1ELi87ELb0ELb0ENS_16CompileConditionILi1000EEEEEvPT_PKS4_S7_S7_flPfS8_Pj,(.L_x_90 - _ZN13group_norm_v214gn_cuda_kernelI13__nv_bfloat16Li320ELi3ELi16ELi80ELi256ELb1ELi64ELi320ELi320ELi4ELb1ELi87ELb0ELb0ENS_16CompileConditionILi1000EEEEEvPT_PKS4_S7_S7_flPfS8_Pj)
        .other          _ZN13group_norm_v214gn_cuda_kernelI13__nv_bfloat16Li320ELi3ELi16ELi80ELi256ELb1ELi64ELi320ELi320ELi4ELb1ELi87ELb0ELb0ENS_16CompileConditionILi1000EEEEEvPT_PKS4_S7_S7_flPfS8_Pj,@"STO_CUDA_ENTRY STV_DEFAULT"
_ZN13group_norm_v214gn_cuda_kernelI13__nv_bfloat16Li320ELi3ELi16ELi80ELi256ELb1ELi64ELi320ELi320ELi4ELb1ELi87ELb0ELb0ENS_16CompileConditionILi1000EEEEEvPT_PKS4_S7_S7_flPfS8_Pj:
.text._ZN13group_norm_v214gn_cuda_kernelI13__nv_bfloat16Li320ELi3ELi16ELi80ELi256ELb1ELi64ELi320ELi320ELi4ELb1ELi87ELb0ELb0ENS_16CompileConditionILi1000EEEEEvPT_PKS4_S7_S7_flPfS8_Pj:
[----:B------:R-:W-:Y:S01]  /*0000*/  LDC R1, c[0x0][0x37c] ;  /* 0x0000df00ff017b82 */ /* 0x000fe20000000800 */
[----:B------:R-:W-:Y:S05]  /*0010*/  EXIT ;  /* 0x000000000000794d */ /* 0x000fea0003800000 */
.L_x_28:
        /* <DEDUP_REMOVED lines=14> */
.L_x_90:


//--------------------- .text._ZN13group_norm_v214gn_cuda_kernelI13__nv_bfloat16Li320ELi1ELi16ELi80ELi256ELb1ELi128ELi320ELi320ELi4ELb1ELi74ELb0ELb0ENS_16CompileConditionILi1000EEEEEvPT_PKS4_S7_S7_flPfS8_Pj --------------------------
	.section	.text._ZN13group_norm_v214gn_cuda_kernelI13__nv_bfloat16Li320ELi1ELi16ELi80ELi256ELb1ELi128ELi320ELi320ELi4ELb1ELi74ELb0ELb0ENS_16CompileConditionILi1000EEEEEvPT_PKS4_S7_S7_flPfS8_Pj,"ax",@progbits
	.align	128
        .global         _ZN13group_norm_v214gn_cuda_kernelI13__nv_bfloat16Li320ELi1ELi16ELi80ELi256ELb1ELi128ELi320ELi320ELi4ELb1ELi74ELb0ELb0ENS_16CompileConditionILi1000EEEEEvPT_PKS4_S7_S7_flPfS8_Pj
        .type           _ZN13group_norm_v214gn_cuda_kernelI13__nv_bfloat16Li320ELi1ELi16ELi80ELi256ELb1ELi128ELi320ELi320ELi4ELb1ELi74ELb0ELb0ENS_16CompileConditionILi1000EEEEEvPT_PKS4_S7_S7_flPfS8_Pj,@function
        .size           _ZN13group_norm_v214gn_cuda_kernelI13__nv_bfloat16Li320ELi1ELi16ELi80ELi256ELb1ELi128ELi320ELi320ELi4ELb1ELi74ELb0ELb0ENS_16CompileConditionILi1000EEEEEvPT_PKS4_S7_S7_flPfS8_Pj,(.L_x_91 - _ZN13group_norm_v214gn_cuda_kernelI13__nv_bfloat16Li320ELi1ELi16ELi80ELi256ELb1ELi128ELi320ELi320ELi4ELb1ELi74ELb0ELb0ENS_16CompileConditionILi1000EEEEEvPT_PKS4_S7_S7_flPfS8_Pj)
        .other          _ZN13group_norm_v214gn_cuda_kernelI13__nv_bfloat16Li320ELi1ELi16ELi80ELi256ELb1ELi128ELi320ELi320ELi4ELb1ELi74ELb0ELb0ENS_16CompileConditionILi1000EEEEEvPT_PKS4_S7_S7_flPfS8_Pj,@"STO_CUDA_ENTRY STV_DEFAULT"
_ZN13group_norm_v214gn_cuda_kernelI13__nv_bfloat16Li320ELi1ELi16ELi80ELi256ELb1ELi128ELi320ELi320ELi4ELb1ELi74ELb0ELb0ENS_16CompileConditionILi1000EEEEEvPT_PKS4_S7_S7_flPfS8_Pj:
.text._ZN13group_norm_v214gn_cuda_kernelI13__nv_bfloat16Li320ELi1ELi16ELi80ELi256ELb1ELi128ELi320ELi320ELi4ELb1ELi74ELb0ELb0ENS_16CompileConditionILi1000EEEEEvPT_PKS4_S7_S7_flPfS8_Pj:
[----:B------:R-:W-:Y:S01]  /*0000*/  LDC R1, c[0x0][0x37c] ;  /* 0x0000df00ff017b82 */ /* 0x000fe20000000800 */
[----:B------:R-:W-:Y:S05]  /*0010*/  EXIT ;  /* 0x000000000000794d */ /* 0x000fea0003800000 */
.L_x_29:
        /* <DEDUP_REMOVED lines=14> */
.L_x_91:


//--------------------- .text._ZN13group_norm_v214gn_cuda_kernelI13__nv_bfloat16Li320ELi1ELi16ELi80ELi256ELb1ELi128ELi320ELi320ELi4ELb0ELi74ELb0ELb1ENS_16CompileConditionILi1000EEEEEvPT_PKS4_S7_S7_flPfS8_Pj --------------------------
	.section	.text._ZN13group_norm_v214gn_cuda_kernelI13__nv_bfloat16Li320ELi1ELi16ELi80ELi256ELb1ELi128ELi320ELi320ELi4ELb0ELi74ELb0ELb1ENS_16CompileConditionILi1000EEEEEvPT_PKS4_S7_S7_flPfS8_Pj,"ax",@progbits
	.align	128
        .global         _ZN13group_norm_v214gn_cuda_kernelI13__nv_bfloat16Li320ELi1ELi16ELi80ELi256ELb1ELi128ELi320ELi320ELi4ELb0ELi74ELb0ELb1ENS_16CompileConditionILi1000EEEEEvPT_PKS4_S7_S7_flPfS8_Pj
        .type           _ZN13group_norm_v214gn_cuda_kernelI13__nv_bfloat16Li320ELi1ELi16ELi80ELi256ELb1ELi128ELi320ELi320ELi4ELb0ELi74ELb0ELb1ENS_16CompileConditionILi1000EEEEEvPT_PKS4_S7_S7_flPfS8_Pj,@function
        .size           _ZN13group_norm_v214gn_cuda_kernelI13__nv_bfloat16Li320ELi1ELi16ELi80ELi256ELb1ELi128ELi320ELi320ELi4ELb0ELi74ELb0ELb1ENS_16CompileConditionILi1000EEEEEvPT_PKS4_S7_S7_flPfS8_Pj,(.L_x_92 - _ZN13group_norm_v214gn_cuda_kernelI13__nv_bfloat16Li320ELi1ELi16ELi80ELi256ELb1ELi128ELi320ELi320ELi4ELb0ELi74ELb0ELb1ENS_16CompileConditionILi1000EEEEEvPT_PKS4_S7_S7_flPfS8_Pj)
        .other          _ZN13group_norm_v214gn_cuda_kernelI13__nv_bfloat16Li320ELi1ELi16ELi80ELi256ELb1ELi128ELi320ELi320ELi4ELb0ELi74ELb0ELb1ENS_16CompileConditionILi1000EEEEEvPT_PKS4_S7_S7_flPfS8_Pj,@"STO_CUDA_ENTRY STV_DEFAULT"
_ZN13group_norm_v214gn_cuda_kernelI13__nv_bfloat16Li320ELi1ELi16ELi80ELi256ELb1ELi128ELi320ELi320ELi4ELb0ELi74ELb0ELb1ENS_16CompileConditionILi1000EEEEEvPT_PKS4_S7_S7_flPfS8_Pj:
.text._ZN13group_norm_v214gn_cuda_kernelI13__nv_bfloat16Li320ELi1ELi16ELi80ELi256ELb1ELi128ELi320ELi320ELi4ELb0ELi74ELb0ELb1ENS_16CompileConditionILi1000EEEEEvPT_PKS4_S7_S7_flPfS8_Pj:
[----:B------:R-:W-:Y:S01]  /*0000*/  LDC R1, c[0x0][0x37c] ;  /* 0x0000df00ff017b82 */ /* 0x000fe20000000800 */
[----:B------:R-:W-:Y:S05]  /*0010*/  EXIT ;  /* 0x000000000000794d */ /* 0x000fea0003800000 */
.L_x_30:
        /* <DEDUP_REMOVED lines=14> */
.L_x_92:


//--------------------- .text._ZN13group_norm_v218gn_bwd_cuda_kernelI6__halfLi320ELi3ELi32ELi40ELi256ELb0ELb1ELi4ELi320ELi320ELi4ELb1ELi5ELb0ELb0ELNS_15WgradSyncMethodE2ENS_16CompileConditionILi1000EEEEEvPT_S6_S6_PKS5_S8_S8_S8_PKfflPfPj --------------------------
	.section	.text._ZN13group_norm_v218gn_bwd_cuda_kernelI6__halfLi320ELi3ELi32ELi40ELi256ELb0ELb1ELi4ELi320ELi320ELi4ELb1ELi5ELb0ELb0ELNS_15WgradSyncMethodE2ENS_16CompileConditionILi1000EEEEEvPT_S6_S6_PKS5_S8_S8_S8_PKfflPfPj,"ax",@progbits
	.align	128
        .global         _ZN13group_norm_v218gn_bwd_cuda_kernelI6__halfLi320ELi3ELi32ELi40ELi256ELb0ELb1ELi4ELi320ELi320ELi4ELb1ELi5ELb0ELb0ELNS_15WgradSyncMethodE2ENS_16CompileConditionILi1000EEEEEvPT_S6_S6_PKS5_S8_S8_S8_PKfflPfPj
        .type           _ZN13group_norm_v218gn_bwd_cuda_kernelI6__halfLi320ELi3ELi32ELi40ELi256ELb0ELb1ELi4ELi320ELi320ELi4ELb1ELi5ELb0ELb0ELNS_15WgradSyncMethodE2ENS_16CompileConditionILi1000EEEEEvPT_S6_S6_PKS5_S8_S8_S8_PKfflPfPj,@function
        .size           _ZN13group_norm_v218gn_bwd_cuda_kernelI6__halfLi320ELi3ELi32ELi40ELi256ELb0ELb1ELi4ELi320ELi320ELi4ELb1ELi5ELb0ELb0ELNS_15WgradSyncMethodE2ENS_16CompileConditionILi1000EEEEEvPT_S6_S6_PKS5_S8_S8_S8_PKfflPfPj,(.L_x_93 - _ZN13group_norm_v218gn_bwd_cuda_kernelI6__halfLi320ELi3ELi32ELi40ELi256ELb0ELb1ELi4ELi320ELi320ELi4ELb1ELi5ELb0ELb0ELNS_15WgradSyncMethodE2ENS_16CompileConditionILi1000EEEEEvPT_S6_S6_PKS5_S8_S8_S8_PKfflPfPj)
        .other          _ZN13group_norm_v218gn_bwd_cuda_kernelI6__halfLi320ELi3ELi32ELi40ELi256ELb0ELb1ELi4ELi320ELi320ELi4ELb1ELi5ELb0ELb0ELNS_15WgradSyncMethodE2ENS_16CompileConditionILi1000EEEEEvPT_S6_S6_PKS5_S8_S8_S8_PKfflPfPj,@"STO_CUDA_ENTRY STV_DEFAULT"
_ZN13group_norm_v218gn_bwd_cuda_kernelI6__halfLi320ELi3ELi32ELi40ELi256ELb0ELb1ELi4ELi320ELi320ELi4ELb1ELi5ELb0ELb0ELNS_15WgradSyncMethodE2ENS_16CompileConditionILi1000EEEEEvPT_S6_S6_PKS5_S8_S8_S8_PKfflPfPj:
.text._ZN13group_norm_v218gn_bwd_cuda_kernelI6__halfLi320ELi3ELi32ELi40ELi256ELb0ELb1ELi4ELi320ELi320ELi4ELb1ELi5ELb0ELb0ELNS_15WgradSyncMethodE2ENS_16CompileConditionILi1000EEEEEvPT_S6_S6_PKS5_S8_S8_S8_PKfflPfPj:
[----:B------:R-:W-:Y:S01]  /*0000*/  LDC R1, c[0x0][0x37c] ;  /* 0x0000df00ff017b82 */ /* 0x000fe20000000800 */
[----:B------:R-:W-:Y:S05]  /*0010*/  EXIT ;  /* 0x000000000000794d */ /* 0x000fea0003800000 */
.L_x_31:
        /* <DEDUP_REMOVED lines=14> */
.L_x_93:


//--------------------- .text._ZN13group_norm_v218gn_bwd_cuda_kernelI6__halfLi320ELi1ELi32ELi40ELi256ELb0ELb1ELi8ELi320ELi320ELi4ELb1ELi4ELb0ELb0ELNS_15WgradSyncMethodE3ENS_16CompileConditionILi1000EEEEEvPT_S6_S6_PKS5_S8_S8_S8_PKfflPfPj --------------------------
	.section	.text._ZN13group_norm_v218gn_bwd_cuda_kernelI6__halfLi320ELi1ELi32ELi40ELi256ELb0ELb1ELi8ELi320ELi320ELi4ELb1ELi4ELb0ELb0ELNS_15WgradSyncMethodE3ENS_16CompileConditionILi1000EEEEEvPT_S6_S6_PKS5_S8_S8_S8_PKfflPfPj,"ax",@progbits
	.align	128
        .global         _ZN13group_norm_v218gn_bwd_cuda_kernelI6__halfLi320ELi1ELi32ELi40ELi256ELb0ELb1ELi8ELi320ELi320ELi4ELb1ELi4ELb0ELb0ELNS_15WgradSyncMethodE3ENS_16CompileConditionILi1000EEEEEvPT_S6_S6_PKS5_S8_S8_S8_PKfflPfPj
        .type           _ZN13group_norm_v218gn_bwd_cuda_kernelI6__halfLi320ELi1ELi32ELi40ELi256ELb0ELb1ELi8ELi320ELi320ELi4ELb1ELi4ELb0ELb0ELNS_15WgradSyncMethodE3ENS_16CompileConditionILi1000EEEEEvPT_S6_S6_PKS5_S8_S8_S8_PKfflPfPj,@function
        .size           _ZN13group_norm_v218gn_bwd_cuda_kernelI6__halfLi320ELi1ELi32ELi40ELi256ELb0ELb1ELi8ELi320ELi320ELi4ELb1ELi4ELb0ELb0ELNS_15WgradSyncMethodE3ENS_16CompileConditionILi1000EEEEEvPT_S6_S6_PKS5_S8_S8_S8_PKfflPfPj,(.L_x_94 - _ZN13group_norm_v218gn_bwd_cuda_kernelI6__halfLi320ELi1ELi32ELi40ELi256ELb0ELb1ELi8ELi320ELi320ELi4ELb1ELi4ELb0ELb0ELNS_15WgradSyncMethodE3ENS_16CompileConditionILi1000EEEEEvPT_S6_S6_PKS5_S8_S8_S8_PKfflPfPj)
        .other          _ZN13group_norm_v218gn_bwd_cuda_kernelI6__halfLi320ELi1ELi32ELi40ELi256ELb0ELb1ELi8ELi320ELi320ELi4ELb1ELi4ELb0ELb0ELNS_15WgradSyncMethodE3ENS_16CompileConditionILi1000EEEEEvPT_S6_S6_PKS5_S8_S8_S8_PKfflPfPj,@"STO_CUDA_ENTRY STV_DEFAULT"
_ZN13group_norm_v218gn_bwd_cuda_kernelI6__halfLi320ELi1ELi32ELi40ELi256ELb0ELb1ELi8ELi320ELi320ELi4ELb1ELi4ELb0ELb0ELNS_15WgradSyncMethodE3ENS_16CompileConditionILi1000EEEEEvPT_S6_S6_PKS5_S8_S8_S8_PKfflPfPj:
.text._ZN13group_norm_v218gn_bwd_cuda_kernelI6__halfLi320ELi1ELi32ELi40ELi256ELb0ELb1ELi8ELi320ELi320ELi4ELb1ELi4ELb0ELb0ELNS_15WgradSyncMethodE3ENS_16CompileConditionILi1000EEEEEvPT_S6_S6_PKS5_S8_S8_S8_PKfflPfPj:
[----:B------:R-:W-:Y:S01]  /*0000*/  LDC R1, c[0x0][0x37c] ;  /* 0x0000df00ff017b82 */ /* 0x000fe20000000800 */
[----:B------:R-:W-:Y:S05]  /*0010*/  EXIT ;  /* 0x000000000000794d */ /* 0x000fea0003800000 */
.L_x_32:
        /* <DEDUP_REMOVED lines=14> */
.L_x_94:


//--------------------- .text._ZN13group_norm_v218gn_bwd_cuda_kernelI6__halfLi320ELi3ELi32ELi40ELi256ELb0ELb1ELi8ELi320ELi320ELi4ELb1ELi8ELb0ELb0ELNS_15WgradSyncMethodE3ENS_16CompileConditionILi1000EEEEEvPT_S6_S6_PKS5_S8_S8_S8_PKfflPfPj --------------------------
	.section	.text._ZN13group_norm_v218gn_bwd_cuda_kernelI6__halfLi320ELi3ELi32ELi40ELi256ELb0ELb1ELi8ELi320ELi320ELi4ELb1ELi8ELb0ELb0ELNS_15WgradSyncMethodE3ENS_16CompileConditionILi1000EEEEEvPT_S6_S6_PKS5_S8_S8_S8_PKfflPfPj,"ax",@progbits
	.align	128
        .global         _ZN13group_norm_v218gn_bwd_cuda_kernelI6__halfLi320ELi3ELi32ELi40ELi256ELb0ELb1ELi8ELi320ELi320ELi4ELb1ELi8ELb0ELb0ELNS_15WgradSyncMethodE3ENS_16CompileConditionILi1000EEEEEvPT_S6_S6_PKS5_S8_S8_S8_PKfflPfPj
        .type           _ZN13group_norm_v218gn_bwd_cuda_kernelI6__halfLi320ELi3ELi32ELi40ELi256ELb0ELb1ELi8ELi320ELi320ELi4ELb1ELi8ELb0ELb0ELNS_15WgradSyncMethodE3ENS_16CompileConditionILi1000EEEEEvPT_S6_S6_PKS5_S8_S8_S8_PKfflPfPj,@function
        .size           _ZN13group_norm_v218gn_bwd_cuda_kernelI6__halfLi320ELi3ELi32ELi40ELi256ELb0ELb1ELi8ELi320ELi320ELi4ELb1ELi8ELb0ELb0ELNS_15WgradSyncMethodE3ENS_16CompileConditionILi1000EEEEEvPT_S6_S6_PKS5_S8_S8_S8_PKfflPfPj,(.L_x_95 - _ZN13group_norm_v218gn_bwd_cuda_kernelI6__halfLi320ELi3ELi32ELi40ELi256ELb0ELb1ELi8ELi320ELi320ELi4ELb1ELi8ELb0ELb0ELNS_15WgradSyncMethodE3ENS_16CompileConditionILi1000EEEEEvPT_S6_S6_PKS5_S8_S8_S8_PKfflPfPj)
        .other          _ZN13group_norm_v218gn_bwd_cuda_kernelI6__halfLi320ELi3ELi32ELi40ELi256ELb0ELb1ELi8ELi320ELi320ELi4ELb1ELi8ELb0ELb0ELNS_15WgradSyncMethodE3ENS_16CompileConditionILi1000EEEEEvPT_S6_S6_PKS5_S8_S8_S8_PKfflPfPj,@"STO_CUDA_ENTRY STV_DEFAULT"
_ZN13group_norm_v218gn_bwd_cuda_kernelI6__halfLi320ELi3ELi32ELi40ELi256ELb0ELb1ELi8ELi320ELi320ELi4ELb1ELi8ELb0ELb0ELNS_15WgradSyncMethodE3ENS_16CompileConditionILi1000EEEEEvPT_S6_S6_PKS5_S8_S8_S8_PKfflPfPj:
.text._ZN13group_norm_v218gn_bwd_cuda_kernelI6__halfLi320ELi3ELi32ELi40ELi256ELb0ELb1ELi8ELi320ELi320ELi4ELb1ELi8ELb0ELb0ELNS_15WgradSyncMethodE3ENS_16CompileConditionILi1000EEEEEvPT_S6_S6_PKS5_S8_S8_S8_PKfflPfPj:
[----:B------:R-:W-:Y:S01]  /*0000*/  LDC R1, c[0x0][0x37c] ;  /* 0x0000df00ff017b82 */ /* 0x000fe20000000800 */
[----:B------:R-:W-:Y:S05]  /*0010*/  EXIT ;  /* 0x000000000000794d */ /* 0x000fea0003800000 */
.L_x_33:
        /* <DEDUP_REMOVED lines=14> */
.L_x_95:


//--------------------- .text._ZN13group_norm_v218gn_bwd_cuda_kernelI6__halfLi320ELi1ELi32ELi40ELi256ELb0ELb1ELi16ELi320ELi320ELi4ELb1ELi8ELb0ELb0ELNS_15WgradSyncMethodE3ENS_16CompileConditionILi1000EEEEEvPT_S6_S6_PKS5_S8_S8_S8_PKfflPfPj --------------------------
	.section	.text._ZN13group_norm_v218gn_bwd_cuda_kernelI6__halfLi320ELi1ELi32ELi40ELi256ELb0ELb1ELi16ELi320ELi320ELi4ELb1ELi8ELb0ELb0ELNS_15WgradSyncMethodE3ENS_16CompileConditionILi1000EEEEEvPT_S6_S6_PKS5_S8_S8_S8_PKfflPfPj,"ax",@progbits
	.align	128
        .global         _ZN13group_norm_v218gn_bwd_cuda_kernelI6__halfLi320ELi1ELi32ELi40ELi256ELb0ELb1ELi16ELi320ELi320ELi4ELb1ELi8ELb0ELb0ELNS_15WgradSyncMethodE3ENS_16CompileConditionILi1000EEEEEvPT_S6_S6_PKS5_S8_S8_S8_PKfflPfPj
        .type           _ZN13group_norm_v218gn_bwd_cuda_kernelI6__halfLi320ELi1ELi32ELi40ELi256ELb0ELb1ELi16ELi320ELi320ELi4ELb1ELi8ELb0ELb0ELNS_15WgradSyncMethodE3ENS_16CompileConditionILi1000EEEEEvPT_S6_S6_PKS5_S8_S8_S8_PKfflPfPj,@function
        .size           _ZN13group_norm_v218gn_bwd_cuda_kernelI6__halfLi320ELi1ELi32ELi40ELi256ELb0ELb1ELi16ELi320ELi320ELi4ELb1ELi8ELb0ELb0ELNS_15WgradSyncMethodE3ENS_16CompileConditionILi1000EEEEEvPT_S6_S6_PKS5_S8_S8_S8_PKfflPfPj,(.L_x_96 - _ZN13group_norm_v218gn_bwd_cuda_kernelI6__halfLi320ELi1ELi32ELi40ELi256ELb0ELb1ELi16ELi320ELi320ELi4ELb1ELi8ELb0ELb0ELNS_15WgradSyncMethodE3ENS_16CompileConditionILi1000EEEEEvPT_S6_S6_PKS5_S8_S8_S8_PKfflPfPj)
        .other          _ZN13group_norm_v218gn_bwd_cuda_kernelI6__halfLi320ELi1ELi32ELi40ELi256ELb0ELb1ELi16ELi320ELi320ELi4ELb1ELi8ELb0ELb0ELNS_15WgradSyncMethodE3ENS_16CompileConditionILi1000EEEEEvPT_S6_S6_PKS5_S8_S8_S8_PKfflPfPj,@"STO_CUDA_ENTRY STV_DEFAULT"
_ZN13group_norm_v218gn_bwd_cuda_kernelI6__halfLi320ELi1ELi32ELi40ELi256ELb0ELb1ELi16ELi320ELi320ELi4ELb1ELi8ELb0ELb0ELNS_15WgradSyncMethodE3ENS_16CompileConditionILi1000EEEEEvPT_S6_S6_PKS5_S8_S8_S8_PKfflPfPj:
.text._ZN13group_norm_v218gn_bwd_cuda_kernelI6__halfLi320ELi1ELi32ELi40ELi256ELb0ELb1ELi16ELi320ELi320ELi4ELb1ELi8ELb0ELb0ELNS_15WgradSyncMethodE3ENS_16CompileConditionILi1000EEEEEvPT_S6_S6_PKS5_S8_S8_S8_PKfflPfPj:
[----:B------:R-:W-:Y:S01]  /*0000*/  LDC R1, c[0x0][0x37c] ;  /* 0x0000df00ff017b82 */ /* 0x000fe20000000800 */
[----:B------:R-:W-:Y:S05]  /*0010*/  EXIT ;  /* 0x000000000000794d */ /* 0x000fea0003800000 */
.L_x_34:
        /* <DEDUP_REMOVED lines=14> */
.L_x_96:


//--------------------- .text._ZN13group_norm_v218gn_bwd_cuda_kernelI6__halfLi320ELi3ELi32ELi40ELi256ELb0ELb1ELi16ELi320ELi320ELi4ELb1ELi20ELb0ELb0ELNS_15WgradSyncMethodE3ENS_16CompileConditionILi1000EEEEEvPT_S6_S6_PKS5_S8_S8_S8_PKfflPfPj --------------------------
	.section	.text._ZN13group_norm_v218gn_bwd_cuda_kernelI6__halfLi320ELi3ELi32ELi40ELi256ELb0ELb1ELi16ELi320ELi320ELi4ELb1ELi20ELb0ELb0ELNS_15WgradSyncMethodE3ENS_16CompileConditionILi1000EEEEEvPT_S6_S6_PKS5_S8_S8_S8_PKfflPfPj,"ax",@progbits
	.align	128
        .global         _ZN13group_norm_v218gn_bwd_cuda_kernelI6__halfLi320ELi3ELi32ELi40ELi256ELb0ELb1ELi16ELi320ELi320ELi4ELb1ELi20ELb0ELb0ELNS_15WgradSyncMethodE3ENS_16CompileConditionILi1000EEEEEvPT_S6_S6_PKS5_S8_S8_S8_PKfflPfPj
        .type           _ZN13group_norm_v218gn_bwd_cuda_kernelI6__halfLi320ELi3ELi32ELi40ELi256ELb0ELb1ELi16ELi320ELi320ELi4ELb1ELi20ELb0ELb0ELNS_15WgradSyncMethodE3ENS_16CompileConditionILi1000EEEEEvPT_S6_S6_PKS5_S8_S8_S8_PKfflPfPj,@function
        .size           _ZN13group_norm_v218gn_bwd_cuda_kernelI6__halfLi320ELi3ELi32ELi40ELi256ELb0ELb1ELi16ELi320ELi320ELi4ELb1ELi20ELb0ELb0ELNS_15WgradSyncMethodE3ENS_16CompileConditionILi1000EEEEEvPT_S6_S6_PKS5_S8_S8_S8_PKfflPfPj,(.L_x_97 - _ZN13group_norm_v218gn_bwd_cuda_kernelI6__halfLi320ELi3ELi32ELi40ELi256ELb0ELb1ELi16ELi320ELi320ELi4ELb1ELi20ELb0ELb0ELNS_15WgradSyncMethodE3ENS_16CompileConditionILi1000EEEEEvPT_S6_S6_PKS5_S8_S8_S8_PKfflPfPj)
        .other          _ZN13group_norm_v218gn_bwd_cuda_kernelI6__halfLi320ELi3ELi32ELi40ELi256ELb0ELb1ELi16ELi320ELi320ELi4ELb1ELi20ELb0ELb0ELNS_15WgradSyncMethodE3ENS_16CompileConditionILi1000EEEEEvPT_S6_S6_PKS5_S8_S8_S8_PKfflPfPj,@"STO_CUDA_ENTRY STV_DEFAULT"
_ZN13group_norm_v218gn_bwd_cuda_kernelI6__halfLi320ELi3ELi32ELi40ELi256ELb0ELb1ELi16ELi320ELi320ELi4ELb1ELi20ELb0ELb0ELNS_15WgradSyncMethodE3ENS_16CompileConditionILi1000EEEEEvPT_S6_S6_PKS5_S8_S8_S8_PKfflPfPj:
.text._ZN13group_norm_v218gn_bwd_cuda_kernelI6__halfLi320ELi3ELi32ELi40ELi256ELb0ELb1ELi16ELi320ELi320ELi4ELb1ELi20ELb0ELb0ELNS_15WgradSyncMethodE3ENS_16CompileConditionILi1000EEEEEvPT_S6_S6_PKS5_S8_S8_S8_PKfflPfPj:
[----:B------:R-:W-:Y:S01]  /*0000*/  LDC R1, c[0x0][0x37c] ;  /* 0x0000df00ff017b82 */ /* 0x000fe20000000800 */
[----:B------:R-:W-:Y:S05]  /*0010*/  EXIT ;  /* 0x000000000000794d */ /* 0x000fea0003800000 */
.L_x_35:
        /* <DEDUP_REMOVED lines=14> */
.L_x_97:


//--------------------- .text._ZN13group_norm_v218gn_bwd_cuda_kernelI6__halfLi320ELi1ELi32ELi40ELi256ELb0ELb1ELi32ELi320ELi320ELi4ELb1ELi16ELb0ELb0ELNS_15WgradSyncMethodE3ENS_16CompileConditionILi1000EEEEEvPT_S6_S6_PKS5_S8_S8_S8_PKfflPfPj --------------------------
	.section	.text._ZN13group_norm_v218gn_bwd_cuda_kernelI6__halfLi320ELi1ELi32ELi40ELi256ELb0ELb1ELi32ELi320ELi320ELi4ELb1ELi16ELb0ELb0ELNS_15WgradSyncMethodE3ENS_16CompileConditionILi1000EEEEEvPT_S6_S6_PKS5_S8_S8_S8_PKfflPfPj,"ax",@progbits
	.align	128
        .global         _ZN13group_norm_v218gn_bwd_cuda_kernelI6__halfLi320ELi1ELi32ELi40ELi256ELb0ELb1ELi32ELi320ELi320ELi4ELb1ELi16ELb0ELb0ELNS_15WgradSyncMethodE3ENS_16CompileConditionILi1000EEEEEvPT_S6_S6_PKS5_S8_S8_S8_PKfflPfPj
        .type           _ZN13group_norm_v218gn_bwd_cuda_kernelI6__halfLi320ELi1ELi32ELi40ELi256ELb0ELb1ELi32ELi320ELi320ELi4ELb1ELi16ELb0ELb0ELNS_15WgradSyncMethodE3ENS_16CompileConditionILi1000EEEEEvPT_S6_S6_PKS5_S8_S8_S8_PKfflPfPj,@function
        .size           _ZN13group_norm_v218gn_bwd_cuda_kernelI6__halfLi320ELi1ELi32ELi40ELi256ELb0ELb1ELi32ELi320ELi320ELi4ELb1ELi16ELb0ELb0ELNS_15WgradSyncMethodE3ENS_16CompileConditionILi1000EEEEEvPT_S6_S6_PKS5_S8_S8_S8_PKfflPfPj,(.L_x_98 - _ZN13group_norm_v218gn_bwd_cuda_kernelI6__halfLi320ELi1ELi32ELi40ELi256ELb0ELb1ELi32ELi320ELi320ELi4ELb1ELi16ELb0ELb0ELNS_15WgradSyncMethodE3ENS_16CompileConditionILi1000EEEEEvPT_S6_S6_PKS5_S8_S8_S8_PKfflPfPj)
        .other          _ZN13group_norm_v218gn_bwd_cuda_kernelI6__halfLi320ELi1ELi32ELi40ELi256ELb0ELb1ELi32ELi320ELi320ELi4ELb1ELi16ELb0ELb0ELNS_15WgradSyncMethodE3ENS_16CompileConditionILi1000EEEEEvPT_S6_S6_PKS5_S8_S8_S8_PKfflPfPj,@"STO_CUDA_ENTRY STV_DEFAULT"
_ZN13group_norm_v218gn_bwd_cuda_kernelI6__halfLi320ELi1ELi32ELi40ELi256ELb0ELb1ELi32ELi320ELi320ELi4ELb1ELi16ELb0ELb0ELNS_15WgradSyncMethodE3ENS_16CompileConditionILi1000EEEEEvPT_S6_S6_PKS5_S8_S8_S8_PKfflPfPj:
.text._ZN13group_norm_v218gn_bwd_cuda_kernelI6__halfLi320ELi1ELi32ELi40ELi256ELb0ELb1ELi32ELi320ELi320ELi4ELb1ELi16ELb0ELb0ELNS_15WgradSyncMethodE3ENS_16CompileConditionILi1000EEEEEvPT_S6_S6_PKS5_S8_S8_S8_PKfflPfPj:
[----:B------:R-:W-:Y:S01]  /*0000*/  LDC R1, c[0x0][0x37c] ;  /* 0x0000df00ff017b82 */ /* 0x000fe20000000800 */
[----:B------:R-:W-:Y:S05]  /*0010*/  EXIT ;  /* 0x000000000000794d */ /* 0x000fea0003800000 */
.L_x_36:
        /* <DEDUP_REMOVED lines=14> */
.L_x_98:


//--------------------- .text._ZN13group_norm_v218gn_bwd_cuda_kernelI6__halfLi320ELi1ELi32ELi40ELi256ELb0ELb1ELi64ELi320ELi320ELi4ELb1ELi36ELb0ELb0ELNS_15WgradSyncMethodE3ENS_16CompileConditionILi1000EEEEEvPT_S6_S6_PKS5_S8_S8_S8_PKfflPfPj --------------------------
	.section	.text._ZN13group_norm_v218gn_bwd_cuda_kernelI6__halfLi320ELi1ELi32ELi40ELi256ELb0ELb1ELi64ELi320ELi320ELi4ELb1ELi36ELb0ELb0ELNS_15WgradSyncMethodE3ENS_16CompileConditionILi1000EEEEEvPT_S6_S6_PKS5_S8_S8_S8_PKfflPfPj,"ax",@progbits
	.align	128
        .global         _ZN13group_norm_v218gn_bwd_cuda_kernelI6__halfLi320ELi1ELi32ELi40ELi256ELb0ELb1ELi64ELi320ELi320ELi4ELb1ELi36ELb0ELb0ELNS_15WgradSyncMethodE3ENS_16CompileConditionILi1000EEEEEvPT_S6_S6_PKS5_S8_S8_S8_PKfflPfPj
        .type           _ZN13group_norm_v218gn_bwd_cuda_kernelI6__halfLi320ELi1ELi32ELi40ELi256ELb0ELb1ELi64ELi320ELi320ELi4ELb1ELi36ELb0ELb0ELNS_15WgradSyncMethodE3ENS_16CompileConditionILi1000EEEEEvPT_S6_S6_PKS5_S8_S8_S8_PKfflPfPj,@function
        .size           _ZN13group_norm_v218gn_bwd_cuda_kernelI6__halfLi320ELi1ELi32ELi40ELi256ELb0ELb1ELi64ELi320ELi320ELi4ELb1ELi36ELb0ELb0ELNS_15WgradSyncMethodE3ENS_16CompileConditionILi1000EEEEEvPT_S6_S6_PKS5_S8_S8_S8_PKfflPfPj,(.L_x_99 - _ZN13group_norm_v218gn_bwd_cuda_kernelI6__halfLi320ELi1ELi32ELi40ELi256ELb0ELb1ELi64ELi320ELi320ELi4ELb1ELi36ELb0ELb0ELNS_15WgradSyncMethodE3ENS_16CompileConditionILi1000EEEEEvPT_S6_S6_PKS5_S8_S8_S8_PKfflPfPj)
        .other          _ZN13group_norm_v218gn_bwd_cuda_kernelI6__halfLi320ELi1ELi32ELi40ELi256ELb0ELb1ELi64ELi320ELi320ELi4ELb1ELi36ELb0ELb0ELNS_15WgradSyncMethodE3ENS_16CompileConditionILi1000EEEEEvPT_S6_S6_PKS5_S8_S8_S8_PKfflPfPj,@"STO_CUDA_ENTRY STV_DEFAULT"
_ZN13group_norm_v218gn_bwd_cuda_kernelI6__halfLi320ELi1ELi32ELi40ELi256ELb0ELb1ELi64ELi320ELi320ELi4ELb1ELi36ELb0ELb0ELNS_15WgradSyncMethodE3ENS_16CompileConditionILi1000EEEEEvPT_S6_S6_PKS5_S8_S8_S8_PKfflPfPj:
.text._ZN13group_norm_v218gn_bwd_cuda_kernelI6__halfLi320ELi1ELi32ELi40ELi256ELb0ELb1ELi64ELi320ELi320ELi4ELb1ELi36ELb0ELb0ELNS_15WgradSyncMethodE3ENS_16CompileConditionILi1000EEEEEvPT_S6_S6_PKS5_S8_S8_S8_PKfflPfPj:
[----:B------:R-:W-:Y:S01]  /*0000*/  LDC R1, c[0x0][0x37c] ;  /* 0x0000df00ff017b82 */ /* 0x000fe20000000800 */
[----:B------:R-:W-:Y:S05]  /*0010*/  EXIT ;  /* 0x000000000000794d */ /* 0x000fea0003800000 */
.L_x_37:
        /* <DEDUP_REMOVED lines=14> */
.L_x_99:


//--------------------- .text._ZN13group_norm_v218gn_bwd_cuda_kernelI6__halfLi320ELi3ELi32ELi40ELi256ELb0ELb1ELi32ELi320ELi320ELi4ELb1ELi40ELb0ELb0ELNS_15WgradSyncMethodE3ENS_16CompileConditionILi1000EEEEEvPT_S6_S6_PKS5_S8_S8_S8_PKfflPfPj --------------------------
	.section	.text._ZN13group_norm_v218gn_bwd_cuda_kernelI6__halfLi320ELi3ELi32ELi40ELi256ELb0ELb1ELi32ELi320ELi320ELi4ELb1ELi40ELb0ELb0ELNS_15WgradSyncMethodE3ENS_16CompileConditionILi1000EEEEEvPT_S6_S6_PKS5_S8_S8_S8_PKfflPfPj,"ax",@progbits
	.align	128
        .global         _ZN13group_norm_v218gn_bwd_cuda_kernelI6__halfLi320ELi3ELi32ELi40ELi256ELb0ELb1ELi32ELi320ELi320ELi4ELb1ELi40ELb0ELb0ELNS_15WgradSyncMethodE3ENS_16CompileConditionILi1000EEEEEvPT_S6_S6_PKS5_S8_S8_S8_PKfflPfPj
        .type           _ZN13group_norm_v218gn_bwd_cuda_kernelI6__halfLi320ELi3ELi32ELi40ELi256ELb0ELb1ELi32ELi320ELi320ELi4ELb1ELi40ELb0ELb0ELNS_15WgradSyncMethodE3ENS_16CompileConditionILi1000EEEEEvPT_S6_S6_PKS5_S8_S8_S8_PKfflPfPj,@function
        .size           _ZN13group_norm_v218gn_bwd_cuda_kernelI6__halfLi320ELi3ELi32ELi40ELi256ELb0ELb1ELi32ELi320ELi320ELi4ELb1ELi40ELb0ELb0ELNS_15WgradSyncMethodE3ENS_16CompileConditionILi1000EEEEEvPT_S6_S6_PKS5_S8_S8_S8_PKfflPfPj,(.L_x_100 - _ZN13group_norm_v218gn_bwd_cuda_kernelI6__halfLi320ELi3ELi32ELi40ELi256ELb0ELb1ELi32ELi320ELi320ELi4ELb1ELi40ELb0ELb0ELNS_15WgradSyncMethodE3ENS_16CompileConditionILi1000EEEEEvPT_S6_S6_PKS5_S8_S8_S8_PKfflPfPj)
        .other          _ZN13group_norm_v218gn_bwd_cuda_kernelI6__halfLi320ELi3ELi32ELi40ELi256ELb0ELb1ELi32ELi320ELi320ELi4ELb1ELi40ELb0ELb0ELNS_15WgradSyncMethodE3ENS_16CompileConditionILi1000EEEEEvPT_S6_S6_PKS5_S8_S8_S8_PKfflPfPj,@"STO_CUDA_ENTRY STV_DEFAULT"
_ZN13group_norm_v218gn_bwd_cuda_kernelI6__halfLi320ELi3ELi32ELi40ELi256ELb0ELb1ELi32ELi320ELi320ELi4ELb1ELi40ELb0ELb0ELNS_15WgradSyncMethodE3ENS_16CompileConditionILi1000EEEEEvPT_S6_S6_PKS5_S8_S8_S8_PKfflPfPj:
.text._ZN13group_norm_v218gn_bwd_cuda_kernelI6__halfLi320ELi3ELi32ELi40ELi256ELb0ELb1ELi32ELi320ELi320ELi4ELb1ELi40ELb0ELb0ELNS_15WgradSyncMethodE3ENS_16CompileConditionILi1000EEEEEvPT_S6_S6_PKS5_S8_S8_S8_PKfflPfPj:
[----:B------:R-:W-:Y:S01]  /*0000*/  LDC R1, c[0x0][0x37c] ;  /* 0x0000df00ff017b82 */ /* 0x000fe20000000800 */
[----:B------:R-:W-:Y:S05]  /*0010*/  EXIT ;  /* 0x000000000000794d */ /* 0x000fea0003800000 */
.L_x_38:
        /* <DEDUP_REMOVED lines=14> */
.L_x_100:


//--------------------- .text._ZN13group_norm_v218gn_bwd_cuda_kernelI6__halfLi320ELi2ELi32ELi40ELi256ELb0ELb1ELi32ELi320ELi320ELi4ELb1ELi36ELb0ELb0ELNS_15WgradSyncMethodE3ENS_16CompileConditionILi1000EEEEEvPT_S6_S6_PKS5_S8_S8_S8_PKfflPfPj --------------------------
	.section	.text._ZN13group_norm_v218gn_bwd_cuda_kernelI6__halfLi320ELi2ELi32ELi40ELi256ELb0ELb1ELi32ELi320ELi320ELi4ELb1ELi36ELb0ELb0ELNS_15WgradSyncMethodE3ENS_16CompileConditionILi1000EEEEEvPT_S6_S6_PKS5_S8_S8_S8_PKfflPfPj,"ax",@progbits
	.align	128
        .global         _ZN13group_norm_v218gn_bwd_cuda_kernelI6__halfLi320ELi2ELi32ELi40ELi256ELb0ELb1ELi32ELi320ELi320ELi4ELb1ELi36ELb0ELb0ELNS_15WgradSyncMethodE3ENS_16CompileConditionILi1000EEEEEvPT_S6_S6_PKS5_S8_S8_S8_PKfflPfPj
        .type           _ZN13group_norm_v218gn_bwd_cuda_kernelI6__halfLi320ELi2ELi32ELi40ELi256ELb0ELb1ELi32ELi320ELi320ELi4ELb1ELi36ELb0ELb0ELNS_15WgradSyncMethodE3ENS_16CompileConditionILi1000EEEEEvPT_S6_S6_PKS5_S8_S8_S8_PKfflPfPj,@function
        .size           _ZN13group_norm_v218gn_bwd_cuda_kernelI6__halfLi320ELi2ELi32ELi40ELi256ELb0ELb1ELi32ELi320ELi320ELi4ELb1ELi36ELb0ELb0ELNS_15WgradSyncMethodE3ENS_16CompileConditionILi1000EEEEEvPT_S6_S6_PKS5_S8_S8_S8_PKfflPfPj,(.L_x_101 - _ZN13group_norm_v218gn_bwd_cuda_kernelI6__halfLi320ELi2ELi32ELi40ELi256ELb0ELb1ELi32ELi320ELi320ELi4ELb1ELi36ELb0ELb0ELNS_15WgradSyncMethodE3ENS_16CompileConditionILi1000EEEEEvPT_S6_S6_PKS5_S8_S8_S8_PKfflPfPj)
        .other          _ZN13group_norm_v218gn_bwd_cuda_kernelI6__halfLi320ELi2ELi32ELi40ELi256ELb0ELb1ELi32ELi320ELi320ELi4ELb1ELi36ELb0ELb0ELNS_15WgradSyncMethodE3ENS_16CompileConditionILi1000EEEEEvPT_S6_S6_PKS5_S8_S8_S8_PKfflPfPj,@"STO_CUDA_ENTRY STV_DEFAULT"
_ZN13group_norm_v218gn_bwd_cuda_kernelI6__halfLi320ELi2ELi32ELi40ELi256ELb0ELb1ELi32ELi320ELi320ELi4ELb1ELi36ELb0ELb0ELNS_15WgradSyncMethodE3ENS_16CompileConditionILi1000EEEEEvPT_S6_S6_PKS5_S8_S8_S8_PKfflPfPj:
.text._ZN13group_norm_v218gn_bwd_cuda_kernelI6__halfLi320ELi2ELi32ELi40ELi256ELb0ELb1ELi32ELi320ELi320ELi4ELb1ELi36ELb0ELb0ELNS_15WgradSyncMethodE3ENS_16CompileConditionILi1000EEEEEvPT_S6_S6_PKS5_S8_S8_S8_PKfflPfPj:
[----:B------:R-:W-:Y:S01]  /*0000*/  LDC R1, c[0x0][0x37c] ;  /* 0x0000df00ff017b82 */ /* 0x000fe20000000800 */
[----:B------:R-:W-:Y:S05]  /*0010*/  EXIT ;  /* 0x000000000000794d */ /* 0x000fea0003800000 */
.L_x_39:
        /* <DEDUP_REMOVED lines=14> */
.L_x_101:


//--------------------- .text._ZN13group_norm_v218gn_bwd_cuda_kernelI6__halfLi320ELi3ELi16ELi80ELi256ELb1ELb1ELi4ELi320ELi320ELi4ELb1ELi5ELb0ELb0ELNS_15WgradSyncMethodE2ENS_16CompileConditionILi1000EEEEEvPT_S6_S6_PKS5_S8_S8_S8_PKfflPfPj --------------------------
	.section	.text._ZN13group_norm_v218gn_bwd_cuda_kernelI6__halfLi320ELi3ELi16ELi80ELi256ELb1ELb1ELi4ELi320ELi320ELi4ELb1ELi5ELb0ELb0ELNS_15WgradSyncMethodE2ENS_16CompileConditionILi1000EEEEEvPT_S6_S6_PKS5_S8_S8_S8_PKfflPfPj,"ax",@progbits
	.align	128
        .global         _ZN13group_norm_v218gn_bwd_cuda_kernelI6__halfLi320ELi3ELi16ELi80ELi256ELb1ELb1ELi4ELi320ELi320ELi4ELb1ELi5ELb0ELb0ELNS_15WgradSyncMethodE2ENS_16CompileConditionILi1000EEEEEvPT_S6_S6_PKS5_S8_S8_S8_PKfflPfPj
        .type           _ZN13group_norm_v218gn_bwd_cuda_kernelI6__halfLi320ELi3ELi16ELi80ELi256ELb1ELb1ELi4ELi320ELi320ELi4ELb1ELi5ELb0ELb0ELNS_15WgradSyncMethodE2ENS_16CompileConditionILi1000EEEEEvPT_S6_S6_PKS5_S8_S8_S8_PKfflPfPj,@function
        .size           _ZN13group_norm_v218gn_bwd_cuda_kernelI6__halfLi320ELi3ELi16ELi80ELi256ELb1ELb1ELi4ELi320ELi320ELi4ELb1ELi5ELb0ELb0ELNS_15WgradSyncMethodE2ENS_16CompileConditionILi1000EEEEEvPT_S6_S6_PKS5_S8_S8_S8_PKfflPfPj,(.L_x_102 - _ZN13group_norm_v218gn_bwd_cuda_kernelI6__halfLi320ELi3ELi16ELi80ELi256ELb1ELb1ELi4ELi320ELi320ELi4ELb1ELi5ELb0ELb0ELNS_15WgradSyncMethodE2ENS_16CompileConditionILi1000EEEEEvPT_S6_S6_PKS5_S8_S8_S8_PKfflPfPj)
        .other          _ZN13group_norm_v218gn_bwd_cuda_kernelI6__halfLi320ELi3ELi16ELi80ELi256ELb1ELb1ELi4ELi320ELi320ELi4ELb1ELi5ELb0ELb0ELNS_15WgradSyncMethodE2ENS_16CompileConditionILi1000EEEEEvPT_S6_S6_PKS5_S8_S8_S8_PKfflPfPj,@"STO_CUDA_ENTRY STV_DEFAULT"
_ZN13group_norm_v218gn_bwd_cuda_kernelI6__halfLi320ELi3ELi16ELi80ELi256ELb1ELb1ELi4ELi320ELi320ELi4ELb1ELi5ELb0ELb0ELNS_15WgradSyncMethodE2ENS_16CompileConditionILi1000EEEEEvPT_S6_S6_PKS5_S8_S8_S8_PKfflPfPj:
.text._ZN13group_norm_v218gn_bwd_cuda_kernelI6__halfLi320ELi3ELi16ELi80ELi256ELb1ELb1ELi4ELi320ELi320ELi4ELb1ELi5ELb0ELb0ELNS_15WgradSyncMethodE2ENS_16CompileConditionILi1000EEEEEvPT_S6_S6_PKS5_S8_S8_S8_PKfflPfPj:
[----:B------:R-:W-:Y:S01]  /*0000*/  LDC R1, c[0x0][0x37c] ;  /* 0x0000df00ff017b82 */ /* 0x000fe20000000800 */
[----:B------:R-:W-:Y:S05]  /*0010*/  EXIT ;  /* 0x000000000000794d */ /* 0x000fea0003800000 */
.L_x_40:
        /* <DEDUP_REMOVED lines=14> */
.L_x_102:


//--------------------- .text._ZN13group_norm_v218gn_bwd_cuda_kernelI6__halfLi320ELi1ELi16ELi80ELi256ELb1ELb1ELi8ELi320ELi320ELi4ELb1ELi4ELb0ELb0ELNS_15WgradSyncMethodE3ENS_16CompileConditionILi1000EEEEEvPT_S6_S6_PKS5_S8_S8_S8_PKfflPfPj --------------------------
	.section	.text._ZN13group_norm_v218gn_bwd_cuda_kernelI6__halfLi320ELi1ELi16ELi80ELi256ELb1ELb1ELi8ELi320ELi320ELi4ELb1ELi4ELb0ELb0ELNS_15WgradSyncMethodE3ENS_16CompileConditionILi1000EEEEEvPT_S6_S6_PKS5_S8_S8_S8_PKfflPfPj,"ax",@progbits
	.align	128
        .global         _ZN13group_norm_v218gn_bwd_cuda_kernelI6__halfLi320ELi1ELi16ELi80ELi256ELb1ELb1ELi8ELi320ELi320ELi4ELb1ELi4ELb0ELb0ELNS_15WgradSyncMethodE3ENS_16CompileConditionILi1000EEEEEvPT_S6_S6_PKS5_S8_S8_S8_PKfflPfPj
        .type           _ZN13group_norm_v218gn_bwd_cuda_kernelI6__halfLi320ELi1ELi16ELi80ELi256ELb1ELb1ELi8ELi320ELi320ELi4ELb1ELi4ELb0ELb0ELNS_15WgradSyncMethodE3ENS_16CompileConditionILi1000EEEEEvPT_S6_S6_PKS5_S8_S8_S8_PKfflPfPj,@function
        .size           _ZN13group_norm_v218gn_bwd_cuda_kernelI6__halfLi320ELi1ELi16ELi80ELi256ELb1ELb1ELi8ELi320ELi320ELi4ELb1ELi4ELb0ELb0ELNS_15WgradSyncMethodE3ENS_16CompileConditionILi1000EEEEEvPT_S6_S6_PKS5_S8_S8_S8_PKfflPfPj,(.L_x_103 - _ZN13group_norm_v218gn_bwd_cuda_kernelI6__halfLi320ELi1ELi16ELi80ELi256ELb1ELb1ELi8ELi320ELi320ELi4ELb1ELi4ELb0ELb0ELNS_15WgradSyncMethodE3ENS_16CompileConditionILi1000EEEEEvPT_S6_S6_PKS5_S8_S8_S8_PKfflPfPj)
        .other          _ZN13group_norm_v218gn_bwd_cuda_kernelI6__halfLi320ELi1ELi16ELi80ELi256ELb1ELb1ELi8ELi320ELi320ELi4ELb1ELi4ELb0ELb0ELNS_15WgradSyncMethodE3ENS_16CompileConditionILi1000EEEEEvPT_S6_S6_PKS5_S8_S8_S8_PKfflPfPj,@"STO_CUDA_ENTRY STV_DEFAULT"
_ZN13group_norm_v218gn_bwd_cuda_kernelI6__halfLi320ELi1ELi16ELi80ELi256ELb1ELb1ELi8ELi320ELi320ELi4ELb1ELi4ELb0ELb0ELNS_15WgradSyncMethodE3ENS_16CompileConditionILi1000EEEEEvPT_S6_S6_PKS5_S8_S8_S8_PKfflPfPj:
.text._ZN13group_norm_v218gn_bwd_cuda_kernelI6__halfLi320ELi1ELi16ELi80ELi256ELb1ELb1ELi8ELi320ELi320ELi4ELb1ELi4ELb0ELb0ELNS_15WgradSyncMethodE3ENS_16CompileConditionILi1000EEEEEvPT_S6_S6_PKS5_S8_S8_S8_PKfflPfPj:
[----:B------:R-:W-:Y:S01]  /*0000*/  LDC R1, c[0x0][0x37c] ;  /* 0x0000df00ff017b82 */ /* 0x000fe20000000800 */
[----:B------:R-:W-:Y:S05]  /*0010*/  EXIT ;  /* 0x000000000000794d */ /* 0x000fea0003800000 */
.L_x_41:
        /* <DEDUP_REMOVED lines=14> */
.L_x_103:


//--------------------- .text._ZN13group_norm_v218gn_bwd_cuda_kernelI6__halfLi320ELi3ELi16ELi80ELi256ELb1ELb1ELi8ELi320ELi320ELi4ELb1ELi8ELb0ELb0ELNS_15WgradSyncMethodE3ENS_16CompileConditionILi1000EEEEEvPT_S6_S6_PKS5_S8_S8_S8_PKfflPfPj --------------------------
	.section	.text._ZN13group_norm_v218gn_bwd_cuda_kernelI6__halfLi320ELi3ELi16ELi80ELi256ELb1ELb1ELi8ELi320ELi320ELi4ELb1ELi8ELb0ELb0ELNS_15WgradSyncMethodE3ENS_16CompileConditionILi1000EEEEEvPT_S6_S6_PKS5_S8_S8_S8_PKfflPfPj,"ax",@progbits
	.align	128
        .global         _ZN13group_norm_v218gn_bwd_cuda_kernelI6__halfLi320ELi3ELi16ELi80ELi256ELb1ELb1ELi8ELi320ELi320ELi4ELb1ELi8ELb0ELb0ELNS_15WgradSyncMethodE3ENS_16CompileConditionILi1000EEEEEvPT_S6_S6_PKS5_S8_S8_S8_PKfflPfPj
        .type           _ZN13group_norm_v218gn_bwd_cuda_kernelI6__halfLi320ELi3ELi16ELi80ELi256ELb1ELb1ELi8ELi320ELi320ELi4ELb1ELi8ELb0ELb0ELNS_15WgradSyncMethodE3ENS_16CompileConditionILi1000EEEEEvPT_S6_S6_PKS5_S8_S8_S8_PKfflPfPj,@function
        .size           _ZN13group_norm_v218gn_bwd_cuda_kernelI6__halfLi320ELi3ELi16ELi80ELi256ELb1ELb1ELi8ELi320ELi320ELi4ELb1ELi8ELb0ELb0ELNS_15WgradSyncMethodE3ENS_16CompileConditionILi1000EEEEEvPT_S6_S6_PKS5_S8_S8_S8_PKfflPfPj,(.L_x_104 - _ZN13group_norm_v218gn_bwd_cuda_kernelI6__halfLi320ELi3ELi16ELi80ELi256ELb1ELb1ELi8ELi320ELi320ELi4ELb1ELi8ELb0ELb0ELNS_15WgradSyncMethodE3ENS_16CompileConditionILi1000EEEEEvPT_S6_S6_PKS5_S8_S8_S8_PKfflPfPj)
        .other          _ZN13group_norm_v218gn_bwd_cuda_kernelI6__halfLi320ELi3ELi16ELi80ELi256ELb1ELb1ELi8ELi320ELi320ELi4ELb1ELi8ELb0ELb0ELNS_15WgradSyncMethodE3ENS_16CompileConditionILi1000EEEEEvPT_S6_S6_PKS5_S8_S8_S8_PKfflPfPj,@"STO_CUDA_ENTRY STV_DEFAULT"
_ZN13group_norm_v218gn_bwd_cuda_kernelI6__halfLi320ELi3ELi16ELi80ELi256ELb1ELb1ELi8ELi320ELi320ELi4ELb1ELi8ELb0ELb0ELNS_15WgradSyncMethodE3ENS_16CompileConditionILi1000EEEEEvPT_S6_S6_PKS5_S8_S8_S8_PKfflPfPj:
.text._ZN13group_norm_v218gn_bwd_cuda_kernelI6__halfLi320ELi3ELi16ELi80ELi256ELb1ELb1ELi8ELi320ELi320ELi4ELb1ELi8ELb0ELb0ELNS_15WgradSyncMethodE3ENS_16CompileConditionILi1000EEEEEvPT_S6_S6_PKS5_S8_S8_S8_PKfflPfPj:
[----:B------:R-:W-:Y:S01]  /*0000*/  LDC R1, c[0x0][0x37c] ;  /* 0x0000df00ff017b82 */ /* 0x000fe20000000800 */
[----:B------:R-:W-:Y:S05]  /*0010*/  EXIT ;  /* 0x000000000000794d */ /* 0x000fea0003800000 */
.L_x_42:
        /* <DEDUP_REMOVED lines=14> */
.L_x_104:


//--------------------- .text._ZN13group_norm_v218gn_bwd_cuda_kernelI6__halfLi320ELi1ELi16ELi80ELi256ELb1ELb1ELi16ELi320ELi320ELi4ELb1ELi8ELb0ELb0ELNS_15WgradSyncMethodE3ENS_16CompileConditionILi1000EEEEEvPT_S6_S6_PKS5_S8_S8_S8_PKfflPfPj --------------------------
	.section	.text._ZN13group_norm_v218gn_bwd_cuda_kernelI6__halfLi320ELi1ELi16ELi80ELi256ELb1ELb1ELi16ELi320ELi320ELi4ELb1ELi8ELb0ELb0ELNS_15WgradSyncMethodE3ENS_16CompileConditionILi1000EEEEEvPT_S6_S6_PKS5_S8_S8_S8_PKfflPfPj,"ax",@progbits
	.align	128
        .global         _ZN13group_norm_v218gn_bwd_cuda_kernelI6__halfLi320ELi1ELi16ELi80ELi256ELb1ELb1ELi16ELi320ELi320ELi4ELb1ELi8ELb0ELb0ELNS_15WgradSyncMethodE3ENS_16CompileConditionILi1000EEEEEvPT_S6_S6_PKS5_S8_S8_S8_PKfflPfPj
        .type           _ZN13group_norm_v218gn_bwd_cuda_kernelI6__halfLi320ELi1ELi16ELi80ELi256ELb1ELb1ELi16ELi320ELi320ELi4ELb1ELi8ELb0ELb0ELNS_15WgradSyncMethodE3ENS_16CompileConditionILi1000EEEEEvPT_S6_S6_PKS5_S8_S8_S8_PKfflPfPj,@function
        .size           _ZN13group_norm_v218gn_bwd_cuda_kernelI6__halfLi320ELi1ELi16ELi80ELi256ELb1ELb1ELi16ELi320ELi320ELi4ELb1ELi8ELb0ELb0ELNS_15WgradSyncMethodE3ENS_16CompileConditionILi1000EEEEEvPT_S6_S6_PKS5_S8_S8_S8_PKfflPfPj,(.L_x_105 - _ZN13group_norm_v218gn_bwd_cuda_kernelI6__halfLi320ELi1ELi16ELi80ELi256ELb1ELb1ELi16ELi320ELi320ELi4ELb1ELi8ELb0ELb0ELNS_15WgradSyncMethodE3ENS_16CompileConditionILi1000EEEEEvPT_S6_S6_PKS5_S8_S8_S8_PKfflPfPj)
        .other          _ZN13group_norm_v218gn_bwd_cuda_kernelI6__halfLi320ELi1ELi16ELi80ELi256ELb1ELb1ELi16ELi320ELi320ELi4ELb1ELi8ELb0ELb0ELNS_15WgradSyncMethodE3ENS_16CompileConditionILi1000EEEEEvPT_S6_S6_PKS5_S8_S8_S8_PKfflPfPj,@"STO_CUDA_ENTRY STV_DEFAULT"
_ZN13group_norm_v218gn_bwd_cuda_kernelI6__halfLi320ELi1ELi16ELi80ELi256ELb1ELb1ELi16ELi320ELi320ELi4ELb1ELi8ELb0ELb0ELNS_15WgradSyncMethodE3ENS_16CompileConditionILi1000EEEEEvPT_S6_S6_PKS5_S8_S8_S8_PKfflPfPj:
.text._ZN13group_norm_v218gn_bwd_cuda_kernelI6__halfLi320ELi1ELi16ELi80ELi256ELb1ELb1ELi16ELi320ELi320ELi4ELb1ELi8ELb0ELb0ELNS_15WgradSyncMethodE3ENS_16CompileConditionILi1000EEEEEvPT_S6_S6_PKS5_S8_S8_S8_PKfflPfPj:
[----:B------:R-:W-:Y:S01]  /*0000*/  LDC R1, c[0x0][0x37c] ;  /* 0x0000df00ff017b82 */ /* 0x000fe20000000800 */
[----:B------:R-:W-:Y:S05]  /*0010*/  EXIT ;  /* 0x000000000000794d */ /* 0x000fea0003800000 */
.L_x_43:
        /* <DEDUP_REMOVED lines=14> */
.L_x_105:


//--------------------- .text._ZN13group_norm_v218gn_bwd_cuda_kernelI6__halfLi320ELi3ELi16ELi80ELi256ELb1ELb1ELi16ELi320ELi320ELi4ELb1ELi20ELb0ELb0ELNS_15WgradSyncMethodE3ENS_16CompileConditionILi1000EEEEEvPT_S6_S6_PKS5_S8_S8_S8_PKfflPfPj --------------------------
	.section	.text._ZN13group_norm_v218gn_bwd_cuda_kernelI6__halfLi320ELi3ELi16ELi80ELi256ELb1ELb1ELi16ELi320ELi320ELi4ELb1ELi20ELb0ELb0ELNS_15WgradSyncMethodE3ENS_16CompileConditionILi1000EEEEEvPT_S6_S6_PKS5_S8_S8_S8_PKfflPfPj,"ax",@progbits
	.align	128
        .global         _ZN13group_norm_v218gn_bwd_cuda_kernelI6__halfLi320ELi3ELi16ELi80ELi256ELb1ELb1ELi16ELi320ELi320ELi4ELb1ELi20ELb0ELb0ELNS_15WgradSyncMethodE3ENS_16CompileConditionILi1000EEEEEvPT_S6_S6_PKS5_S8_S8_S8_PKfflPfPj
        .type           _ZN13group_norm_v218gn_bwd_cuda_kernelI6__halfLi320ELi3ELi16ELi80ELi256ELb1ELb1ELi16ELi320ELi320ELi4ELb1ELi20ELb0ELb0ELNS_15WgradSyncMethodE3ENS_16CompileConditionILi1000EEEEEvPT_S6_S6_PKS5_S8_S8_S8_PKfflPfPj,@function
        .size           _ZN13group_norm_v218gn_bwd_cuda_kernelI6__halfLi320ELi3ELi16ELi80ELi256ELb1ELb1ELi16ELi320ELi320ELi4ELb1ELi20ELb0ELb0ELNS_15WgradSyncMethodE3ENS_16CompileConditionILi1000EEEEEvPT_S6_S6_PKS5_S8_S8_S8_PKfflPfPj,(.L_x_106 - _ZN13group_norm_v218gn_bwd_cuda_kernelI6__halfLi320ELi3ELi16ELi80ELi256ELb1ELb1ELi16ELi320ELi320ELi4ELb1ELi20ELb0ELb0ELNS_15WgradSyncMethodE3ENS_16CompileConditionILi1000EEEEEvPT_S6_S6_PKS5_S8_S8_S8_PKfflPfPj)
        .other          _ZN13group_norm_v218gn_bwd_cuda_kernelI6__halfLi320ELi3ELi16ELi80ELi256ELb1ELb1ELi16ELi320ELi320ELi4ELb1ELi20ELb0ELb0ELNS_15WgradSyncMethodE3ENS_16CompileConditionILi1000EEEEEvPT_S6_S6_PKS5_S8_S8_S8_PKfflPfPj,@"STO_CUDA_ENTRY STV_DEFAULT"
_ZN13group_norm_v218gn_bwd_cuda_kernelI6__halfLi320ELi3ELi16ELi80ELi256ELb1ELb1ELi16ELi320ELi320ELi4ELb1ELi20ELb0ELb0ELNS_15WgradSyncMethodE3ENS_16CompileConditionILi1000EEEEEvPT_S6_S6_PKS5_S8_S8_S8_PKfflPfPj:
.text._ZN13group_norm_v218gn_bwd_cuda_kernelI6__halfLi320ELi3ELi16ELi80ELi256ELb1ELb1ELi16ELi320ELi320ELi4ELb1ELi20ELb0ELb0ELNS_15WgradSyncMethodE3ENS_16CompileConditionILi1000EEEEEvPT_S6_S6_PKS5_S8_S8_S8_PKfflPfPj:
[----:B------:R-:W-:Y:S01]  /*0000*/  LDC R1, c[0x0][0x37c] ;  /* 0x0000df00ff017b82 */ /* 0x000fe20000000800 */
[----:B------:R-:W-:Y:S05]  /*0010*/  EXIT ;  /* 0x000000000000794d */ /* 0x000fea0003800000 */
.L_x_44:
        /* <DEDUP_REMOVED lines=14> */
.L_x_106:


//--------------------- .text._ZN13group_norm_v218gn_bwd_cuda_kernelI6__halfLi320ELi1ELi16ELi80ELi256ELb1ELb1ELi32ELi320ELi320ELi4ELb1ELi16ELb0ELb0ELNS_15WgradSyncMethodE3ENS_16CompileConditionILi1000EEEEEvPT_S6_S6_PKS5_S8_S8_S8_PKfflPfPj --------------------------
	.section	.text._ZN13group_norm_v218gn_bwd_cuda_kernelI6__halfLi320ELi1ELi16ELi80ELi256ELb1ELb1ELi32ELi320ELi320ELi4ELb1ELi16ELb0ELb0ELNS_15WgradSyncMethodE3ENS_16CompileConditionILi1000EEEEEvPT_S6_S6_PKS5_S8_S8_S8_PKfflPfPj,"ax",@progbits
	.align	128
        .global         _ZN13group_norm_v218gn_bwd_cuda_kernelI6__halfLi320ELi1ELi16ELi80ELi256ELb1ELb1ELi32ELi320ELi320ELi4ELb1ELi16ELb0ELb0ELNS_15WgradSyncMethodE3ENS_16CompileConditionILi1000EEEEEvPT_S6_S6_PKS5_S8_S8_S8_PKfflPfPj
        .type           _ZN13group_norm_v218gn_bwd_cuda_kernelI6__halfLi320ELi1ELi16ELi80ELi256ELb1ELb1ELi32ELi320ELi320ELi4ELb1ELi16ELb0ELb0ELNS_15WgradSyncMethodE3ENS_16CompileConditionILi1000EEEEEvPT_S6_S6_PKS5_S8_S8_S8_PKfflPfPj,@function
        .size           _ZN13group_norm_v218gn_bwd_cuda_kernelI6__halfLi320ELi1ELi16ELi80ELi256ELb1ELb1ELi32ELi320ELi320ELi4ELb1ELi16ELb0ELb0ELNS_15WgradSyncMethodE3ENS_16CompileConditionILi1000EEEEEvPT_S6_S6_PKS5_S8_S8_S8_PKfflPfPj,(.L_x_107 - _ZN13group_norm_v218gn_bwd_cuda_kernelI6__halfLi320ELi1ELi16ELi80ELi256ELb1ELb1ELi32ELi320ELi320ELi4ELb1ELi16ELb0ELb0ELNS_15WgradSyncMethodE3ENS_16CompileConditionILi1000EEEEEvPT_S6_S6_PKS5_S8_S8_S8_PKfflPfPj)
        .other          _ZN13group_norm_v218gn_bwd_cuda_kernelI6__halfLi320ELi1ELi16ELi80ELi256ELb1ELb1ELi32ELi320ELi320ELi4ELb1ELi16ELb0ELb0ELNS_15WgradSyncMethodE3ENS_16CompileConditionILi1000EEEEEvPT_S6_S6_PKS5_S8_S8_S8_PKfflPfPj,@"STO_CUDA_ENTRY STV_DEFAULT"
_ZN13group_norm_v218gn_bwd_cuda_kernelI6__halfLi320ELi1ELi16ELi80ELi256ELb1ELb1ELi32ELi320ELi320ELi4ELb1ELi16ELb0ELb0ELNS_15WgradSyncMethodE3ENS_16CompileConditionILi1000EEEEEvPT_S6_S6_PKS5_S8_S8_S8_PKfflPfPj:
.text._ZN13group_norm_v218gn_bwd_cuda_kernelI6__halfLi320ELi1ELi16ELi80ELi256ELb1ELb1ELi32ELi320ELi320ELi4ELb1ELi16ELb0ELb0ELNS_15WgradSyncMethodE3ENS_16CompileConditionILi1000EEEEEvPT_S6_S6_PKS5_S8_S8_S8_PKfflPfPj:
[----:B------:R-:W-:Y:S01]  /*0000*/  LDC R1, c[0x0][0x37c] ;  /* 0x0000df00ff017b82 */ /* 0x000fe20000000800 */
[----:B------:R-:W-:Y:S05]  /*0010*/  EXIT ;  /* 0x000000000000794d */ /* 0x000fea0003800000 */
.L_x_45:
        /* <DEDUP_REMOVED lines=14> */
.L_x_107:


//--------------------- .text._ZN13group_norm_v218gn_bwd_cuda_kernelI6__halfLi320ELi1ELi16ELi80ELi256ELb1ELb1ELi64ELi320ELi320ELi4ELb1ELi36ELb0ELb0ELNS_15WgradSyncMethodE3ENS_16CompileConditionILi1000EEEEEvPT_S6_S6_PKS5_S8_S8_S8_PKfflPfPj --------------------------
	.section	.text._ZN13group_norm_v218gn_bwd_cuda_kernelI6__halfLi320ELi1ELi16ELi80ELi256ELb1ELb1ELi64ELi320ELi320ELi4ELb1ELi36ELb0ELb0ELNS_15WgradSyncMethodE3ENS_16CompileConditionILi1000EEEEEvPT_S6_S6_PKS5_S8_S8_S8_PKfflPfPj,"ax",@progbits
	.align	128
        .global         _ZN13group_norm_v218gn_bwd_cuda_kernelI6__halfLi320ELi1ELi16ELi80ELi256ELb1ELb1ELi64ELi320ELi320ELi4ELb1ELi36ELb0ELb0ELNS_15WgradSyncMethodE3ENS_16CompileConditionILi1000EEEEEvPT_S6_S6_PKS5_S8_S8_S8_PKfflPfPj
        .type           _ZN13group_norm_v218gn_bwd_cuda_kernelI6__halfLi320ELi1ELi16ELi80ELi256ELb1ELb1ELi64ELi320ELi320ELi4ELb1ELi36ELb0ELb0ELNS_15WgradSyncMethodE3ENS_16CompileConditionILi1000EEEEEvPT_S6_S6_PKS5_S8_S8_S8_PKfflPfPj,@function
        .size           _ZN13group_norm_v218gn_bwd_cuda_kernelI6__halfLi320ELi1ELi16ELi80ELi256ELb1ELb1ELi64ELi320ELi320ELi4ELb1ELi36ELb0ELb0ELNS_15WgradSyncMethodE3ENS_16CompileConditionILi1000EEEEEvPT_S6_S6_PKS5_S8_S8_S8_PKfflPfPj,(.L_x_108 - _ZN13group_norm_v218gn_bwd_cuda_kernelI6__halfLi320ELi1ELi16ELi80ELi256ELb1ELb1ELi64ELi320ELi320ELi4ELb1ELi36ELb0ELb0ELNS_15WgradSyncMethodE3ENS_16CompileConditionILi1000EEEEEvPT_S6_S6_PKS5_S8_S8_S8_PKfflPfPj)
        .other          _ZN13group_norm_v218gn_bwd_cuda_kernelI6__halfLi320ELi1ELi16ELi80ELi256ELb1ELb1ELi64ELi320ELi320ELi4ELb1ELi36ELb0ELb0ELNS_15WgradSyncMethodE3ENS_16CompileConditionILi1000EEEEEvPT_S6_S6_PKS5_S8_S8_S8_PKfflPfPj,@"STO_CUDA_ENTRY STV_DEFAULT"
_ZN13group_norm_v218gn_bwd_cuda_kernelI6__halfLi320ELi1ELi16ELi80ELi256ELb1ELb1ELi64ELi320ELi320ELi4ELb1ELi36ELb0ELb0ELNS_15WgradSyncMethodE3ENS_16CompileConditionILi1000EEEEEvPT_S6_S6_PKS5_S8_S8_S8_PKfflPfPj:
.text._ZN13group_norm_v218gn_bwd_cuda_kernelI6__halfLi320ELi1ELi16ELi80ELi256ELb1ELb1ELi64ELi320ELi320ELi4ELb1ELi36ELb0ELb0ELNS_15WgradSyncMethodE3ENS_16CompileConditionILi1000EEEEEvPT_S6_S6_PKS5_S8_S8_S8_PKfflPfPj:
[----:B------:R-:W-:Y:S01]  /*0000*/  LDC R1, c[0x0][0x37c] ;  /* 0x0000df00ff017b82 */ /* 0x000fe20000000800 */
[----:B------:R-:W-:Y:S05]  /*0010*/  EXIT ;  /* 0x000000000000794d */ /* 0x000fea0003800000 */
.L_x_46:
        /* <DEDUP_REMOVED lines=14> */
.L_x_108:


//--------------------- .text._ZN13group_norm_v218gn_bwd_cuda_kernelI6__halfLi320ELi3ELi16ELi80ELi256ELb1ELb1ELi32ELi320ELi320ELi4ELb1ELi40ELb0ELb0ELNS_15WgradSyncMethodE3ENS_16CompileConditionILi1000EEEEEvPT_S6_S6_PKS5_S8_S8_S8_PKfflPfPj --------------------------
	.section	.text._ZN13group_norm_v218gn_bwd_cuda_kernelI6__halfLi320ELi3ELi16ELi80ELi256ELb1ELb1ELi32ELi320ELi320ELi4ELb1ELi40ELb0ELb0ELNS_15WgradSyncMethodE3ENS_16CompileConditionILi1000EEEEEvPT_S6_S6_PKS5_S8_S8_S8_PKfflPfPj,"ax",@progbits
	.align	128
        .global         _ZN13group_norm_v218gn_bwd_cuda_kernelI6__halfLi320ELi3ELi16ELi80ELi256ELb1ELb1ELi32ELi320ELi320ELi4ELb1ELi40ELb0ELb0ELNS_15WgradSyncMethodE3ENS_16CompileConditionILi1000EEEEEvPT_S6_S6_PKS5_S8_S8_S8_PKfflPfPj
        .type           _ZN13group_norm_v218gn_bwd_cuda_kernelI6__halfLi320ELi3ELi16ELi80ELi256ELb1ELb1ELi32ELi320ELi320ELi4ELb1ELi40ELb0ELb0ELNS_15WgradSyncMethodE3ENS_16CompileConditionILi1000EEEEEvPT_S6_S6_PKS5_S8_S8_S8_PKfflPfPj,@function
        .size           _ZN13group_norm_v218gn_bwd_cuda_kernelI6__halfLi320ELi3ELi16ELi80ELi256ELb1ELb1ELi32ELi320ELi320ELi4ELb1ELi40ELb0ELb0ELNS_15WgradSyncMethodE3ENS_16CompileConditionILi1000EEEEEvPT_S6_S6_PKS5_S8_S8_S8_PKfflPfPj,(.L_x_109 - _ZN13group_norm_v218gn_bwd_cuda_kernelI6__halfLi320ELi3ELi16ELi80ELi256ELb1ELb1ELi32ELi320ELi320ELi4ELb1ELi40ELb0ELb0ELNS_15WgradSyncMethodE3ENS_16CompileConditionILi1000EEEEEvPT_S6_S6_PKS5_S8_S8_S8_PKfflPfPj)
        .other          _ZN13group_norm_v218gn_bwd_cuda_kernelI6__halfLi320ELi3ELi16ELi80ELi256ELb1ELb1ELi32ELi320ELi320ELi4ELb1ELi40ELb0ELb0ELNS_15WgradSyncMethodE3ENS_16CompileConditionILi1000EEEEEvPT_S6_S6_PKS5_S8_S8_S8_PKfflPfPj,@"STO_CUDA_ENTRY STV_DEFAULT"
_ZN13group_norm_v218gn_bwd_cuda_kernelI6__halfLi320ELi3ELi16ELi80ELi256ELb1ELb1ELi32ELi320ELi320ELi4ELb1ELi40ELb0ELb0ELNS_15WgradSyncMethodE3ENS_16CompileConditionILi1000EEEEEvPT_S6_S6_PKS5_S8_S8_S8_PKfflPfPj:
.text._ZN13group_norm_v218gn_bwd_cuda_kernelI6__halfLi320ELi3ELi16ELi80ELi256ELb1ELb1ELi32ELi320ELi320ELi4ELb1ELi40ELb0ELb0ELNS_15WgradSyncMethodE3ENS_16CompileConditionILi1000EEEEEvPT_S6_S6_PKS5_S8_S8_S8_PKfflPfPj:
[----:B------:R-:W-:Y:S01]  /*0000*/  LDC R1, c[0x0][0x37c] ;  /* 0x0000df00ff017b82 */ /* 0x000fe20000000800 */
[----:B------:R-:W-:Y:S05]  /*0010*/  EXIT ;  /* 0x000000000000794d */ /* 0x000fea0003800000 */
.L_x_47:
        /* <DEDUP_REMOVED lines=14> */
.L_x_109:


//--------------------- .text._ZN13group_norm_v218gn_bwd_cuda_kernelI6__halfLi320ELi2ELi16ELi80ELi256ELb1ELb1ELi32ELi320ELi320ELi4ELb1ELi36ELb0ELb0ELNS_15WgradSyncMethodE3ENS_16CompileConditionILi1000EEEEEvPT_S6_S6_PKS5_S8_S8_S8_PKfflPfPj --------------------------
	.section	.text._ZN13group_norm_v218gn_bwd_cuda_kernelI6__halfLi320ELi2ELi16ELi80ELi256ELb1ELb1ELi32ELi320ELi320ELi4ELb1ELi36ELb0ELb0ELNS_15WgradSyncMethodE3ENS_16CompileConditionILi1000EEEEEvPT_S6_S6_PKS5_S8_S8_S8_PKfflPfPj,"ax",@progbits
	.align	128
        .global         _ZN13group_norm_v218gn_bwd_cuda_kernelI6__halfLi320ELi2ELi16ELi80ELi256ELb1ELb1ELi32ELi320ELi320ELi4ELb1ELi36ELb0ELb0ELNS_15WgradSyncMethodE3ENS_16CompileConditionILi1000EEEEEvPT_S6_S6_PKS5_S8_S8_S8_PKfflPfPj
        .type           _ZN13group_norm_v218gn_bwd_cuda_kernelI6__halfLi320ELi2ELi16ELi80ELi256ELb1ELb1ELi32ELi320ELi320ELi4ELb1ELi36ELb0ELb0ELNS_15WgradSyncMethodE3ENS_16CompileConditionILi1000EEEEEvPT_S6_S6_PKS5_S8_S8_S8_PKfflPfPj,@function
        .size           _ZN13group_norm_v218gn_bwd_cuda_kernelI6__halfLi320ELi2ELi16ELi80ELi256ELb1ELb1ELi32ELi320ELi320ELi4ELb1ELi36ELb0ELb0ELNS_15WgradSyncMethodE3ENS_16CompileConditionILi1000EEEEEvPT_S6_S6_PKS5_S8_S8_S8_PKfflPfPj,(.L_x_110 - _ZN13group_norm_v218gn_bwd_cuda_kernelI6__halfLi320ELi2ELi16ELi80ELi256ELb1ELb1ELi32ELi320ELi320ELi4ELb1ELi36ELb0ELb0ELNS_15WgradSyncMethodE3ENS_16CompileConditionILi1000EEEEEvPT_S6_S6_PKS5_S8_S8_S8_PKfflPfPj)
        .other          _ZN13group_norm_v218gn_bwd_cuda_kernelI6__halfLi320ELi2ELi16ELi80ELi256ELb1ELb1ELi32ELi320ELi320ELi4ELb1ELi36ELb0ELb0ELNS_15WgradSyncMethodE3ENS_16CompileConditionILi1000EEEEEvPT_S6_S6_PKS5_S8_S8_S8_PKfflPfPj,@"STO_CUDA_ENTRY STV_DEFAULT"
_ZN13group_norm_v218gn_bwd_cuda_kernelI6__halfLi320ELi2ELi16ELi80ELi256ELb1ELb1ELi32ELi320ELi320ELi4ELb1ELi36ELb0ELb0ELNS_15WgradSyncMethodE3ENS_16CompileConditionILi1000EEEEEvPT_S6_S6_PKS5_S8_S8_S8_PKfflPfPj:
.text._ZN13group_norm_v218gn_bwd_cuda_kernelI6__halfLi320ELi2ELi16ELi80ELi256ELb1ELb1ELi32ELi320ELi320ELi4ELb1ELi36ELb0ELb0ELNS_15WgradSyncMethodE3ENS_16CompileConditionILi1000EEEEEvPT_S6_S6_PKS5_S8_S8_S8_PKfflPfPj:
[----:B------:R-:W-:Y:S01]  /*0000*/  LDC R1, c[0x0][0x37c] ;  /* 0x0000df00ff017b82 */ /* 0x000fe20000000800 */
[----:B------:R-:W-:Y:S05]  /*0010*/  EXIT ;  /* 0x000000000000794d */ /* 0x000fea0003800000 */
.L_x_48:
        /* <DEDUP_REMOVED lines=14> */
.L_x_110:


//--------------------- .text._ZN13group_norm_v214gn_cuda_kernelI6__halfLi320ELi1ELi32ELi40ELi256ELb0ELi256ELi40ELi40ELi4ELb0ELi116ELb0ELb0ENS_16CompileConditionILi1000EEEEEvPT_PKS4_S7_S7_flPfS8_Pj --------------------------
	.section	.text._ZN13group_norm_v214gn_cuda_kernelI6__halfLi320ELi1ELi32ELi40ELi256ELb0ELi256ELi40ELi40ELi4ELb0ELi116ELb0ELb0ENS_16CompileConditionILi1000EEEEEvPT_PKS4_S7_S7_flPfS8_Pj,"ax",@progbits
	.align	128
        .global         _ZN13group_norm_v214gn_cuda_kernelI6__halfLi320ELi1ELi32ELi40ELi256ELb0ELi256ELi40ELi40ELi4ELb0ELi116ELb0ELb0ENS_16CompileConditionILi1000EEEEEvPT_PKS4_S7_S7_flPfS8_Pj
        .type           _ZN13group_norm_v214gn_cuda_kernelI6__halfLi320ELi1ELi32ELi40ELi256ELb0ELi256ELi40ELi40ELi4ELb0ELi116ELb0ELb0ENS_16CompileConditionILi1000EEEEEvPT_PKS4_S7_S7_flPfS8_Pj,@function
        .size           _ZN13group_norm_v214gn_cuda_kernelI6__halfLi320ELi1ELi32ELi40ELi256ELb0ELi256ELi40ELi40ELi4ELb0ELi116ELb0ELb0ENS_16CompileConditionILi1000EEEEEvPT_PKS4_S7_S7_flPfS8_Pj,(.L_x_111 - _ZN13group_norm_v214gn_cuda_kernelI6__halfLi320ELi1ELi32ELi40ELi256ELb0ELi256ELi40ELi40ELi4ELb0ELi116ELb0ELb0ENS_16CompileConditionILi1000EEEEEvPT_PKS4_S7_S7_flPfS8_Pj)
        .other          _ZN13group_norm_v214gn_cuda_kernelI6__halfLi320ELi1ELi32ELi40ELi256ELb0ELi256ELi40ELi40ELi4ELb0ELi116ELb0ELb0ENS_16CompileConditionILi1000EEEEEvPT_PKS4_S7_S7_flPfS8_Pj,@"STO_CUDA_ENTRY STV_DEFAULT"
_ZN13group_norm_v214gn_cuda_kernelI6__halfLi320ELi1ELi32ELi40ELi256ELb0ELi256ELi40ELi40ELi4ELb0ELi116ELb0ELb0ENS_16CompileConditionILi1000EEEEEvPT_PKS4_S7_S7_flPfS8_Pj:
.text._ZN13group_norm_v214gn_cuda_kernelI6__halfLi320ELi1ELi32ELi40ELi256ELb0ELi256ELi40ELi40ELi4ELb0ELi116ELb0ELb0ENS_16CompileConditionILi1000EEEEEvPT_PKS4_S7_S7_flPfS8_Pj:
[----:B------:R-:W-:Y:S01]  /*0000*/  LDC R1, c[0x0][0x37c] ;  /* 0x0000df00ff017b82 */ /* 0x000fe20000000800 */
[----:B------:R-:W-:Y:S05]  /*0010*/  EXIT ;  /* 0x000000000000794d */ /* 0x000fea0003800000 */
.L_x_49:
        /* <DEDUP_REMOVED lines=14> */
.L_x_111:


//--------------------- .text._ZN13group_norm_v214gn_cuda_kernelI6__halfLi320ELi1ELi32ELi40ELi256ELb0ELi256ELi40ELi40ELi4ELb0ELi148ELb0ELb0ENS_16CompileConditionILi1000EEEEEvPT_PKS4_S7_S7_flPfS8_Pj --------------------------
	.section	.text._ZN13group_norm_v214gn_cuda_kernelI6__halfLi320ELi1ELi32ELi40ELi256ELb0ELi256ELi40ELi40ELi4ELb0ELi148ELb0ELb0ENS_16CompileConditionILi1000EEEEEvPT_PKS4_S7_S7_flPfS8_Pj,"ax",@progbits
	.align	128
        .global         _ZN13group_norm_v214gn_cuda_kernelI6__halfLi320ELi1ELi32ELi40ELi256ELb0ELi256ELi40ELi40ELi4ELb0ELi148ELb0ELb0ENS_16CompileConditionILi1000EEEEEvPT_PKS4_S7_S7_flPfS8_Pj
        .type           _ZN13group_norm_v214gn_cuda_kernelI6__halfLi320ELi1ELi32ELi40ELi256ELb0ELi256ELi40ELi40ELi4ELb0ELi148ELb0ELb0ENS_16CompileConditionILi1000EEEEEvPT_PKS4_S7_S7_flPfS8_Pj,@function
        .size           _ZN13group_norm_v214gn_cuda_kernelI6__halfLi320ELi1ELi32ELi40ELi256ELb0ELi256ELi40ELi40ELi4ELb0ELi148ELb0ELb0ENS_16CompileConditionILi1000EEEEEvPT_PKS4_S7_S7_flPfS8_Pj,(.L_x_112 - _ZN13group_norm_v214gn_cuda_kernelI6__halfLi320ELi1ELi32ELi40ELi256ELb0ELi256ELi40ELi40ELi4ELb0ELi148ELb0ELb0ENS_16CompileConditionILi1000EEEEEvPT_PKS4_S7_S7_flPfS8_Pj)
        .other          _ZN13group_norm_v214gn_cuda_kernelI6__halfLi320ELi1ELi32ELi40ELi256ELb0ELi256ELi40ELi40ELi4ELb0ELi148ELb0ELb0ENS_16CompileConditionILi1000EEEEEvPT_PKS4_S7_S7_flPfS8_Pj,@"STO_CUDA_ENTRY STV_DEFAULT"
_ZN13group_norm_v214gn_cuda_kernelI6__halfLi320ELi1ELi32ELi40ELi256ELb0ELi256ELi40ELi40ELi4ELb0ELi148ELb0ELb0ENS_16CompileConditionILi1000EEEEEvPT_PKS4_S7_S7_flPfS8_Pj:
.text._ZN13group_norm_v214gn_cuda_kernelI6__halfLi320ELi1ELi32ELi40ELi256ELb0ELi256ELi40ELi40ELi4ELb0ELi148ELb0ELb0ENS_16CompileConditionILi1000EEEEEvPT_PKS4_S7_S7_flPfS8_Pj:
[----:B------:R-:W-:Y:S01]  /*0000*/  LDC R1, c[0x0][0x37c] ;  /* 0x0000df00ff017b82 */ /* 0x000fe20000000800 */
[----:B------:R-:W-:Y:S05]  /*0010*/  EXIT ;  /* 0x000000000000794d */ /* 0x000fea0003800000 */
.L_x_50:
        /* <DEDUP_REMOVED lines=14> */
.L_x_112:


//--------------------- .text._ZN13group_norm_v214gn_cuda_kernelI6__halfLi320ELi3ELi16ELi80ELi256ELb1ELi4ELi320ELi320ELi4ELb1ELi5ELb0ELb0ENS_16CompileConditionILi1000EEEEEvPT_PKS4_S7_S7_flPfS8_Pj --------------------------
	.section	.text._ZN13group_norm_v214gn_cuda_kernelI6__halfLi320ELi3ELi16ELi80ELi256ELb1ELi4ELi320ELi320ELi4ELb1ELi5ELb0ELb0ENS_16CompileConditionILi1000EEEEEvPT_PKS4_S7_S7_flPfS8_Pj,"ax",@progbits
	.align	128
        .global         _ZN13group_norm_v214gn_cuda_kernelI6__halfLi320ELi3ELi16ELi80ELi256ELb1ELi4ELi320ELi320ELi4ELb1ELi5ELb0ELb0ENS_16CompileConditionILi1000EEEEEvPT_PKS4_S7_S7_flPfS8_Pj
        .type           _ZN13group_norm_v214gn_cuda_kernelI6__halfLi320ELi3ELi16ELi80ELi256ELb1ELi4ELi320ELi320ELi4ELb1ELi5ELb0ELb0ENS_16CompileConditionILi1000EEEEEvPT_PKS4_S7_S7_flPfS8_Pj,@function
        .size           _ZN13group_norm_v214gn_cuda_kernelI6__halfLi320ELi3ELi16ELi80ELi256ELb1ELi4ELi320ELi320ELi4ELb1ELi5ELb0ELb0ENS_16CompileConditionILi1000EEEEEvPT_PKS4_S7_S7_flPfS8_Pj,(.L_x_113 - _ZN13group_norm_v214gn_cuda_kernelI6__halfLi320ELi3ELi16ELi80ELi256ELb1ELi4ELi320ELi320ELi4ELb1ELi5ELb0ELb0ENS_16CompileConditionILi1000EEEEEvPT_PKS4_S7_S7_flPfS8_Pj)
        .other          _ZN13group_norm_v214gn_cuda_kernelI6__halfLi320ELi3ELi16ELi80ELi256ELb1ELi4ELi320ELi320ELi4ELb1ELi5ELb0ELb0ENS_16CompileConditionILi1000EEEEEvPT_PKS4_S7_S7_flPfS8_Pj,@"STO_CUDA_ENTRY STV_DEFAULT"
_ZN13group_norm_v214gn_cuda_kernelI6__halfLi320ELi3ELi16ELi80ELi256ELb1ELi4ELi320ELi320ELi4ELb1ELi5ELb0ELb0ENS_16CompileConditionILi1000EEEEEvPT_PKS4_S7_S7_flPfS8_Pj:
.text._ZN13group_norm_v214gn_cuda_kernelI6__halfLi320ELi3ELi16ELi80ELi256ELb1ELi4ELi320ELi320ELi4ELb1ELi5ELb0ELb0ENS_16CompileConditionILi1000EEEEEvPT_PKS4_S7_S7_flPfS8_Pj:
[----:B------:R-:W-:Y:S01]  /*0000*/  LDC R1, c[0x0][0x37c] ;  /* 0x0000df00ff017b82 */ /* 0x000fe20000000800 */
[----:B------:R-:W-:Y:S05]  /*0010*/  EXIT ;  /* 0x000000000000794d */ /* 0x000fea0003800000 */
.L_x_51:
        /* <DEDUP_REMOVED lines=14> */
.L_x_113:


//--------------------- .text._ZN13group_norm_v214gn_cuda_kernelI6__halfLi320ELi1ELi16ELi80ELi256ELb1ELi8ELi320ELi320ELi4ELb1ELi4ELb0ELb0ENS_16CompileConditionILi1000EEEEEvPT_PKS4_S7_S7_flPfS8_Pj --------------------------
	.section	.text._ZN13group_norm_v214gn_cuda_kernelI6__halfLi320ELi1ELi16ELi80ELi256ELb1ELi8ELi320ELi320ELi4ELb1ELi4ELb0ELb0ENS_16CompileConditionILi1000EEEEEvPT_PKS4_S7_S7_flPfS8_Pj,"ax",@progbits
	.align	128
        .global         _ZN13group_norm_v214gn_cuda_kernelI6__halfLi320ELi1ELi16ELi80ELi256ELb1ELi8ELi320ELi320ELi4ELb1ELi4ELb0ELb0ENS_16CompileConditionILi1000EEEEEvPT_PKS4_S7_S7_flPfS8_Pj
        .type           _ZN13group_norm_v214gn_cuda_kernelI6__halfLi320ELi1ELi16ELi80ELi256ELb1ELi8ELi320ELi320ELi4ELb1ELi4ELb0ELb0ENS_16CompileConditionILi1000EEEEEvPT_PKS4_S7_S7_flPfS8_Pj,@function
        .size           _ZN13group_norm_v214gn_cuda_kernelI6__halfLi320ELi1ELi16ELi80ELi256ELb1ELi8ELi320ELi320ELi4ELb1ELi4ELb0ELb0ENS_16CompileConditionILi1000EEEEEvPT_PKS4_S7_S7_flPfS8_Pj,(.L_x_114 - _ZN13group_norm_v214gn_cuda_kernelI6__halfLi320ELi1ELi16ELi80ELi256ELb1ELi8ELi320ELi320ELi4ELb1ELi4ELb0ELb0ENS_16CompileConditionILi1000EEEEEvPT_PKS4_S7_S7_flPfS8_Pj)
        .other          _ZN13group_norm_v214gn_cuda_kernelI6__halfLi320ELi1ELi16ELi80ELi256ELb1ELi8ELi320ELi320ELi4ELb1ELi4ELb0ELb0ENS_16CompileConditionILi1000EEEEEvPT_PKS4_S7_S7_flPfS8_Pj,@"STO_CUDA_ENTRY STV_DEFAULT"
_ZN13group_norm_v214gn_cuda_kernelI6__halfLi320ELi1ELi16ELi80ELi256ELb1ELi8ELi320ELi320ELi4ELb1ELi4ELb0ELb0ENS_16CompileConditionILi1000EEEEEvPT_PKS4_S7_S7_flPfS8_Pj:
.text._ZN13group_norm_v214gn_cuda_kernelI6__halfLi320ELi1ELi16ELi80ELi256ELb1ELi8ELi320ELi320ELi4ELb1ELi4ELb0ELb0ENS_16CompileConditionILi1000EEEEEvPT_PKS4_S7_S7_flPfS8_Pj:
[----:B------:R-:W-:Y:S01]  /*0000*/  LDC R1, c[0x0][0x37c] ;  /* 0x0000df00ff017b82 */ /* 0x000fe20000000800 */
[----:B------:R-:W-:Y:S05]  /*0010*/  EXIT ;  /* 0x000000000000794d */ /* 0x000fea0003800000 */
.L_x_52:
        /* <DEDUP_REMOVED lines=14> */
.L_x_114:


//--------------------- .text._ZN13group_norm_v214gn_cuda_kernelI6__halfLi320ELi3ELi16ELi80ELi256ELb1ELi8ELi320ELi320ELi4ELb1ELi10ELb0ELb0ENS_16CompileConditionILi1000EEEEEvPT_PKS4_S7_S7_flPfS8_Pj --------------------------
	.section	.text._ZN13group_norm_v214gn_cuda_kernelI6__halfLi320ELi3ELi16ELi80ELi256ELb1ELi8ELi320ELi320ELi4ELb1ELi10ELb0ELb0ENS_16CompileConditionILi1000EEEEEvPT_PKS4_S7_S7_flPfS8_Pj,"ax",@progbits
	.align	128
        .global         _ZN13group_norm_v214gn_cuda_kernelI6__halfLi320ELi3ELi16ELi80ELi256ELb1ELi8ELi320ELi320ELi4ELb1ELi10ELb0ELb0ENS_16CompileConditionILi1000EEEEEvPT_PKS4_S7_S7_flPfS8_Pj
        .type           _ZN13group_norm_v214gn_cuda_kernelI6__halfLi320ELi3ELi16ELi80ELi256ELb1ELi8ELi320ELi320ELi4ELb1ELi10ELb0ELb0ENS_16CompileConditionILi1000EEEEEvPT_PKS4_S7_S7_flPfS8_Pj,@function
        .size           _ZN13group_norm_v214gn_cuda_kernelI6__halfLi320ELi3ELi16ELi80ELi256ELb1ELi8ELi320ELi320ELi4ELb1ELi10ELb0ELb0ENS_16CompileConditionILi1000EEEEEvPT_PKS4_S7_S7_flPfS8_Pj,(.L_x_115 - _ZN13group_norm_v214gn_cuda_kernelI6__halfLi320ELi3ELi16ELi80ELi256ELb1ELi8ELi320ELi320ELi4ELb1ELi10ELb0ELb0ENS_16CompileConditionILi1000EEEEEvPT_PKS4_S7_S7_flPfS8_Pj)
        .other          _ZN13group_norm_v214gn_cuda_kernelI6__halfLi320ELi3ELi16ELi80ELi256ELb1ELi8ELi320ELi320ELi4ELb1ELi10ELb0ELb0ENS_16CompileConditionILi1000EEEEEvPT_PKS4_S7_S7_flPfS8_Pj,@"STO_CUDA_ENTRY STV_DEFAULT"
_ZN13group_norm_v214gn_cuda_kernelI6__halfLi320ELi3ELi16ELi80ELi256ELb1ELi8ELi320ELi320ELi4ELb1ELi10ELb0ELb0ENS_16CompileConditionILi1000EEEEEvPT_PKS4_S7_S7_flPfS8_Pj:
.text._ZN13group_norm_v214gn_cuda_kernelI6__halfLi320ELi3ELi16ELi80ELi256ELb1ELi8ELi320ELi320ELi4ELb1ELi10ELb0ELb0ENS_16CompileConditionILi1000EEEEEvPT_PKS4_S7_S7_flPfS8_Pj:
[----:B------:R-:W-:Y:S01]  /*0000*/  LDC R1, c[0x0][0x37c] ;  /* 0x0000df00ff017b82 */ /* 0x000fe20000000800 */
[----:B------:R-:W-:Y:S05]  /*0010*/  EXIT ;  /* 0x000000000000794d */ /* 0x000fea0003800000 */
.L_x_53:
        /* <DEDUP_REMOVED lines=14> */
.L_x_115:


//--------------------- .text._ZN13group_norm_v214gn_cuda_kernelI6__halfLi320ELi1ELi16ELi80ELi256ELb1ELi16ELi320ELi320ELi4ELb1ELi9ELb0ELb0ENS_16CompileConditionILi1000EEEEEvPT_PKS4_S7_S7_flPfS8_Pj --------------------------
	.section	.text._ZN13group_norm_v214gn_cuda_kernelI6__halfLi320ELi1ELi16ELi80ELi256ELb1ELi16ELi320ELi320ELi4ELb1ELi9ELb0ELb0ENS_16CompileConditionILi1000EEEEEvPT_PKS4_S7_S7_flPfS8_Pj,"ax",@progbits
	.align	128
        .global         _ZN13group_norm_v214gn_cuda_kernelI6__halfLi320ELi1ELi16ELi80ELi256ELb1ELi16ELi320ELi320ELi4ELb1ELi9ELb0ELb0ENS_16CompileConditionILi1000EEEEEvPT_PKS4_S7_S7_flPfS8_Pj
        .type           _ZN13group_norm_v214gn_cuda_kernelI6__halfLi320ELi1ELi16ELi80ELi256ELb1ELi16ELi320ELi320ELi4ELb1ELi9ELb0ELb0ENS_16CompileConditionILi1000EEEEEvPT_PKS4_S7_S7_flPfS8_Pj,@function
        .size           _ZN13group_norm_v214gn_cuda_kernelI6__halfLi320ELi1ELi16ELi80ELi256ELb1ELi16ELi320ELi320ELi4ELb1ELi9ELb0ELb0ENS_16CompileConditionILi1000EEEEEvPT_PKS4_S7_S7_flPfS8_Pj,(.L_x_116 - _ZN13group_norm_v214gn_cuda_kernelI6__halfLi320ELi1ELi16ELi80ELi256ELb1ELi16ELi320ELi320ELi4ELb1ELi9ELb0ELb0ENS_16CompileConditionILi1000EEEEEvPT_PKS4_S7_S7_flPfS8_Pj)
        .other          _ZN13group_norm_v214gn_cuda_kernelI6__halfLi320ELi1ELi16ELi80ELi256ELb1ELi16ELi320ELi320ELi4ELb1ELi9ELb0ELb0ENS_16CompileConditionILi1000EEEEEvPT_PKS4_S7_S7_flPfS8_Pj,@"STO_CUDA_ENTRY STV_DEFAULT"
_ZN13group_norm_v214gn_cuda_kernelI6__halfLi320ELi1ELi16ELi80ELi256ELb1ELi16ELi320ELi320ELi4ELb1ELi9ELb0ELb0ENS_16CompileConditionILi1000EEEEEvPT_PKS4_S7_S7_flPfS8_Pj:
.text._ZN13group_norm_v214gn_cuda_kernelI6__halfLi320ELi1ELi16ELi80ELi256ELb1ELi16ELi320ELi320ELi4ELb1ELi9ELb0ELb0ENS_16CompileConditionILi1000EEEEEvPT_PKS4_S7_S7_flPfS8_Pj:
[----:B------:R-:W-:Y:S01]  /*0000*/  LDC R1, c[0x0][0x37c] ;  /* 0x0000df00ff017b82 */ /* 0x000fe20000000800 */
[----:B------:R-:W-:Y:S05]  /*0010*/  EXIT ;  /* 0x000000000000794d */ /* 0x000fea0003800000 */
.L_x_54:
        /* <DEDUP_REMOVED lines=14> */
.L_x_116:


//--------------------- .text._ZN13group_norm_v214gn_cuda_kernelI6__halfLi320ELi3ELi16ELi80ELi256ELb1ELi16ELi320ELi320ELi4ELb1ELi21ELb0ELb0ENS_16CompileConditionILi1000EEEEEvPT_PKS4_S7_S7_flPfS8_Pj --------------------------
	.section	.text._ZN13group_norm_v214gn_cuda_kernelI6__halfLi320ELi3ELi16ELi80ELi256ELb1ELi16ELi320ELi320ELi4ELb1ELi21ELb0ELb0ENS_16CompileConditionILi1000EEEEEvPT_PKS4_S7_S7_flPfS8_Pj,"ax",@progbits
	.align	128
        .global         _ZN13group_norm_v214gn_cuda_kernelI6__halfLi320ELi3ELi16ELi80ELi256ELb1ELi16ELi320ELi320ELi4ELb1ELi21ELb0ELb0ENS_16CompileConditionILi1000EEEEEvPT_PKS4_S7_S7_flPfS8_Pj
        .type           _ZN13group_norm_v214gn_cuda_kernelI6__halfLi320ELi3ELi16ELi80ELi256ELb1ELi16ELi320ELi320ELi4ELb1ELi21ELb0ELb0ENS_16CompileConditionILi1000EEEEEvPT_PKS4_S7_S7_flPfS8_Pj,@function
        .size           _ZN13group_norm_v214gn_cuda_kernelI6__halfLi320ELi3ELi16ELi80ELi256ELb1ELi16ELi320ELi320ELi4ELb1ELi21ELb0ELb0ENS_16CompileConditionILi1000EEEEEvPT_PKS4_S7_S7_flPfS8_Pj,(.L_x_117 - _ZN13group_norm_v214gn_cuda_kernelI6__halfLi320ELi3ELi16ELi80ELi256ELb1ELi16ELi320ELi320ELi4ELb1ELi21ELb0ELb0ENS_16CompileConditionILi1000EEEEEvPT_PKS4_S7_S7_flPfS8_Pj)
        .other          _ZN13group_norm_v214gn_cuda_kernelI6__halfLi320ELi3ELi16ELi80ELi256ELb1ELi16ELi320ELi320ELi4ELb1ELi21ELb0ELb0ENS_16CompileConditionILi1000EEEEEvPT_PKS4_S7_S7_flPfS8_Pj,@"STO_CUDA_ENTRY STV_DEFAULT"
_ZN13group_norm_v214gn_cuda_kernelI6__halfLi320ELi3ELi16ELi80ELi256ELb1ELi16ELi320ELi320ELi4ELb1ELi21ELb0ELb0ENS_16CompileConditionILi1000EEEEEvPT_PKS4_S7_S7_flPfS8_Pj:
.text._ZN13group_norm_v214gn_cuda_kernelI6__halfLi320ELi3ELi16ELi80ELi256ELb1ELi16ELi320ELi320ELi4ELb1ELi21ELb0ELb0ENS_16CompileConditionILi1000EEEEEvPT_PKS4_S7_S7_flPfS8_Pj:
[----:B------:R-:W-:Y:S01]  /*0000*/  LDC R1, c[0x0][0x37c] ;  /* 0x0000df00ff017b82 */ /* 0x000fe20000000800 */
[----:B------:R-:W-:Y:S05]  /*0010*/  EXIT ;  /* 0x000000000000794d */ /* 0x000fea0003800000 */
.L_x_55:
        /* <DEDUP_REMOVED lines=14> */
.L_x_117:


//--------------------- .text._ZN13group_norm_v214gn_cuda_kernelI6__halfLi320ELi1ELi16ELi80ELi256ELb1ELi32ELi320ELi320ELi4ELb1ELi18ELb0ELb0ENS_16CompileConditionILi1000EEEEEvPT_PKS4_S7_S7_flPfS8_Pj --------------------------
	.section	.text._ZN13group_norm_v214gn_cuda_kernelI6__halfLi320ELi1ELi16ELi80ELi256ELb1ELi32ELi320ELi320ELi4ELb1ELi18ELb0ELb0ENS_16CompileConditionILi1000EEEEEvPT_PKS4_S7_S7_flPfS8_Pj,"ax",@progbits
	.align	128
        .global         _ZN13group_norm_v214gn_cuda_kernelI6__halfLi320ELi1ELi16ELi80ELi256ELb1ELi32ELi320ELi320ELi4ELb1ELi18ELb0ELb0ENS_16CompileConditionILi1000EEEEEvPT_PKS4_S7_S7_flPfS8_Pj
        .type           _ZN13group_norm_v214gn_cuda_kernelI6__halfLi320ELi1ELi16ELi80ELi256ELb1ELi32ELi320ELi320ELi4ELb1ELi18ELb0ELb0ENS_16CompileConditionILi1000EEEEEvPT_PKS4_S7_S7_flPfS8_Pj,@function
        .size           _ZN13group_norm_v214gn_cuda_kernelI6__halfLi320ELi1ELi16ELi80ELi256ELb1ELi32ELi320ELi320ELi4ELb1ELi18ELb0ELb0ENS_16CompileConditionILi1000EEEEEvPT_PKS4_S7_S7_flPfS8_Pj,(.L_x_118 - _ZN13group_norm_v214gn_cuda_kernelI6__halfLi320ELi1ELi16ELi80ELi256ELb1ELi32ELi320ELi320ELi4ELb1ELi18ELb0ELb0ENS_16CompileConditionILi1000EEEEEvPT_PKS4_S7_S7_flPfS8_Pj)
        .other          _ZN13group_norm_v214gn_cuda_kernelI6__halfLi320ELi1ELi16ELi80ELi256ELb1ELi32ELi320ELi320ELi4ELb1ELi18ELb0ELb0ENS_16CompileConditionILi1000EEEEEvPT_PKS4_S7_S7_flPfS8_Pj,@"STO_CUDA_ENTRY STV_DEFAULT"
_ZN13group_norm_v214gn_cuda_kernelI6__halfLi320ELi1ELi16ELi80ELi256ELb1ELi32ELi320ELi320ELi4ELb1ELi18ELb0ELb0ENS_16CompileConditionILi1000EEEEEvPT_PKS4_S7_S7_flPfS8_Pj:
.text._ZN13group_norm_v214gn_cuda_kernelI6__halfLi320ELi1ELi16ELi80ELi256ELb1ELi32ELi320ELi320ELi4ELb1ELi18ELb0ELb0ENS_16CompileConditionILi1000EEEEEvPT_PKS4_S7_S7_flPfS8_Pj:
[----:B------:R-:W-:Y:S01]  /*0000*/  LDC R1, c[0x0][0x37c] ;  /* 0x0000df00ff017b82 */ /* 0x000fe20000000800 */
[----:B------:R-:W-:Y:S05]  /*0010*/  EXIT ;  /* 0x000000000000794d */ /* 0x000fea0003800000 */
.L_x_56:
        /* <DEDUP_REMOVED lines=14> */
.L_x_118:


//--------------------- .text._ZN13group_norm_v214gn_cuda_kernelI6__halfLi320ELi3ELi16ELi80ELi256ELb1ELi32ELi320ELi320ELi4ELb1ELi43ELb0ELb0ENS_16CompileConditionILi1000EEEEEvPT_PKS4_S7_S7_flPfS8_Pj --------------------------
	.section	.text._ZN13group_norm_v214gn_cuda_kernelI6__halfLi320ELi3ELi16ELi80ELi256ELb1ELi32ELi320ELi320ELi4ELb1ELi43ELb0ELb0ENS_16CompileConditionILi1000EEEEEvPT_PKS4_S7_S7_flPfS8_Pj,"ax",@progbits
	.align	128
        .global         _ZN13group_norm_v214gn_cuda_kernelI6__halfLi320ELi3ELi16ELi80ELi256ELb1ELi32ELi320ELi320ELi4ELb1ELi43ELb0ELb0ENS_16CompileConditionILi1000EEEEEvPT_PKS4_S7_S7_flPfS8_Pj
        .type           _ZN13group_norm_v214gn_cuda_kernelI6__halfLi320ELi3ELi16ELi80ELi256ELb1ELi32ELi320ELi320ELi4ELb1ELi43ELb0ELb0ENS_16CompileConditionILi1000EEEEEvPT_PKS4_S7_S7_flPfS8_Pj,@function
        .size           _ZN13group_norm_v214gn_cuda_kernelI6__halfLi320ELi3ELi16ELi80ELi256ELb1ELi32ELi320ELi320ELi4ELb1ELi43ELb0ELb0ENS_16CompileConditionILi1000EEEEEvPT_PKS4_S7_S7_flPfS8_Pj,(.L_x_119 - _ZN13group_norm_v214gn_cuda_kernelI6__halfLi320ELi3ELi16ELi80ELi256ELb1ELi32ELi320ELi320ELi4ELb1ELi43ELb0ELb0ENS_16CompileConditionILi1000EEEEEvPT_PKS4_S7_S7_flPfS8_Pj)
        .other          _ZN13group_norm_v214gn_cuda_kernelI6__halfLi320ELi3ELi16ELi80ELi256ELb1ELi32ELi320ELi320ELi4ELb1ELi43ELb0ELb0ENS_16CompileConditionILi1000EEEEEvPT_PKS4_S7_S7_flPfS8_Pj,@"STO_CUDA_ENTRY STV_DEFAULT"
_ZN13group_norm_v214gn_cuda_kernelI6__halfLi320ELi3ELi16ELi80ELi256ELb1ELi32ELi320ELi320ELi4ELb1ELi43ELb0ELb0ENS_16CompileConditionILi1000EEEEEvPT_PKS4_S7_S7_flPfS8_Pj:
.text._ZN13group_norm_v214gn_cuda_kernelI6__halfLi320ELi3ELi16ELi80ELi256ELb1ELi32ELi320ELi320ELi4ELb1ELi43ELb0ELb0ENS_16CompileConditionILi1000EEEEEvPT_PKS4_S7_S7_flPfS8_Pj:
[----:B------:R-:W-:Y:S01]  /*0000*/  LDC R1, c[0x0][0x37c] ;  /* 0x0000df00ff017b82 */ /* 0x000fe20000000800 */
[----:B------:R-:W-:Y:S05]  /*0010*/  EXIT ;  /* 0x000000000000794d */ /* 0x000fea0003800000 */
.L_x_57:
        /* <DEDUP_REMOVED lines=14> */
.L_x_119:


//--------------------- .text._ZN13group_norm_v214gn_cuda_kernelI6__halfLi320ELi1ELi16ELi80ELi256ELb1ELi64ELi320ELi320ELi4ELb1ELi37ELb0ELb0ENS_16CompileConditionILi1000EEEEEvPT_PKS4_S7_S7_flPfS8_Pj --------------------------
	.section	.text._ZN13group_norm_v214gn_cuda_kernelI6__halfLi320ELi1ELi16ELi80ELi256ELb1ELi64ELi320ELi320ELi4ELb1ELi37ELb0ELb0ENS_16CompileConditionILi1000EEEEEvPT_PKS4_S7_S7_flPfS8_Pj,"ax",@progbits
	.align	128
        .global         _ZN13group_norm_v214gn_cuda_kernelI6__halfLi320ELi1ELi16ELi80ELi256ELb1ELi64ELi320ELi320ELi4ELb1ELi37ELb0ELb0ENS_16CompileConditionILi1000EEEEEvPT_PKS4_S7_S7_flPfS8_Pj
        .type           _ZN13group_norm_v214gn_cuda_kernelI6__halfLi320ELi1ELi16ELi80ELi256ELb1ELi64ELi320ELi320ELi4ELb1ELi37ELb0ELb0ENS_16CompileConditionILi1000EEEEEvPT_PKS4_S7_S7_flPfS8_Pj,@function
        .size           _ZN13group_norm_v214gn_cuda_kernelI6__halfLi320ELi1ELi16ELi80ELi256ELb1ELi64ELi320ELi320ELi4ELb1ELi37ELb0ELb0ENS_16CompileConditionILi1000EEEEEvPT_PKS4_S7_S7_flPfS8_Pj,(.L_x_120 - _ZN13group_norm_v214gn_cuda_kernelI6__halfLi320ELi1ELi16ELi80ELi256ELb1ELi64ELi320ELi320ELi4ELb1ELi37ELb0ELb0ENS_16CompileConditionILi1000EEEEEvPT_PKS4_S7_S7_flPfS8_Pj)
        .other          _ZN13group_norm_v214gn_cuda_kernelI6__halfLi320ELi1ELi16ELi80ELi256ELb1ELi64ELi320ELi320ELi4ELb1ELi37ELb0ELb0ENS_16CompileConditionILi1000EEEEEvPT_PKS4_S7_S7_flPfS8_Pj,@"STO_CUDA_ENTRY STV_DEFAULT"
_ZN13group_norm_v214gn_cuda_kernelI6__halfLi320ELi1ELi16ELi80ELi256ELb1ELi64ELi320ELi320ELi4ELb1ELi37ELb0ELb0ENS_16CompileConditionILi1000EEEEEvPT_PKS4_S7_S7_flPfS8_Pj:
.text._ZN13group_norm_v214gn_cuda_kernelI6__halfLi320ELi1ELi16ELi80ELi256ELb1ELi64ELi320ELi320ELi4ELb1ELi37ELb0ELb0ENS_16CompileConditionILi1000EEEEEvPT_PKS4_S7_S7_flPfS8_Pj:
[----:B------:R-:W-:Y:S01]  /*0000*/  LDC R1, c[0x0][0x37c] ;  /* 0x0000df00ff017b82 */ /* 0x000fe20000000800 */
[----:B------:R-:W-:Y:S05]  /*0010*/  EXIT ;  /* 0x000000000000794d */ /* 0x000fea0003800000 */
.L_x_58:
        /* <DEDUP_REMOVED lines=14> */
.L_x_120:


//--------------------- .text._ZN13group_norm_v214gn_cuda_kernelI6__halfLi320ELi3ELi16ELi80ELi256ELb1ELi64ELi320ELi320ELi4ELb1ELi87ELb0ELb0ENS_16CompileConditionILi1000EEEEEvPT_PKS4_S7_S7_flPfS8_Pj --------------------------
	.section	.text._ZN13group_norm_v214gn_cuda_kernelI6__halfLi320ELi3ELi16ELi80ELi256ELb1ELi64ELi320ELi320ELi4ELb1ELi87ELb0ELb0ENS_16CompileConditionILi1000EEEEEvPT_PKS4_S7_S7_flPfS8_Pj,"ax",@progbits
	.align	128
        .global         _ZN13group_norm_v214gn_cuda_kernelI6__halfLi320ELi3ELi16ELi80ELi256ELb1ELi64ELi320ELi320ELi4ELb1ELi87ELb0ELb0ENS_16CompileConditionILi1000EEEEEvPT_PKS4_S7_S7_flPfS8_Pj
        .type           _ZN13group_norm_v214gn_cuda_kernelI6__halfLi320ELi3ELi16ELi80ELi256ELb1ELi64ELi320ELi320ELi4ELb1ELi87ELb0ELb0ENS_16CompileConditionILi1000EEEEEvPT_PKS4_S7_S7_flPfS8_Pj,@function
        .size           _ZN13group_norm_v214gn_cuda_kernelI6__halfLi320ELi3ELi16ELi80ELi256ELb1ELi64ELi320ELi320ELi4ELb1ELi87ELb0ELb0ENS_16CompileConditionILi1000EEEEEvPT_PKS4_S7_S7_flPfS8_Pj,(.L_x_121 - _ZN13group_norm_v214gn_cuda_kernelI6__halfLi320ELi3ELi16ELi80ELi256ELb1ELi64ELi320ELi320ELi4ELb1ELi87ELb0ELb0ENS_16CompileConditionILi1000EEEEEvPT_PKS4_S7_S7_flPfS8_Pj)
        .other          _ZN13group_norm_v214gn_cuda_kernelI6__halfLi320ELi3ELi16ELi80ELi256ELb1ELi64ELi320ELi320ELi4ELb1ELi87ELb0ELb0ENS_16CompileConditionILi1000EEEEEvPT_PKS4_S7_S7_flPfS8_Pj,@"STO_CUDA_ENTRY STV_DEFAULT"
_ZN13group_norm_v214gn_cuda_kernelI6__halfLi320ELi3ELi16ELi80ELi256ELb1ELi64ELi320ELi320ELi4ELb1ELi87ELb0ELb0ENS_16CompileConditionILi1000EEEEEvPT_PKS4_S7_S7_flPfS8_Pj:
.text._ZN13group_norm_v214gn_cuda_kernelI6__halfLi320ELi3ELi16ELi80ELi256ELb1ELi64ELi320ELi320ELi4ELb1ELi87ELb0ELb0ENS_16CompileConditionILi1000EEEEEvPT_PKS4_S7_S7_flPfS8_Pj:
[----:B------:R-:W-:Y:S01]  /*0000*/  LDC R1, c[0x0][0x37c] ;  /* 0x0000df00ff017b82 */ /* 0x000fe20000000800 */
[----:B------:R-:W-:Y:S05]  /*0010*/  EXIT ;  /* 0x000000000000794d */ /* 0x000fea0003800000 */
.L_x_59:
        /* <DEDUP_REMOVED lines=14> */
.L_x_121:


//--------------------- .text._ZN13group_norm_v214gn_cuda_kernelI6__halfLi320ELi1ELi16ELi80ELi256ELb1ELi128ELi320ELi320ELi4ELb1ELi74ELb0ELb0ENS_16CompileConditionILi1000EEEEEvPT_PKS4_S7_S7_flPfS8_Pj --------------------------
	.section	.text._ZN13group_norm_v214gn_cuda_kernelI6__halfLi320ELi1ELi16ELi80ELi256ELb1ELi128ELi320ELi320ELi4ELb1ELi74ELb0ELb0ENS_16CompileConditionILi1000EEEEEvPT_PKS4_S7_S7_flPfS8_Pj,"ax",@progbits
	.align	128
        .global         _ZN13group_norm_v214gn_cuda_kernelI6__halfLi320ELi1ELi16ELi80ELi256ELb1ELi128ELi320ELi320ELi4ELb1ELi74ELb0ELb0ENS_16CompileConditionILi1000EEEEEvPT_PKS4_S7_S7_flPfS8_Pj
        .type           _ZN13group_norm_v214gn_cuda_kernelI6__halfLi320ELi1ELi16ELi80ELi256ELb1ELi128ELi320ELi320ELi4ELb1ELi74ELb0ELb0ENS_16CompileConditionILi1000EEEEEvPT_PKS4_S7_S7_flPfS8_Pj,@function
        .size           _ZN13group_norm_v214gn_cuda_kernelI6__halfLi320ELi1ELi16ELi80ELi256ELb1ELi128ELi320ELi320ELi4ELb1ELi74ELb0ELb0ENS_16CompileConditionILi1000EEEEEvPT_PKS4_S7_S7_flPfS8_Pj,(.L_x_122 - _ZN13group_norm_v214gn_cuda_kernelI6__halfLi320ELi1ELi16ELi80ELi256ELb1ELi128ELi320ELi320ELi4ELb1ELi74ELb0ELb0ENS_16CompileConditionILi1000EEEEEvPT_PKS4_S7_S7_flPfS8_Pj)
        .other          _ZN13group_norm_v214gn_cuda_kernelI6__halfLi320ELi1ELi16ELi80ELi256ELb1ELi128ELi320ELi320ELi4ELb1ELi74ELb0ELb0ENS_16CompileConditionILi1000EEEEEvPT_PKS4_S7_S7_flPfS8_Pj,@"STO_CUDA_ENTRY STV_DEFAULT"
_ZN13group_norm_v214gn_cuda_kernelI6__halfLi320ELi1ELi16ELi80ELi256ELb1ELi128ELi320ELi320ELi4ELb1ELi74ELb0ELb0ENS_16CompileConditionILi1000EEEEEvPT_PKS4_S7_S7_flPfS8_Pj:
.text._ZN13group_norm_v214gn_cuda_kernelI6__halfLi320ELi1ELi16ELi80ELi256ELb1ELi128ELi320ELi320ELi4ELb1ELi74ELb0ELb0ENS_16CompileConditionILi1000EEEEEvPT_PKS4_S7_S7_flPfS8_Pj:
[----:B------:R-:W-:Y:S01]  /*0000*/  LDC R1, c[0x0][0x37c] ;  /* 0x0000df00ff017b82 */ /* 0x000fe20000000800 */
[----:B------:R-:W-:Y:S05]  /*0010*/  EXIT ;  /* 0x000000000000794d */ /* 0x000fea0003800000 */
.L_x_60:
        /* <DEDUP_REMOVED lines=14> */
.L_x_122:


//--------------------- .text._ZN13group_norm_v214gn_cuda_kernelI6__halfLi320ELi1ELi16ELi80ELi256ELb1ELi128ELi320ELi320ELi4ELb0ELi74ELb0ELb1ENS_16CompileConditionILi1000EEEEEvPT_PKS4_S7_S7_flPfS8_Pj --------------------------
	.section	.text._ZN13group_norm_v214gn_cuda_kernelI6__halfLi320ELi1ELi16ELi80ELi256ELb1ELi128ELi320ELi320ELi4ELb0ELi74ELb0ELb1ENS_16CompileConditionILi1000EEEEEvPT_PKS4_S7_S7_flPfS8_Pj,"ax",@progbits
	.align	128
        .global         _ZN13group_norm_v214gn_cuda_kernelI6__halfLi320ELi1ELi16ELi80ELi256ELb1ELi128ELi320ELi320ELi4ELb0ELi74ELb0ELb1ENS_16CompileConditionILi1000EEEEEvPT_PKS4_S7_S7_flPfS8_Pj
        .type           _ZN13group_norm_v214gn_cuda_kernelI6__halfLi320ELi1ELi16ELi80ELi256ELb1ELi128ELi320ELi320ELi4ELb0ELi74ELb0ELb1ENS_16CompileConditionILi1000EEEEEvPT_PKS4_S7_S7_flPfS8_Pj,@function
        .size           _ZN13group_norm_v214gn_cuda_kernelI6__halfLi320ELi1ELi16ELi80ELi256ELb1ELi128ELi320ELi320ELi4ELb0ELi74ELb0ELb1ENS_16CompileConditionILi1000EEEEEvPT_PKS4_S7_S7_flPfS8_Pj,(.L_x_123 - _ZN13group_norm_v214gn_cuda_kernelI6__halfLi320ELi1ELi16ELi80ELi256ELb1ELi128ELi320ELi320ELi4ELb0ELi74ELb0ELb1ENS_16CompileConditionILi1000EEEEEvPT_PKS4_S7_S7_flPfS8_Pj)
        .other          _ZN13group_norm_v214gn_cuda_kernelI6__halfLi320ELi1ELi16ELi80ELi256ELb1ELi128ELi320ELi320ELi4ELb0ELi74ELb0ELb1ENS_16CompileConditionILi1000EEEEEvPT_PKS4_S7_S7_flPfS8_Pj,@"STO_CUDA_ENTRY STV_DEFAULT"
_ZN13group_norm_v214gn_cuda_kernelI6__halfLi320ELi1ELi16ELi80ELi256ELb1ELi128ELi320ELi320ELi4ELb0ELi74ELb0ELb1ENS_16CompileConditionILi1000EEEEEvPT_PKS4_S7_S7_flPfS8_Pj:
.text._ZN13group_norm_v214gn_cuda_kernelI6__halfLi320ELi1ELi16ELi80ELi256ELb1ELi128ELi320ELi320ELi4ELb0ELi74ELb0ELb1ENS_16CompileConditionILi1000EEEEEvPT_PKS4_S7_S7_flPfS8_Pj:
[----:B------:R-:W-:Y:S01]  /*0000*/  LDC R1, c[0x0][0x37c] ;  /* 0x0000df00ff017b82 */ /* 0x000fe20000000800 */
[----:B------:R-:W-:Y:S05]  /*0010*/  EXIT ;  /* 0x000000000000794d */ /* 0x000fea0003800000 */
.L_x_61:
        /* <DEDUP_REMOVED lines=14> */
.L_x_123:


//--------------------- .nv.shared.reserved.0     --------------------------
	.section	.nv.shared.reserved.0,"aw",@nobits
	.weak		__nv_reservedSMEM_offset_0_alias
	.size		__nv_reservedSMEM_offset_0_alias, 0, 64
	.other		__nv_reservedSMEM_offset_0_alias,@"STO_CUDA_RESERVED_SHARED STV_DEFAULT"
__nv_reservedSMEM_offset_0_alias:
	.zero		0
	.zero		64


//--------------------- .nv.constant0._ZN13group_norm_v218gn_bwd_cuda_kernelI13__nv_bfloat16Li320ELi3ELi32ELi40ELi256ELb0ELb1ELi4ELi320ELi320ELi4ELb1ELi5ELb0ELb0ELNS_15WgradSyncMethodE2ENS_16CompileConditionILi1000EEEEEvPT_S6_S6_PKS5_S8_S8_S8_PKfflPfPj --------------------------
	.section	.nv.constant0._ZN13group_norm_v218gn_bwd_cuda_kernelI13__nv_bfloat16Li320ELi3ELi32ELi40ELi256ELb0ELb1ELi4ELi320ELi320ELi4ELb1ELi5ELb0ELb0ELNS_15WgradSyncMethodE2ENS_16CompileConditionILi1000EEEEEvPT_S6_S6_PKS5_S8_S8_S8_PKfflPfPj,"a",@progbits
	.sectionflags	@""
	.align	4
.nv.constant0._ZN13group_norm_v218gn_bwd_cuda_kernelI13__nv_bfloat16Li320ELi3ELi32ELi40ELi256ELb0ELb1ELi4ELi320ELi320ELi4ELb1ELi5ELb0ELb0ELNS_15WgradSyncMethodE2ENS_16CompileConditionILi1000EEEEEvPT_S6_S6_PKS5_S8_S8_S8_PKfflPfPj:
	.zero		992


//--------------------- .nv.constant0._ZN13group_norm_v218gn_bwd_cuda_kernelI13__nv_bfloat16Li320ELi1ELi32ELi40ELi256ELb0ELb1ELi8ELi320ELi320ELi4ELb1ELi4ELb0ELb0ELNS_15WgradSyncMethodE3ENS_16CompileConditionILi1000EEEEEvPT_S6_S6_PKS5_S8_S8_S8_PKfflPfPj --------------------------
	.section	.nv.constant0._ZN13group_norm_v218gn_bwd_cuda_kernelI13__nv_bfloat16Li320ELi1ELi32ELi40ELi256ELb0ELb1ELi8ELi320ELi320ELi4ELb1ELi4ELb0ELb0ELNS_15WgradSyncMethodE3ENS_16CompileConditionILi1000EEEEEvPT_S6_S6_PKS5_S8_S8_S8_PKfflPfPj,"a",@progbits
	.sectionflags	@""
	.align	4
.nv.constant0._ZN13group_norm_v218gn_bwd_cuda_kernelI13__nv_bfloat16Li320ELi1ELi32ELi40ELi256ELb0ELb1ELi8ELi320ELi320ELi4ELb1ELi4ELb0ELb0ELNS_15WgradSyncMethodE3ENS_16CompileConditionILi1000EEEEEvPT_S6_S6_PKS5_S8_S8_S8_PKfflPfPj:
	.zero		992


//--------------------- .nv.constant0._ZN13group_norm_v218gn_bwd_cuda_kernelI13__nv_bfloat16Li320ELi3ELi32ELi40ELi256ELb0ELb1ELi8ELi320ELi320ELi4ELb1ELi8ELb0ELb0ELNS_15WgradSyncMethodE3ENS_16CompileConditionILi1000EEEEEvPT_S6_S6_PKS5_S8_S8_S8_PKfflPfPj --------------------------
	.section	.nv.constant0._ZN13group_norm_v218gn_bwd_cuda_kernelI13__nv_bfloat16Li320ELi3ELi32ELi40ELi256ELb0ELb1ELi8ELi320ELi320ELi4ELb1ELi8ELb0ELb0ELNS_15WgradSyncMethodE3ENS_16CompileConditionILi1000EEEEEvPT_S6_S6_PKS5_S8_S8_S8_PKfflPfPj,"a",@progbits
	.sectionflags	@""
	.align	4
.nv.constant0._ZN13group_norm_v218gn_bwd_cuda_kernelI13__nv_bfloat16Li320ELi3ELi32ELi40ELi256ELb0ELb1ELi8ELi320ELi320ELi4ELb1ELi8ELb0ELb0ELNS_15WgradSyncMethodE3ENS_16CompileConditionILi1000EEEEEvPT_S6_S6_PKS5_S8_S8_S8_PKfflPfPj:
	.zero		992


//--------------------- .nv.constant0._ZN13group_norm_v218gn_bwd_cuda_kernelI13__nv_bfloat16Li320ELi1ELi32ELi40ELi256ELb0ELb1ELi16ELi320ELi320ELi4ELb1ELi8ELb0ELb0ELNS_15WgradSyncMethodE3ENS_16CompileConditionILi1000EEEEEvPT_S6_S6_PKS5_S8_S8_S8_PKfflPfPj --------------------------
	.section	.nv.constant0._ZN13group_norm_v218gn_bwd_cuda_kernelI13__nv_bfloat16Li320ELi1ELi32ELi40ELi256ELb0ELb1ELi16ELi320ELi320ELi4ELb1ELi8ELb0ELb0ELNS_15WgradSyncMethodE3ENS_16CompileConditionILi1000EEEEEvPT_S6_S6_PKS5_S8_S8_S8_PKfflPfPj,"a",@progbits
	.sectionflags	@""
	.align	4
.nv.constant0._ZN13group_norm_v218gn_bwd_cuda_kernelI13__nv_bfloat16Li320ELi1ELi32ELi40ELi256ELb0ELb1ELi16ELi320ELi320ELi4ELb1ELi8ELb0ELb0ELNS_15WgradSyncMethodE3ENS_16CompileConditionILi1000EEEEEvPT_S6_S6_PKS5_S8_S8_S8_PKfflPfPj:
	.zero		992


//--------------------- .nv.constant0._ZN13group_norm_v218gn_bwd_cuda_kernelI13__nv_bfloat16Li320ELi3ELi32ELi40ELi256ELb0ELb1ELi16ELi320ELi320ELi4ELb1ELi20ELb0ELb0ELNS_15WgradSyncMethodE3ENS_16CompileConditionILi1000EEEEEvPT_S6_S6_PKS5_S8_S8_S8_PKfflPfPj --------------------------
	.section	.nv.constant0._ZN13group_norm_v218gn_bwd_cuda_kernelI13__nv_bfloat16Li320ELi3ELi32ELi40ELi256ELb0ELb1ELi16ELi320ELi320ELi4ELb1ELi20ELb0ELb0ELNS_15WgradSyncMethodE3ENS_16CompileConditionILi1000EEEEEvPT_S6_S6_PKS5_S8_S8_S8_PKfflPfPj,"a",@progbits
	.sectionflags	@""
	.align	4
.nv.constant0._ZN13group_norm_v218gn_bwd_cuda_kernelI13__nv_bfloat16Li320ELi3ELi32ELi40ELi256ELb0ELb1ELi16ELi320ELi320ELi4ELb1ELi20ELb0ELb0ELNS_15WgradSyncMethodE3ENS_16CompileConditionILi1000EEEEEvPT_S6_S6_PKS5_S8_S8_S8_PKfflPfPj:
	.zero		992


//--------------------- .nv.constant0._ZN13group_norm_v218gn_bwd_cuda_kernelI13__nv_bfloat16Li320ELi1ELi32ELi40ELi256ELb0ELb1ELi32ELi320ELi320ELi4ELb1ELi16ELb0ELb0ELNS_15WgradSyncMethodE3ENS_16CompileConditionILi1000EEEEEvPT_S6_S6_PKS5_S8_S8_S8_PKfflPfPj --------------------------
	.section	.nv.constant0._ZN13group_norm_v218gn_bwd_cuda_kernelI13__nv_bfloat16Li320ELi1ELi32ELi40ELi256ELb0ELb1ELi32ELi320ELi320ELi4ELb1ELi16ELb0ELb0ELNS_15WgradSyncMethodE3ENS_16CompileConditionILi1000EEEEEvPT_S6_S6_PKS5_S8_S8_S8_PKfflPfPj,"a",@progbits
	.sectionflags	@""
	.align	4
.nv.constant0._ZN13group_norm_v218gn_bwd_cuda_kernelI13__nv_bfloat16Li320ELi1ELi32ELi40ELi256ELb0ELb1ELi32ELi320ELi320ELi4ELb1ELi16ELb0ELb0ELNS_15WgradSyncMethodE3ENS_16CompileConditionILi1000EEEEEvPT_S6_S6_PKS5_S8_S8_S8_PKfflPfPj:
	.zero		992


//--------------------- .nv.constant0._ZN13group_norm_v218gn_bwd_cuda_kernelI13__nv_bfloat16Li320ELi1ELi32ELi40ELi256ELb0ELb1ELi64ELi320ELi320ELi4ELb1ELi36ELb0ELb0ELNS_15WgradSyncMethodE3ENS_16CompileConditionILi1000EEEEEvPT_S6_S6_PKS5_S8_S8_S8_PKfflPfPj --------------------------
	.section	.nv.constant0._ZN13group_norm_v218gn_bwd_cuda_kernelI13__nv_bfloat16Li320ELi1ELi32ELi40ELi256ELb0ELb1ELi64ELi320ELi320ELi4ELb1ELi36ELb0ELb0ELNS_15WgradSyncMethodE3ENS_16CompileConditionILi1000EEEEEvPT_S6_S6_PKS5_S8_S8_S8_PKfflPfPj,"a",@progbits
	.sectionflags	@""
	.align	4
.nv.constant0._ZN13group_norm_v218gn_bwd_cuda_kernelI13__nv_bfloat16Li320ELi1ELi32ELi40ELi256ELb0ELb1ELi64ELi320ELi320ELi4ELb1ELi36ELb0ELb0ELNS_15WgradSyncMethodE3ENS_16CompileConditionILi1000EEEEEvPT_S6_S6_PKS5_S8_S8_S8_PKfflPfPj:
	.zero		992


//--------------------- .nv.constant0._ZN13group_norm_v218gn_bwd_cuda_kernelI13__nv_bfloat16Li320ELi3ELi32ELi40ELi256ELb0ELb1ELi32ELi320ELi320ELi4ELb1ELi40ELb0ELb0ELNS_15WgradSyncMethodE3ENS_16CompileConditionILi1000EEEEEvPT_S6_S6_PKS5_S8_S8_S8_PKfflPfPj --------------------------
	.section	.nv.constant0._ZN13group_norm_v218gn_bwd_cuda_kernelI13__nv_bfloat16Li320ELi3ELi32ELi40ELi256ELb0ELb1ELi32ELi320ELi320ELi4ELb1ELi40ELb0ELb0ELNS_15WgradSyncMethodE3ENS_16CompileConditionILi1000EEEEEvPT_S6_S6_PKS5_S8_S8_S8_PKfflPfPj,"a",@progbits
	.sectionflags	@""
	.align	4
.nv.constant0._ZN13group_norm_v218gn_bwd_cuda_kernelI13__nv_bfloat16Li320ELi3ELi32ELi40ELi256ELb0ELb1ELi32ELi320ELi320ELi4ELb1ELi40ELb0ELb0ELNS_15WgradSyncMethodE3ENS_16CompileConditionILi1000EEEEEvPT_S6_S6_PKS5_S8_S8_S8_PKfflPfPj:
	.zero		992


//--------------------- .nv.constant0._ZN13group_norm_v218gn_bwd_cuda_kernelI13__nv_bfloat16Li320ELi2ELi32ELi40ELi256ELb0ELb1ELi32ELi320ELi320ELi4ELb1ELi36ELb0ELb0ELNS_15WgradSyncMethodE3ENS_16CompileConditionILi1000EEEEEvPT_S6_S6_PKS5_S8_S8_S8_PKfflPfPj --------------------------
	.section	.nv.constant0._ZN13group_norm_v218gn_bwd_cuda_kernelI13__nv_bfloat16Li320ELi2ELi32ELi40ELi256ELb0ELb1ELi32ELi320ELi320ELi4ELb1ELi36ELb0ELb0ELNS_15WgradSyncMethodE3ENS_16CompileConditionILi1000EEEEEvPT_S6_S6_PKS5_S8_S8_S8_PKfflPfPj,"a",@progbits
	.sectionflags	@""
	.align	4
.nv.constant0._ZN13group_norm_v218gn_bwd_cuda_kernelI13__nv_bfloat16Li320ELi2ELi32ELi40ELi256ELb0ELb1ELi32ELi320ELi320ELi4ELb1ELi36ELb0ELb0ELNS_15WgradSyncMethodE3ENS_16CompileConditionILi1000EEEEEvPT_S6_S6_PKS5_S8_S8_S8_PKfflPfPj:
	.zero		992


//--------------------- .nv.constant0._ZN13group_norm_v218gn_bwd_cuda_kernelI13__nv_bfloat16Li320ELi3ELi16ELi80ELi256ELb1ELb1ELi4ELi320ELi320ELi4ELb1ELi5ELb0ELb0ELNS_15WgradSyncMethodE2ENS_16CompileConditionILi1000EEEEEvPT_S6_S6_PKS5_S8_S8_S8_PKfflPfPj --------------------------
	.section	.nv.constant0._ZN13group_norm_v218gn_bwd_cuda_kernelI13__nv_bfloat16Li320ELi3ELi16ELi80ELi256ELb1ELb1ELi4ELi320ELi320ELi4ELb1ELi5ELb0ELb0ELNS_15WgradSyncMethodE2ENS_16CompileConditionILi1000EEEEEvPT_S6_S6_PKS5_S8_S8_S8_PKfflPfPj,"a",@progbits
	.sectionflags	@""
	.align	4
.nv.constant0._ZN13group_norm_v218gn_bwd_cuda_kernelI13__nv_bfloat16Li320ELi3ELi16ELi80ELi256ELb1ELb1ELi4ELi320ELi320ELi4ELb1ELi5ELb0ELb0ELNS_15WgradSyncMethodE2ENS_16CompileConditionILi1000EEEEEvPT_S6_S6_PKS5_S8_S8_S8_PKfflPfPj:
	.zero		992


//--------------------- .nv.constant0._ZN13group_norm_v218gn_bwd_cuda_kernelI13__nv_bfloat16Li320ELi1ELi16ELi80ELi256ELb1ELb1ELi8ELi320ELi320ELi4ELb1ELi4ELb0ELb0ELNS_15WgradSyncMethodE3ENS_16CompileConditionILi1000EEEEEvPT_S6_S6_PKS5_S8_S8_S8_PKfflPfPj --------------------------
	.section	.nv.constant0._ZN13group_norm_v218gn_bwd_cuda_kernelI13__nv_bfloat16Li320ELi1ELi16ELi80ELi256ELb1ELb1ELi8ELi320ELi320ELi4ELb1ELi4ELb0ELb0ELNS_15WgradSyncMethodE3ENS_16CompileConditionILi1000EEEEEvPT_S6_S6_PKS5_S8_S8_S8_PKfflPfPj,"a",@progbits
	.sectionflags	@""
	.align	4
.nv.constant0._ZN13group_norm_v218gn_bwd_cuda_kernelI13__nv_bfloat16Li320ELi1ELi16ELi80ELi256ELb1ELb1ELi8ELi320ELi320ELi4ELb1ELi4ELb0ELb0ELNS_15WgradSyncMethodE3ENS_16CompileConditionILi1000EEEEEvPT_S6_S6_PKS5_S8_S8_S8_PKfflPfPj:
	.zero		992


//--------------------- .nv.constant0._ZN13group_norm_v218gn_bwd_cuda_kernelI13__nv_bfloat16Li320ELi3ELi16ELi80ELi256ELb1ELb1ELi8ELi320ELi320ELi4ELb1ELi8ELb0ELb0ELNS_15WgradSyncMethodE3ENS_16CompileConditionILi1000EEEEEvPT_S6_S6_PKS5_S8_S8_S8_PKfflPfPj --------------------------
	.section	.nv.constant0._ZN13group_norm_v218gn_bwd_cuda_kernelI13__nv_bfloat16Li320ELi3ELi16ELi80ELi256ELb1ELb1ELi8ELi320ELi320ELi4ELb1ELi8ELb0ELb0ELNS_15WgradSyncMethodE3ENS_16CompileConditionILi1000EEEEEvPT_S6_S6_PKS5_S8_S8_S8_PKfflPfPj,"a",@progbits
	.sectionflags	@""
	.align	4
.nv.constant0._ZN13group_norm_v218gn_bwd_cuda_kernelI13__nv_bfloat16Li320ELi3ELi16ELi80ELi256ELb1ELb1ELi8ELi320ELi320ELi4ELb1ELi8ELb0ELb0ELNS_15WgradSyncMethodE3ENS_16CompileConditionILi1000EEEEEvPT_S6_S6_PKS5_S8_S8_S8_PKfflPfPj:
	.zero		992


//--------------------- .nv.constant0._ZN13group_norm_v218gn_bwd_cuda_kernelI13__nv_bfloat16Li320ELi1ELi16ELi80ELi256ELb1ELb1ELi16ELi320ELi320ELi4ELb1ELi8ELb0ELb0ELNS_15WgradSyncMethodE3ENS_16CompileConditionILi1000EEEEEvPT_S6_S6_PKS5_S8_S8_S8_PKfflPfPj --------------------------
	.section	.nv.constant0._ZN13group_norm_v218gn_bwd_cuda_kernelI13__nv_bfloat16Li320ELi1ELi16ELi80ELi256ELb1ELb1ELi16ELi320ELi320ELi4ELb1ELi8ELb0ELb0ELNS_15WgradSyncMethodE3ENS_16CompileConditionILi1000EEEEEvPT_S6_S6_PKS5_S8_S8_S8_PKfflPfPj,"a",@progbits
	.sectionflags	@""
	.align	4
.nv.constant0._ZN13group_norm_v218gn_bwd_cuda_kernelI13__nv_bfloat16Li320ELi1ELi16ELi80ELi256ELb1ELb1ELi16ELi320ELi320ELi4ELb1ELi8ELb0ELb0ELNS_15WgradSyncMethodE3ENS_16CompileConditionILi1000EEEEEvPT_S6_S6_PKS5_S8_S8_S8_PKfflPfPj:
	.zero		992


//--------------------- .nv.constant0._ZN13group_norm_v218gn_bwd_cuda_kernelI13__nv_bfloat16Li320ELi3ELi16ELi80ELi256ELb1ELb1ELi16ELi320ELi320ELi4ELb1ELi20ELb0ELb0ELNS_15WgradSyncMethodE3ENS_16CompileConditionILi1000EEEEEvPT_S6_S6_PKS5_S8_S8_S8_PKfflPfPj --------------------------
	.section	.nv.constant0._ZN13group_norm_v218gn_bwd_cuda_kernelI13__nv_bfloat16Li320ELi3ELi16ELi80ELi256ELb1ELb1ELi16ELi320ELi320ELi4ELb1ELi20ELb0ELb0ELNS_15WgradSyncMethodE3ENS_16CompileConditionILi1000EEEEEvPT_S6_S6_PKS5_S8_S8_S8_PKfflPfPj,"a",@progbits
	.sectionflags	@""
	.align	4
.nv.constant0._ZN13group_norm_v218gn_bwd_cuda_kernelI13__nv_bfloat16Li320ELi3ELi16ELi80ELi256ELb1ELb1ELi16ELi320ELi320ELi4ELb1ELi20ELb0ELb0ELNS_15WgradSyncMethodE3ENS_16CompileConditionILi1000EEEEEvPT_S6_S6_PKS5_S8_S8_S8_PKfflPfPj:
	.zero		992


//--------------------- .nv.constant0._ZN13group_norm_v218gn_bwd_cuda_kernelI13__nv_bfloat16Li320ELi1ELi16ELi80ELi256ELb1ELb1ELi32ELi320ELi320ELi4ELb1ELi16ELb0ELb0ELNS_15WgradSyncMethodE3ENS_16CompileConditionILi1000EEEEEvPT_S6_S6_PKS5_S8_S8_S8_PKfflPfPj --------------------------
	.section	.nv.constant0._ZN13group_norm_v218gn_bwd_cuda_kernelI13__nv_bfloat16Li320ELi1ELi16ELi80ELi256ELb1ELb1ELi32ELi320ELi320ELi4ELb1ELi16ELb0ELb0ELNS_15WgradSyncMethodE3ENS_16CompileConditionILi1000EEEEEvPT_S6_S6_PKS5_S8_S8_S8_PKfflPfPj,"a",@progbits
	.sectionflags	@""
	.align	4
.nv.constant0._ZN13group_norm_v218gn_bwd_cuda_kernelI13__nv_bfloat16Li320ELi1ELi16ELi80ELi256ELb1ELb1ELi32ELi320ELi320ELi4ELb1ELi16ELb0ELb0ELNS_15WgradSyncMethodE3ENS_16CompileConditionILi1000EEEEEvPT_S6_S6_PKS5_S8_S8_S8_PKfflPfPj:
	.zero		992


//--------------------- .nv.constant0._ZN13group_norm_v218gn_bwd_cuda_kernelI13__nv_bfloat16Li320ELi1ELi16ELi80ELi256ELb1ELb1ELi64ELi320ELi320ELi4ELb1ELi36ELb0ELb0ELNS_15WgradSyncMethodE3ENS_16CompileConditionILi1000EEEEEvPT_S6_S6_PKS5_S8_S8_S8_PKfflPfPj --------------------------
	.section	.nv.constant0._ZN13group_norm_v218gn_bwd_cuda_kernelI13__nv_bfloat16Li320ELi1ELi16ELi80ELi256ELb1ELb1ELi64ELi320ELi320ELi4ELb1ELi36ELb0ELb0ELNS_15WgradSyncMethodE3ENS_16CompileConditionILi1000EEEEEvPT_S6_S6_PKS5_S8_S8_S8_PKfflPfPj,"a",@progbits
	.sectionflags	@""
	.align	4
.nv.constant0._ZN13group_norm_v218gn_bwd_cuda_kernelI13__nv_bfloat16Li320ELi1ELi16ELi80ELi256ELb1ELb1ELi64ELi320ELi320ELi4ELb1ELi36ELb0ELb0ELNS_15WgradSyncMethodE3ENS_16CompileConditionILi1000EEEEEvPT_S6_S6_PKS5_S8_S8_S8_PKfflPfPj:
	.zero		992


//--------------------- .nv.constant0._ZN13group_norm_v218gn_bwd_cuda_kernelI13__nv_bfloat16Li320ELi3ELi16ELi80ELi256ELb1ELb1ELi32ELi320ELi320ELi4ELb1ELi40ELb0ELb0ELNS_15WgradSyncMethodE3ENS_16CompileConditionILi1000EEEEEvPT_S6_S6_PKS5_S8_S8_S8_PKfflPfPj --------------------------
	.section	.nv.constant0._ZN13group_norm_v218gn_bwd_cuda_kernelI13__nv_bfloat16Li320ELi3ELi16ELi80ELi256ELb1ELb1ELi32ELi320ELi320ELi4ELb1ELi40ELb0ELb0ELNS_15WgradSyncMethodE3ENS_16CompileConditionILi1000EEEEEvPT_S6_S6_PKS5_S8_S8_S8_PKfflPfPj,"a",@progbits
	.sectionflags	@""
	.align	4
.nv.constant0._ZN13group_norm_v218gn_bwd_cuda_kernelI13__nv_bfloat16Li320ELi3ELi16ELi80ELi256ELb1ELb1ELi32ELi320ELi320ELi4ELb1ELi40ELb0ELb0ELNS_15WgradSyncMethodE3ENS_16CompileConditionILi1000EEEEEvPT_S6_S6_PKS5_S8_S8_S8_PKfflPfPj:
	.zero		992


//--------------------- .nv.constant0._ZN13group_norm_v218gn_bwd_cuda_kernelI13__nv_bfloat16Li320ELi2ELi16ELi80ELi256ELb1ELb1ELi32ELi320ELi320ELi4ELb1ELi36ELb0ELb0ELNS_15WgradSyncMethodE3ENS_16CompileConditionILi1000EEEEEvPT_S6_S6_PKS5_S8_S8_S8_PKfflPfPj --------------------------
	.section	.nv.constant0._ZN13group_norm_v218gn_bwd_cuda_kernelI13__nv_bfloat16Li320ELi2ELi16ELi80ELi256ELb1ELb1ELi32ELi320ELi320ELi4ELb1ELi36ELb0ELb0ELNS_15WgradSyncMethodE3ENS_16CompileConditionILi1000EEEEEvPT_S6_S6_PKS5_S8_S8_S8_PKfflPfPj,"a",@progbits
	.sectionflags	@""
	.align	4
.nv.constant0._ZN13group_norm_v218gn_bwd_cuda_kernelI13__nv_bfloat16Li320ELi2ELi16ELi80ELi256ELb1ELb1ELi32ELi320ELi320ELi4ELb1ELi36ELb0ELb0ELNS_15WgradSyncMethodE3ENS_16CompileConditionILi1000EEEEEvPT_S6_S6_PKS5_S8_S8_S8_PKfflPfPj:
	.zero		992


//--------------------- .nv.constant0._ZN13group_norm_v214gn_cuda_kernelI13__nv_bfloat16Li320ELi1ELi32ELi40ELi256ELb0ELi256ELi40ELi40ELi4ELb0ELi116ELb0ELb0ENS_16CompileConditionILi1000EEEEEvPT_PKS4_S7_S7_flPfS8_Pj --------------------------
	.section	.nv.constant0._ZN13group_norm_v214gn_cuda_kernelI13__nv_bfloat16Li320ELi1ELi32ELi40ELi256ELb0ELi256ELi40ELi40ELi4ELb0ELi116ELb0ELb0ENS_16CompileConditionILi1000EEEEEvPT_PKS4_S7_S7_flPfS8_Pj,"a",@progbits
	.sectionflags	@""
	.align	4
.nv.constant0._ZN13group_norm_v214gn_cuda_kernelI13__nv_bfloat16Li320ELi1ELi32ELi40ELi256ELb0ELi256ELi40ELi40ELi4ELb0ELi116ELb0ELb0ENS_16CompileConditionILi1000EEEEEvPT_PKS4_S7_S7_flPfS8_Pj:
	.zero		968


//--------------------- .nv.constant0._ZN13group_norm_v214gn_cuda_kernelI13__nv_bfloat16Li320ELi1ELi32ELi40ELi256ELb0ELi256ELi40ELi40ELi4ELb0ELi148ELb0ELb0ENS_16CompileConditionILi1000EEEEEvPT_PKS4_S7_S7_flPfS8_Pj --------------------------
	.section	.nv.constant0._ZN13group_norm_v214gn_cuda_kernelI13__nv_bfloat16Li320ELi1ELi32ELi40ELi256ELb0ELi256ELi40ELi40ELi4ELb0ELi148ELb0ELb0ENS_16CompileConditionILi1000EEEEEvPT_PKS4_S7_S7_flPfS8_Pj,"a",@progbits
	.sectionflags	@""
	.align	4
.nv.constant0._ZN13group_norm_v214gn_cuda_kernelI13__nv_bfloat16Li320ELi1ELi32ELi40ELi256ELb0ELi256ELi40ELi40ELi4ELb0ELi148ELb0ELb0ENS_16CompileConditionILi1000EEEEEvPT_PKS4_S7_S7_flPfS8_Pj:
	.zero		968


//--------------------- .nv.constant0._ZN13group_norm_v214gn_cuda_kernelI13__nv_bfloat16Li320ELi3ELi16ELi80ELi256ELb1ELi4ELi320ELi320ELi4ELb1ELi5ELb0ELb0ENS_16CompileConditionILi1000EEEEEvPT_PKS4_S7_S7_flPfS8_Pj --------------------------
	.section	.nv.constant0._ZN13group_norm_v214gn_cuda_kernelI13__nv_bfloat16Li320ELi3ELi16ELi80ELi256ELb1ELi4ELi320ELi320ELi4ELb1ELi5ELb0ELb0ENS_16CompileConditionILi1000EEEEEvPT_PKS4_S7_S7_flPfS8_Pj,"a",@progbits
	.sectionflags	@""
	.align	4
.nv.constant0._ZN13group_norm_v214gn_cuda_kernelI13__nv_bfloat16Li320ELi3ELi16ELi80ELi256ELb1ELi4ELi320ELi320ELi4ELb1ELi5ELb0ELb0ENS_16CompileConditionILi1000EEEEEvPT_PKS4_S7_S7_flPfS8_Pj:
	.zero		968


//--------------------- .nv.constant0._ZN13group_norm_v214gn_cuda_kernelI13__nv_bfloat16Li320ELi1ELi16ELi80ELi256ELb1ELi8ELi320ELi320ELi4ELb1ELi4ELb0ELb0ENS_16CompileConditionILi1000EEEEEvPT_PKS4_S7_S7_flPfS8_Pj --------------------------
	.section	.nv.constant0._ZN13group_norm_v214gn_cuda_kernelI13__nv_bfloat16Li320ELi1ELi16ELi80ELi256ELb1ELi8ELi320ELi320ELi4ELb1ELi4ELb0ELb0ENS_16CompileConditionILi1000EEEEEvPT_PKS4_S7_S7_flPfS8_Pj,"a",@progbits
	.sectionflags	@""
	.align	4
.nv.constant0._ZN13group_norm_v214gn_cuda_kernelI13__nv_bfloat16Li320ELi1ELi16ELi80ELi256ELb1ELi8ELi320ELi320ELi4ELb1ELi4ELb0ELb0ENS_16CompileConditionILi1000EEEEEvPT_PKS4_S7_S7_flPfS8_Pj:
	.zero		968


//--------------------- .nv.constant0._ZN13group_norm_v214gn_cuda_kernelI13__nv_bfloat16Li320ELi3ELi16ELi80ELi256ELb1ELi8ELi320ELi320ELi4ELb1ELi10ELb0ELb0ENS_16CompileConditionILi1000EEEEEvPT_PKS4_S7_S7_flPfS8_Pj --------------------------
	.section	.nv.constant0._ZN13group_norm_v214gn_cuda_kernelI13__nv_bfloat16Li320ELi3ELi16ELi80ELi256ELb1ELi8ELi320ELi320ELi4ELb1ELi10ELb0ELb0ENS_16CompileConditionILi1000EEEEEvPT_PKS4_S7_S7_flPfS8_Pj,"a",@progbits
	.sectionflags	@""
	.align	4
.nv.constant0._ZN13group_norm_v214gn_cuda_kernelI13__nv_bfloat16Li320ELi3ELi16ELi80ELi256ELb1ELi8ELi320ELi320ELi4ELb1ELi10ELb0ELb0ENS_16CompileConditionILi1000EEEEEvPT_PKS4_S7_S7_flPfS8_Pj:
	.zero		968


//--------------------- .nv.constant0._ZN13group_norm_v214gn_cuda_kernelI13__nv_bfloat16Li320ELi1ELi16ELi80ELi256ELb1ELi16ELi320ELi320ELi4ELb1ELi9ELb0ELb0ENS_16CompileConditionILi1000EEEEEvPT_PKS4_S7_S7_flPfS8_Pj --------------------------
	.section	.nv.constant0._ZN13group_norm_v214gn_cuda_kernelI13__nv_bfloat16Li320ELi1ELi16ELi80ELi256ELb1ELi16ELi320ELi320ELi4ELb1ELi9ELb0ELb0ENS_16CompileConditionILi1000EEEEEvPT_PKS4_S7_S7_flPfS8_Pj,"a",@progbits
	.sectionflags	@""
	.align	4
.nv.constant0._ZN13group_norm_v214gn_cuda_kernelI13__nv_bfloat16Li320ELi1ELi16ELi80ELi256ELb1ELi16ELi320ELi320ELi4ELb1ELi9ELb0ELb0ENS_16CompileConditionILi1000EEEEEvPT_PKS4_S7_S7_flPfS8_Pj:
	.zero		968


//--------------------- .nv.constant0._ZN13group_norm_v214gn_cuda_kernelI13__nv_bfloat16Li320ELi3ELi16ELi80ELi256ELb1ELi16ELi320ELi320ELi4ELb1ELi21ELb0ELb0ENS_16CompileConditionILi1000EEEEEvPT_PKS4_S7_S7_flPfS8_Pj --------------------------
	.section	.nv.constant0._ZN13group_norm_v214gn_cuda_kernelI13__nv_bfloat16Li320ELi3ELi16ELi80ELi256ELb1ELi16ELi320ELi320ELi4ELb1ELi21ELb0ELb0ENS_16CompileConditionILi1000EEEEEvPT_PKS4_S7_S7_flPfS8_Pj,"a",@progbits
	.sectionflags	@""
	.align	4
.nv.constant0._ZN13group_norm_v214gn_cuda_kernelI13__nv_bfloat16Li320ELi3ELi16ELi80ELi256ELb1ELi16ELi320ELi320ELi4ELb1ELi21ELb0ELb0ENS_16CompileConditionILi1000EEEEEvPT_PKS4_S7_S7_flPfS8_Pj:
	.zero		968


//--------------------- .nv.constant0._ZN13group_norm_v214gn_cuda_kernelI13__nv_bfloat16Li320ELi1ELi16ELi80ELi256ELb1ELi32ELi320ELi320ELi4ELb1ELi18ELb0ELb0ENS_16CompileConditionILi1000EEEEEvPT_PKS4_S7_S7_flPfS8_Pj --------------------------
	.section	.nv.constant0._ZN13group_norm_v214gn_cuda_kernelI13__nv_bfloat16Li320ELi1ELi16ELi80ELi256ELb1ELi32ELi320ELi320ELi4ELb1ELi18ELb0ELb0ENS_16CompileConditionILi1000EEEEEvPT_PKS4_S7_S7_flPfS8_Pj,"a",@progbits
	.sectionflags	@""
	.align	4
.nv.constant0._ZN13group_norm_v214gn_cuda_kernelI13__nv_bfloat16Li320ELi1ELi16ELi80ELi256ELb1ELi32ELi320ELi320ELi4ELb1ELi18ELb0ELb0ENS_16CompileConditionILi1000EEEEEvPT_PKS4_S7_S7_flPfS8_Pj:
	.zero		968


//--------------------- .nv.constant0._ZN13group_norm_v214gn_cuda_kernelI13__nv_bfloat16Li320ELi3ELi16ELi80ELi256ELb1ELi32ELi320ELi320ELi4ELb1ELi43ELb0ELb0ENS_16CompileConditionILi1000EEEEEvPT_PKS4_S7_S7_flPfS8_Pj --------------------------
	.section	.nv.constant0._ZN13group_norm_v214gn_cuda_kernelI13__nv_bfloat16Li320ELi3ELi16ELi80ELi256ELb1ELi32ELi320ELi320ELi4ELb1ELi43ELb0ELb0ENS_16CompileConditionILi1000EEEEEvPT_PKS4_S7_S7_flPfS8_Pj,"a",@progbits
	.sectionflags	@""
	.align	4
.nv.constant0._ZN13group_norm_v214gn_cuda_kernelI13__nv_bfloat16Li320ELi3ELi16ELi80ELi256ELb1ELi32ELi320ELi320ELi4ELb1ELi43ELb0ELb0ENS_16CompileConditionILi1000EEEEEvPT_PKS4_S7_S7_flPfS8_Pj:
	.zero		968


//--------------------- .nv.constant0._ZN13group_norm_v214gn_cuda_kernelI13__nv_bfloat16Li320ELi1ELi16ELi80ELi256ELb1ELi64ELi320ELi320ELi4ELb1ELi37ELb0ELb0ENS_16CompileConditionILi1000EEEEEvPT_PKS4_S7_S7_flPfS8_Pj --------------------------
	.section	.nv.constant0._ZN13group_norm_v214gn_cuda_kernelI13__nv_bfloat16Li320ELi1ELi16ELi80ELi256ELb1ELi64ELi320ELi320ELi4ELb1ELi37ELb0ELb0ENS_16CompileConditionILi1000EEEEEvPT_PKS4_S7_S7_flPfS8_Pj,"a",@progbits
	.sectionflags	@""
	.align	4
.nv.constant0._ZN13group_norm_v214gn_cuda_kernelI13__nv_bfloat16Li320ELi1ELi16ELi80ELi256ELb1ELi64ELi320ELi320ELi4ELb1ELi37ELb0ELb0ENS_16CompileConditionILi1000EEEEEvPT_PKS4_S7_S7_flPfS8_Pj:
	.zero		968


//--------------------- .nv.constant0._ZN13group_norm_v214gn_cuda_kernelI13__nv_bfloat16Li320ELi3ELi16ELi80ELi256ELb1ELi64ELi320ELi320ELi4ELb1ELi87ELb0ELb0ENS_16CompileConditionILi1000EEEEEvPT_PKS4_S7_S7_flPfS8_Pj --------------------------
	.section	.nv.constant0._ZN13group_norm_v214gn_cuda_kernelI13__nv_bfloat16Li320ELi3ELi16ELi80ELi256ELb1ELi64ELi320ELi320ELi4ELb1ELi87ELb0ELb0ENS_16CompileConditionILi1000EEEEEvPT_PKS4_S7_S7_flPfS8_Pj,"a",@progbits
	.sectionflags	@""
	.align	4
.nv.constant0._ZN13group_norm_v214gn_cuda_kernelI13__nv_bfloat16Li320ELi3ELi16ELi80ELi256ELb1ELi64ELi320ELi320ELi4ELb1ELi87ELb0ELb0ENS_16CompileConditionILi1000EEEEEvPT_PKS4_S7_S7_flPfS8_Pj:
	.zero		968


//--------------------- .nv.constant0._ZN13group_norm_v214gn_cuda_kernelI13__nv_bfloat16Li320ELi1ELi16ELi80ELi256ELb1ELi128ELi320ELi320ELi4ELb1ELi74ELb0ELb0ENS_16CompileConditionILi1000EEEEEvPT_PKS4_S7_S7_flPfS8_Pj --------------------------
	.section	.nv.constant0._ZN13group_norm_v214gn_cuda_kernelI13__nv_bfloat16Li320ELi1ELi16ELi80ELi256ELb1ELi128ELi320ELi320ELi4ELb1ELi74ELb0ELb0ENS_16CompileConditionILi1000EEEEEvPT_PKS4_S7_S7_flPfS8_Pj,"a",@progbits
	.sectionflags	@""
	.align	4
.nv.constant0._ZN13group_norm_v214gn_cuda_kernelI13__nv_bfloat16Li320ELi1ELi16ELi80ELi256ELb1ELi128ELi320ELi320ELi4ELb1ELi74ELb0ELb0ENS_16CompileConditionILi1000EEEEEvPT_PKS4_S7_S7_flPfS8_Pj:
	.zero		968


//--------------------- .nv.constant0._ZN13group_norm_v214gn_cuda_kernelI13__nv_bfloat16Li320ELi1ELi16ELi80ELi256ELb1ELi128ELi320ELi320ELi4ELb0ELi74ELb0ELb1ENS_16CompileConditionILi1000EEEEEvPT_PKS4_S7_S7_flPfS8_Pj --------------------------
	.section	.nv.constant0._ZN13group_norm_v214gn_cuda_kernelI13__nv_bfloat16Li320ELi1ELi16ELi80ELi256ELb1ELi128ELi320ELi320ELi4ELb0ELi74ELb0ELb1ENS_16CompileConditionILi1000EEEEEvPT_PKS4_S7_S7_flPfS8_Pj,"a",@progbits
	.sectionflags	@""
	.align	4
.nv.constant0._ZN13group_norm_v214gn_cuda_kernelI13__nv_bfloat16Li320ELi1ELi16ELi80ELi256ELb1ELi128ELi320ELi320ELi4ELb0ELi74ELb0ELb1ENS_16CompileConditionILi1000EEEEEvPT_PKS4_S7_S7_flPfS8_Pj:
	.zero		968


//--------------------- .nv.constant0._ZN13group_norm_v218gn_bwd_cuda_kernelI6__halfLi320ELi3ELi32ELi40ELi256ELb0ELb1ELi4ELi320ELi320ELi4ELb1ELi5ELb0ELb0ELNS_15WgradSyncMethodE2ENS_16CompileConditionILi1000EEEEEvPT_S6_S6_PKS5_S8_S8_S8_PKfflPfPj --------------------------
	.section	.nv.constant0._ZN13group_norm_v218gn_bwd_cuda_kernelI6__halfLi320ELi3ELi32ELi40ELi256ELb0ELb1ELi4ELi320ELi320ELi4ELb1ELi5ELb0ELb0ELNS_15WgradSyncMethodE2ENS_16CompileConditionILi1000EEEEEvPT_S6_S6_PKS5_S8_S8_S8_PKfflPfPj,"a",@progbits
	.sectionflags	@""
	.align	4
.nv.constant0._ZN13group_norm_v218gn_bwd_cuda_kernelI6__halfLi320ELi3ELi32ELi40ELi256ELb0ELb1ELi4ELi320ELi320ELi4ELb1ELi5ELb0ELb0ELNS_15WgradSyncMethodE2ENS_16CompileConditionILi1000EEEEEvPT_S6_S6_PKS5_S8_S8_S8_PKfflPfPj:
	.zero		992


//--------------------- .nv.constant0._ZN13group_norm_v218gn_bwd_cuda_kernelI6__halfLi320ELi1ELi32ELi40ELi256ELb0ELb1ELi8ELi320ELi320ELi4ELb1ELi4ELb0ELb0ELNS_15WgradSyncMethodE3ENS_16CompileConditionILi1000EEEEEvPT_S6_S6_PKS5_S8_S8_S8_PKfflPfPj --------------------------
	.section	.nv.constant0._ZN13group_norm_v218gn_bwd_cuda_kernelI6__halfLi320ELi1ELi32ELi40ELi256ELb0ELb1ELi8ELi320ELi320ELi4ELb1ELi4ELb0ELb0ELNS_15WgradSyncMethodE3ENS_16CompileConditionILi1000EEEEEvPT_S6_S6_PKS5_S8_S8_S8_PKfflPfPj,"a",@progbits
	.sectionflags	@""
	.align	4
.nv.constant0._ZN13group_norm_v218gn_bwd_cuda_kernelI6__halfLi320ELi1ELi32ELi40ELi256ELb0ELb1ELi8ELi320ELi320ELi4ELb1ELi4ELb0ELb0ELNS_15WgradSyncMethodE3ENS_16CompileConditionILi1000EEEEEvPT_S6_S6_PKS5_S8_S8_S8_PKfflPfPj:
	.zero		992


//--------------------- .nv.constant0._ZN13group_norm_v218gn_bwd_cuda_kernelI6__halfLi320ELi3ELi32ELi40ELi256ELb0ELb1ELi8ELi320ELi320ELi4ELb1ELi8ELb0ELb0ELNS_15WgradSyncMethodE3ENS_16CompileConditionILi1000EEEEEvPT_S6_S6_PKS5_S8_S8_S8_PKfflPfPj --------------------------
	.section	.nv.constant0._ZN13group_norm_v218gn_bwd_cuda_kernelI6__halfLi320ELi3ELi32ELi40ELi256ELb0ELb1ELi8ELi320ELi320ELi4ELb1ELi8ELb0ELb0ELNS_15WgradSyncMethodE3ENS_16CompileConditionILi1000EEEEEvPT_S6_S6_PKS5_S8_S8_S8_PKfflPfPj,"a",@progbits
	.sectionflags	@""
	.align	4
.nv.constant0._ZN13group_norm_v218gn_bwd_cuda_kernelI6__halfLi320ELi3ELi32ELi40ELi256ELb0ELb1ELi8ELi320ELi320ELi4ELb1ELi8ELb0ELb0ELNS_15WgradSyncMethodE3ENS_16CompileConditionILi1000EEEEEvPT_S6_S6_PKS5_S8_S8_S8_PKfflPfPj:
	.zero		992


//--------------------- .nv.constant0._ZN13group_norm_v218gn_bwd_cuda_kernelI6__halfLi320ELi1ELi32ELi40ELi256ELb0ELb1ELi16ELi320ELi320ELi4ELb1ELi8ELb0ELb0ELNS_15WgradSyncMethodE3ENS_16CompileConditionILi1000EEEEEvPT_S6_S6_PKS5_S8_S8_S8_PKfflPfPj --------------------------
	.section	.nv.constant0._ZN13group_norm_v218gn_bwd_cuda_kernelI6__halfLi320ELi1ELi32ELi40ELi256ELb0ELb1ELi16ELi320ELi320ELi4ELb1ELi8ELb0ELb0ELNS_15WgradSyncMethodE3ENS_16CompileConditionILi1000EEEEEvPT_S6_S6_PKS5_S8_S8_S8_PKfflPfPj,"a",@progbits
	.sectionflags	@""
	.align	4
.nv.constant0._ZN13group_norm_v218gn_bwd_cuda_kernelI6__halfLi320ELi1ELi32ELi40ELi256ELb0ELb1ELi16ELi320ELi320ELi4ELb1ELi8ELb0ELb0ELNS_15WgradSyncMethodE3ENS_16CompileConditionILi1000EEEEEvPT_S6_S6_PKS5_S8_S8_S8_PKfflPfPj:
	.zero		992


//--------------------- .nv.constant0._ZN13group_norm_v218gn_bwd_cuda_kernelI6__halfLi320ELi3ELi32ELi40ELi256ELb0ELb1ELi16ELi320ELi320ELi4ELb1ELi20ELb0ELb0ELNS_15WgradSyncMethodE3ENS_16CompileConditionILi1000EEEEEvPT_S6_S6_PKS5_S8_S8_S8_PKfflPfPj --------------------------
	.section	.nv.constant0._ZN13group_norm_v218gn_bwd_cuda_kernelI6__halfLi320ELi3ELi32ELi40ELi256ELb0ELb1ELi16ELi320ELi320ELi4ELb1ELi20ELb0ELb0ELNS_15WgradSyncMethodE3ENS_16CompileConditionILi1000EEEEEvPT_S6_S6_PKS5_S8_S8_S8_PKfflPfPj,"a",@progbits
	.sectionflags	@""
	.align	4
.nv.constant0._ZN13group_norm_v218gn_bwd_cuda_kernelI6__halfLi320ELi3ELi32ELi40ELi256ELb0ELb1ELi16ELi320ELi320ELi4ELb1ELi20ELb0ELb0ELNS_15WgradSyncMethodE3ENS_16CompileConditionILi1000EEEEEvPT_S6_S6_PKS5_S8_S8_S8_PKfflPfPj:
	.zero		992


//--------------------- .nv.constant0._ZN13group_norm_v218gn_bwd_cuda_kernelI6__halfLi320ELi1ELi32ELi40ELi256ELb0ELb1ELi32ELi320ELi320ELi4ELb1ELi16ELb0ELb0ELNS_15WgradSyncMethodE3ENS_16CompileConditionILi1000EEEEEvPT_S6_S6_PKS5_S8_S8_S8_PKfflPfPj --------------------------
	.section	.nv.constant0._ZN13group_norm_v218gn_bwd_cuda_kernelI6__halfLi320ELi1ELi32ELi40ELi256ELb0ELb1ELi32ELi320ELi320ELi4ELb1ELi16ELb0ELb0ELNS_15WgradSyncMethodE3ENS_16CompileConditionILi1000EEEEEvPT_S6_S6_PKS5_S8_S8_S8_PKfflPfPj,"a",@progbits
	.sectionflags	@""
	.align	4
.nv.constant0._ZN13group_norm_v218gn_bwd_cuda_kernelI6__halfLi320ELi1ELi32ELi40ELi256ELb0ELb1ELi32ELi320ELi320ELi4ELb1ELi16ELb0ELb0ELNS_15WgradSyncMethodE3ENS_16CompileConditionILi1000EEEEEvPT_S6_S6_PKS5_S8_S8_S8_PKfflPfPj:
	.zero		992


//--------------------- .nv.constant0._ZN13group_norm_v218gn_bwd_cuda_kernelI6__halfLi320ELi1ELi32ELi40ELi256ELb0ELb1ELi64ELi320ELi320ELi4ELb1ELi36ELb0ELb0ELNS_15WgradSyncMethodE3ENS_16CompileConditionILi1000EEEEEvPT_S6_S6_PKS5_S8_S8_S8_PKfflPfPj --------------------------
	.section	.nv.constant0._ZN13group_norm_v218gn_bwd_cuda_kernelI6__halfLi320ELi1ELi32ELi40ELi256ELb0ELb1ELi64ELi320ELi320ELi4ELb1ELi36ELb0ELb0ELNS_15WgradSyncMethodE3ENS_16CompileConditionILi1000EEEEEvPT_S6_S6_PKS5_S8_S8_S8_PKfflPfPj,"a",@progbits
	.sectionflags	@""
	.align	4
.nv.constant0._ZN13group_norm_v218gn_bwd_cuda_kernelI6__halfLi320ELi1ELi32ELi40ELi256ELb0ELb1ELi64ELi320ELi320ELi4ELb1ELi36ELb0ELb0ELNS_15WgradSyncMethodE3ENS_16CompileConditionILi1000EEEEEvPT_S6_S6_PKS5_S8_S8_S8_PKfflPfPj:
	.zero		992


//--------------------- .nv.constant0._ZN13group_norm_v218gn_bwd_cuda_kernelI6__halfLi320ELi3ELi32ELi40ELi256ELb0ELb1ELi32ELi320ELi320ELi4ELb1ELi40ELb0ELb0ELNS_15WgradSyncMethodE3ENS_16CompileConditionILi1000EEEEEvPT_S6_S6_PKS5_S8_S8_S8_PKfflPfPj --------------------------
	.section	.nv.constant0._ZN13group_norm_v218gn_bwd_cuda_kernelI6__halfLi320ELi3ELi32ELi40ELi256ELb0ELb1ELi32ELi320ELi320ELi4ELb1ELi40ELb0ELb0ELNS_15WgradSyncMethodE3ENS_16CompileConditionILi1000EEEEEvPT_S6_S6_PKS5_S8_S8_S8_PKfflPfPj,"a",@progbits
	.sectionflags	@""
	.align	4
.nv.constant0._ZN13group_norm_v218gn_bwd_cuda_kernelI6__halfLi320ELi3ELi32ELi40ELi256ELb0ELb1ELi32ELi320ELi320ELi4ELb1ELi40ELb0ELb0ELNS_15WgradSyncMethodE3ENS_16CompileConditionILi1000EEEEEvPT_S6_S6_PKS5_S8_S8_S8_PKfflPfPj:
	.zero		992


//--------------------- .nv.constant0._ZN13group_norm_v218gn_bwd_cuda_kernelI6__halfLi320ELi2ELi32ELi40ELi256ELb0ELb1ELi32ELi320ELi320ELi4ELb1ELi36ELb0ELb0ELNS_15WgradSyncMethodE3ENS_16CompileConditionILi1000EEEEEvPT_S6_S6_PKS5_S8_S8_S8_PKfflPfPj --------------------------
	.section	.nv.constant0._ZN13group_norm_v218gn_bwd_cuda_kernelI6__halfLi320ELi2ELi32ELi40ELi256ELb0ELb1ELi32ELi320ELi320ELi4ELb1ELi36ELb0ELb0ELNS_15WgradSyncMethodE3ENS_16CompileConditionILi1000EEEEEvPT_S6_S6_PKS5_S8_S8_S8_PKfflPfPj,"a",@progbits
	.sectionflags	@""
	.align	4
.nv.constant0._ZN13group_norm_v218gn_bwd_cuda_kernelI6__halfLi320ELi2ELi32ELi40ELi256ELb0ELb1ELi32ELi320ELi320ELi4ELb1ELi36ELb0ELb0ELNS_15WgradSyncMethodE3ENS_16CompileConditionILi1000EEEEEvPT_S6_S6_PKS5_S8_S8_S8_PKfflPfPj:
	.zero		992


//--------------------- .nv.constant0._ZN13group_norm_v218gn_bwd_cuda_kernelI6__halfLi320ELi3ELi16ELi80ELi256ELb1ELb1ELi4ELi320ELi320ELi4ELb1ELi5ELb0ELb0ELNS_15WgradSyncMethodE2ENS_16CompileConditionILi1000EEEEEvPT_S6_S6_PKS5_S8_S8_S8_PKfflPfPj --------------------------
	.section	.nv.constant0._ZN13group_norm_v218gn_bwd_cuda_kernelI6__halfLi320ELi3ELi16ELi80ELi256ELb1ELb1ELi4ELi320ELi320ELi4ELb1ELi5ELb0ELb0ELNS_15WgradSyncMethodE2ENS_16CompileConditionILi1000EEEEEvPT_S6_S6_PKS5_S8_S8_S8_PKfflPfPj,"a",@progbits
	.sectionflags	@""
	.align	4
.nv.constant0._ZN13group_norm_v218gn_bwd_cuda_kernelI6__halfLi320ELi3ELi16ELi80ELi256ELb1ELb1ELi4ELi320ELi320ELi4ELb1ELi5ELb0ELb0ELNS_15WgradSyncMethodE2ENS_16CompileConditionILi1000EEEEEvPT_S6_S6_PKS5_S8_S8_S8_PKfflPfPj:
	.zero		992


//--------------------- .nv.constant0._ZN13group_norm_v218gn_bwd_cuda_kernelI6__halfLi320ELi1ELi16ELi80ELi256ELb1ELb1ELi8ELi320ELi320ELi4ELb1ELi4ELb0ELb0ELNS_15WgradSyncMethodE3ENS_16CompileConditionILi1000EEEEEvPT_S6_S6_PKS5_S8_S8_S8_PKfflPfPj --------------------------
	.section	.nv.constant0._ZN13group_norm_v218gn_bwd_cuda_kernelI6__halfLi320ELi1ELi16ELi80ELi256ELb1ELb1ELi8ELi320ELi320ELi4ELb1ELi4ELb0ELb0ELNS_15WgradSyncMethodE3ENS_16CompileConditionILi1000EEEEEvPT_S6_S6_PKS5_S8_S8_S8_PKfflPfPj,"a",@progbits
	.sectionflags	@""
	.align	4
.nv.constant0._ZN13group_norm_v218gn_bwd_cuda_kernelI6__halfLi320ELi1ELi16ELi80ELi256ELb1ELb1ELi8ELi320ELi320ELi4ELb1ELi4ELb0ELb0ELNS_15WgradSyncMethodE3ENS_16CompileConditionILi1000EEEEEvPT_S6_S6_PKS5_S8_S8_S8_PKfflPfPj:
	.zero		992


//--------------------- .nv.constant0._ZN13group_norm_v218gn_bwd_cuda_kernelI6__halfLi320ELi3ELi16ELi80ELi256ELb1ELb1ELi8ELi320ELi320ELi4ELb1ELi8ELb0ELb0ELNS_15WgradSyncMethodE3ENS_16CompileConditionILi1000EEEEEvPT_S6_S6_PKS5_S8_S8_S8_PKfflPfPj --------------------------
	.section	.nv.constant0._ZN13group_norm_v218gn_bwd_cuda_kernelI6__halfLi320ELi3ELi16ELi80ELi256ELb1ELb1ELi8ELi320ELi320ELi4ELb1ELi8ELb0ELb0ELNS_15WgradSyncMethodE3ENS_16CompileConditionILi1000EEEEEvPT_S6_S6_PKS5_S8_S8_S8_PKfflPfPj,"a",@progbits
	.sectionflags	@""
	.align	4
.nv.constant0._ZN13group_norm_v218gn_bwd_cuda_kernelI6__halfLi320ELi3ELi16ELi80ELi256ELb1ELb1ELi8ELi320ELi320ELi4ELb1ELi8ELb0ELb0ELNS_15WgradSyncMethodE3ENS_16CompileConditionILi1000EEEEEvPT_S6_S6_PKS5_S8_S8_S8_PKfflPfPj:
	.zero		992


//--------------------- .nv.constant0._ZN13group_norm_v218gn_bwd_cuda_kernelI6__halfLi320ELi1ELi16ELi80ELi256ELb1ELb1ELi16ELi320ELi320ELi4ELb1ELi8ELb0ELb0ELNS_15WgradSyncMethodE3ENS_16CompileConditionILi1000EEEEEvPT_S6_S6_PKS5_S8_S8_S8_PKfflPfPj --------------------------
	.section	.nv.constant0._ZN13group_norm_v218gn_bwd_cuda_kernelI6__halfLi320ELi1ELi16ELi80ELi256ELb1ELb1ELi16ELi320ELi320ELi4ELb1ELi8ELb0ELb0ELNS_15WgradSyncMethodE3ENS_16CompileConditionILi1000EEEEEvPT_S6_S6_PKS5_S8_S8_S8_PKfflPfPj,"a",@progbits
	.sectionflags	@""
	.align	4
.nv.constant0._ZN13group_norm_v218gn_bwd_cuda_kernelI6__halfLi320ELi1ELi16ELi80ELi256ELb1ELb1ELi16ELi320ELi320ELi4ELb1ELi8ELb0ELb0ELNS_15WgradSyncMethodE3ENS_16CompileConditionILi1000EEEEEvPT_S6_S6_PKS5_S8_S8_S8_PKfflPfPj:
	.zero		992


//--------------------- .nv.constant0._ZN13group_norm_v218gn_bwd_cuda_kernelI6__halfLi320ELi3ELi16ELi80ELi256ELb1ELb1ELi16ELi320ELi320ELi4ELb1ELi20ELb0ELb0ELNS_15WgradSyncMethodE3ENS_16CompileConditionILi1000EEEEEvPT_S6_S6_PKS5_S8_S8_S8_PKfflPfPj --------------------------
	.section	.nv.constant0._ZN13group_norm_v218gn_bwd_cuda_kernelI6__halfLi320ELi3ELi16ELi80ELi256ELb1ELb1ELi16ELi320ELi320ELi4ELb1ELi20ELb0ELb0ELNS_15WgradSyncMethodE3ENS_16CompileConditionILi1000EEEEEvPT_S6_S6_PKS5_S8_S8_S8_PKfflPfPj,"a",@progbits
	.sectionflags	@""
	.align	4
.nv.constant0._ZN13group_norm_v218gn_bwd_cuda_kernelI6__halfLi320ELi3ELi16ELi80ELi256ELb1ELb1ELi16ELi320ELi320ELi4ELb1ELi20ELb0ELb0ELNS_15WgradSyncMethodE3ENS_16CompileConditionILi1000EEEEEvPT_S6_S6_PKS5_S8_S8_S8_PKfflPfPj:
	.zero		992


//--------------------- .nv.constant0._ZN13group_norm_v218gn_bwd_cuda_kernelI6__halfLi320ELi1ELi16ELi80ELi256ELb1ELb1ELi32ELi320ELi320ELi4ELb1ELi16ELb0ELb0ELNS_15WgradSyncMethodE3ENS_16CompileConditionILi1000EEEEEvPT_S6_S6_PKS5_S8_S8_S8_PKfflPfPj --------------------------
	.section	.nv.constant0._ZN13group_norm_v218gn_bwd_cuda_kernelI6__halfLi320ELi1ELi16ELi80ELi256ELb1ELb1ELi32ELi320ELi320ELi4ELb1ELi16ELb0ELb0ELNS_15WgradSyncMethodE3ENS_16CompileConditionILi1000EEEEEvPT_S6_S6_PKS5_S8_S8_S8_PKfflPfPj,"a",@progbits
	.sectionflags	@""
	.align	4
.nv.constant0._ZN13group_norm_v218gn_bwd_cuda_kernelI6__halfLi320ELi1ELi16ELi80ELi256ELb1ELb1ELi32ELi320ELi320ELi4ELb1ELi16ELb0ELb0ELNS_15WgradSyncMethodE3ENS_16CompileConditionILi1000EEEEEvPT_S6_S6_PKS5_S8_S8_S8_PKfflPfPj:
	.zero		992


//--------------------- .nv.constant0._ZN13group_norm_v218gn_bwd_cuda_kernelI6__halfLi320ELi1ELi16ELi80ELi256ELb1ELb1ELi64ELi320ELi320ELi4ELb1ELi36ELb0ELb0ELNS_15WgradSyncMethodE3ENS_16CompileConditionILi1000EEEEEvPT_S6_S6_PKS5_S8_S8_S8_PKfflPfPj --------------------------
	.section	.nv.constant0._ZN13group_norm_v218gn_bwd_cuda_kernelI6__halfLi320ELi1ELi16ELi80ELi256ELb1ELb1ELi64ELi320ELi320ELi4ELb1ELi36ELb0ELb0ELNS_15WgradSyncMethodE3ENS_16CompileConditionILi1000EEEEEvPT_S6_S6_PKS5_S8_S8_S8_PKfflPfPj,"a",@progbits
	.sectionflags	@""
	.align	4
.nv.constant0._ZN13group_norm_v218gn_bwd_cuda_kernelI6__halfLi320ELi1ELi16ELi80ELi256ELb1ELb1ELi64ELi320ELi320ELi4ELb1ELi36ELb0ELb0ELNS_15WgradSyncMethodE3ENS_16CompileConditionILi1000EEEEEvPT_S6_S6_PKS5_S8_S8_S8_PKfflPfPj:
	.zero		992


//--------------------- .nv.constant0._ZN13group_norm_v218gn_bwd_cuda_kernelI6__halfLi320ELi3ELi16ELi80ELi256ELb1ELb1ELi32ELi320ELi320ELi4ELb1ELi40ELb0ELb0ELNS_15WgradSyncMethodE3ENS_16CompileConditionILi1000EEEEEvPT_S6_S6_PKS5_S8_S8_S8_PKfflPfPj --------------------------
	.section	.nv.constant0._ZN13group_norm_v218gn_bwd_cuda_kernelI6__halfLi320ELi3ELi16ELi80ELi256ELb1ELb1ELi32ELi320ELi320ELi4ELb1ELi40ELb0ELb0ELNS_15WgradSyncMethodE3ENS_16CompileConditionILi1000EEEEEvPT_S6_S6_PKS5_S8_S8_S8_PKfflPfPj,"a",@progbits
	.sectionflags	@""
	.align	4
.nv.constant0._ZN13group_norm_v218gn_bwd_cuda_kernelI6__halfLi320ELi3ELi16ELi80ELi256ELb1ELb1ELi32ELi320ELi320ELi4ELb1ELi40ELb0ELb0ELNS_15WgradSyncMethodE3ENS_16CompileConditionILi1000EEEEEvPT_S6_S6_PKS5_S8_S8_S8_PKfflPfPj:
	.zero		992


//--------------------- .nv.constant0._ZN13group_norm_v218gn_bwd_cuda_kernelI6__halfLi320ELi2ELi16ELi80ELi256ELb1ELb1ELi32ELi320ELi320ELi4ELb1ELi36ELb0ELb0ELNS_15WgradSyncMethodE3ENS_16CompileConditionILi1000EEEEEvPT_S6_S6_PKS5_S8_S8_S8_PKfflPfPj --------------------------
	.section	.nv.constant0._ZN13group_norm_v218gn_bwd_cuda_kernelI6__halfLi320ELi2ELi16ELi80ELi256ELb1ELb1ELi32ELi320ELi320ELi4ELb1ELi36ELb0ELb0ELNS_15WgradSyncMethodE3ENS_16CompileConditionILi1000EEEEEvPT_S6_S6_PKS5_S8_S8_S8_PKfflPfPj,"a",@progbits
	.sectionflags	@""
	.align	4
.nv.constant0._ZN13group_norm_v218gn_bwd_cuda_kernelI6__halfLi320ELi2ELi16ELi80ELi256ELb1ELb1ELi32ELi320ELi320ELi4ELb1ELi36ELb0ELb0ELNS_15WgradSyncMethodE3ENS_16CompileConditionILi1000EEEEEvPT_S6_S6_PKS5_S8_S8_S8_PKfflPfPj:
	.zero		992


//--------------------- .nv.constant0._ZN13group_norm_v214gn_cuda_kernelI6__halfLi320ELi1ELi32ELi40ELi256ELb0ELi256ELi40ELi40ELi4ELb0ELi116ELb0ELb0ENS_16CompileConditionILi1000EEEEEvPT_PKS4_S7_S7_flPfS8_Pj --------------------------
	.section	.nv.constant0._ZN13group_norm_v214gn_cuda_kernelI6__halfLi320ELi1ELi32ELi40ELi256ELb0ELi256ELi40ELi40ELi4ELb0ELi116ELb0ELb0ENS_16CompileConditionILi1000EEEEEvPT_PKS4_S7_S7_flPfS8_Pj,"a",@progbits
	.sectionflags	@""
	.align	4
.nv.constant0._ZN13group_norm_v214gn_cuda_kernelI6__halfLi320ELi1ELi32ELi40ELi256ELb0ELi256ELi40ELi40ELi4ELb0ELi116ELb0ELb0ENS_16CompileConditionILi1000EEEEEvPT_PKS4_S7_S7_flPfS8_Pj:
	.zero		968


//--------------------- .nv.constant0._ZN13group_norm_v214gn_cuda_kernelI6__halfLi320ELi1ELi32ELi40ELi256ELb0ELi256ELi40ELi40ELi4ELb0ELi148ELb0ELb0ENS_16CompileConditionILi1000EEEEEvPT_PKS4_S7_S7_flPfS8_Pj --------------------------
	.section	.nv.constant0._ZN13group_norm_v214gn_cuda_kernelI6__halfLi320ELi1ELi32ELi40ELi256ELb0ELi256ELi40ELi40ELi4ELb0ELi148ELb0ELb0ENS_16CompileConditionILi1000EEEEEvPT_PKS4_S7_S7_flPfS8_Pj,"a",@progbits
	.sectionflags	@""
	.align	4
.nv.constant0._ZN13group_norm_v214gn_cuda_kernelI6__halfLi320ELi1ELi32ELi40ELi256ELb0ELi256ELi40ELi40ELi4ELb0ELi148ELb0ELb0ENS_16CompileConditionILi1000EEEEEvPT_PKS4_S7_S7_flPfS8_Pj:
	.zero		968


//--------------------- .nv.constant0._ZN13group_norm_v214gn_cuda_kernelI6__halfLi320ELi3ELi16ELi80ELi256ELb1ELi4ELi320ELi320ELi4ELb1ELi5ELb0ELb0ENS_16CompileConditionILi1000EEEEEvPT_PKS4_S7_S7_flPfS8_Pj --------------------------
	.section	.nv.constant0._ZN13group_norm_v214gn_cuda_kernelI6__halfLi320ELi3ELi16ELi80ELi256ELb1ELi4ELi320ELi320ELi4ELb1ELi5ELb0ELb0ENS_16CompileConditionILi1000EEEEEvPT_PKS4_S7_S7_flPfS8_Pj,"a",@progbits
	.sectionflags	@""
	.align	4
.nv.constant0._ZN13group_norm_v214gn_cuda_kernelI6__halfLi320ELi3ELi16ELi80ELi256ELb1ELi4ELi320ELi320ELi4ELb1ELi5ELb0ELb0ENS_16CompileConditionILi1000EEEEEvPT_PKS4_S7_S7_flPfS8_Pj:
	.zero		968


//--------------------- .nv.constant0._ZN13group_norm_v214gn_cuda_kernelI6__halfLi320ELi1ELi16ELi80ELi256ELb1ELi8ELi320ELi320ELi4ELb1ELi4ELb0ELb0ENS_16CompileConditionILi1000EEEEEvPT_PKS4_S7_S7_flPfS8_Pj --------------------------
	.section	.nv.constant0._ZN13group_norm_v214gn_cuda_kernelI6__halfLi320ELi1ELi16ELi80ELi256ELb1ELi8ELi320ELi320ELi4ELb1ELi4ELb0ELb0ENS_16CompileConditionILi1000EEEEEvPT_PKS4_S7_S7_flPfS8_Pj,"a",@progbits
	.sectionflags	@""
	.align	4
.nv.constant0._ZN13group_norm_v214gn_cuda_kernelI6__halfLi320ELi1ELi16ELi80ELi256ELb1ELi8ELi320ELi320ELi4ELb1ELi4ELb0ELb0ENS_16CompileConditionILi1000EEEEEvPT_PKS4_S7_S7_flPfS8_Pj:
	.zero		968


//--------------------- .nv.constant0._ZN13group_norm_v214gn_cuda_kernelI6__halfLi320ELi3ELi16ELi80ELi256ELb1ELi8ELi320ELi320ELi4ELb1ELi10ELb0ELb0ENS_16CompileConditionILi1000EEEEEvPT_PKS4_S7_S7_flPfS8_Pj --------------------------
	.section	.nv.constant0._ZN13group_norm_v214gn_cuda_kernelI6__halfLi320ELi3ELi16ELi80ELi256ELb1ELi8ELi320ELi320ELi4ELb1ELi10ELb0ELb0ENS_16CompileConditionILi1000EEEEEvPT_PKS4_S7_S7_flPfS8_Pj,"a",@progbits
	.sectionflags	@""
	.align	4
.nv.constant0._ZN13group_norm_v214gn_cuda_kernelI6__halfLi320ELi3ELi16ELi80ELi256ELb1ELi8ELi320ELi320ELi4ELb1ELi10ELb0ELb0ENS_16CompileConditionILi1000EEEEEvPT_PKS4_S7_S7_flPfS8_Pj:
	.zero		968


//--------------------- .nv.constant0._ZN13group_norm_v214gn_cuda_kernelI6__halfLi320ELi1ELi16ELi80ELi256ELb1ELi16ELi320ELi320ELi4ELb1ELi9ELb0ELb0ENS_16CompileConditionILi1000EEEEEvPT_PKS4_S7_S7_flPfS8_Pj --------------------------
	.section	.nv.constant0._ZN13group_norm_v214gn_cuda_kernelI6__halfLi320ELi1ELi16ELi80ELi256ELb1ELi16ELi320ELi320ELi4ELb1ELi9ELb0ELb0ENS_16CompileConditionILi1000EEEEEvPT_PKS4_S7_S7_flPfS8_Pj,"a",@progbits
	.sectionflags	@""
	.align	4
.nv.constant0._ZN13group_norm_v214gn_cuda_kernelI6__halfLi320ELi1ELi16ELi80ELi256ELb1ELi16ELi320ELi320ELi4ELb1ELi9ELb0ELb0ENS_16CompileConditionILi1000EEEEEvPT_PKS4_S7_S7_flPfS8_Pj:
	.zero		968


//--------------------- .nv.constant0._ZN13group_norm_v214gn_cuda_kernelI6__halfLi320ELi3ELi16ELi80ELi256ELb1ELi16ELi320ELi320ELi4ELb1ELi21ELb0ELb0ENS_16CompileConditionILi1000EEEEEvPT_PKS4_S7_S7_flPfS8_Pj --------------------------
	.section	.nv.constant0._ZN13group_norm_v214gn_cuda_kernelI6__halfLi320ELi3ELi16ELi80ELi256ELb1ELi16ELi320ELi320ELi4ELb1ELi21ELb0ELb0ENS_16CompileConditionILi1000EEEEEvPT_PKS4_S7_S7_flPfS8_Pj,"a",@progbits
	.sectionflags	@""
	.align	4
.nv.constant0._ZN13group_norm_v214gn_cuda_kernelI6__halfLi320ELi3ELi16ELi80ELi256ELb1ELi16ELi320ELi320ELi4ELb1ELi21ELb0ELb0ENS_16CompileConditionILi1000EEEEEvPT_PKS4_S7_S7_flPfS8_Pj:
	.zero		968


//--------------------- .nv.constant0._ZN13group_norm_v214gn_cuda_kernelI6__halfLi320ELi1ELi16ELi80ELi256ELb1ELi32ELi320ELi320ELi4ELb1ELi18ELb0ELb0ENS_16CompileConditionILi1000EEEEEvPT_PKS4_S7_S7_flPfS8_Pj --------------------------
	.section	.nv.constant0._ZN13group_norm_v214gn_cuda_kernelI6__halfLi320ELi1ELi16ELi80ELi256ELb1ELi32ELi320ELi320ELi4ELb1ELi18ELb0ELb0ENS_16CompileConditionILi1000EEEEEvPT_PKS4_S7_S7_flPfS8_Pj,"a",@progbits
	.sectionflags	@""
	.align	4
.nv.constant0._ZN13group_norm_v214gn_cuda_kernelI6__halfLi320ELi1ELi16ELi80ELi256ELb1ELi32ELi320ELi320ELi4ELb1ELi18ELb0ELb0ENS_16CompileConditionILi1000EEEEEvPT_PKS4_S7_S7_flPfS8_Pj:
	.zero		968


//--------------------- .nv.constant0._ZN13group_norm_v214gn_cuda_kernelI6__halfLi320ELi3ELi16ELi80ELi256ELb1ELi32ELi320ELi320ELi4ELb1ELi43ELb0ELb0ENS_16CompileConditionILi1000EEEEEvPT_PKS4_S7_S7_flPfS8_Pj --------------------------
	.section	.nv.constant0._ZN13group_norm_v214gn_cuda_kernelI6__halfLi320ELi3ELi16ELi80ELi256ELb1ELi32ELi320ELi320ELi4ELb1ELi43ELb0ELb0ENS_16CompileConditionILi1000EEEEEvPT_PKS4_S7_S7_flPfS8_Pj,"a",@progbits
	.sectionflags	@""
	.align	4
.nv.constant0._ZN13group_norm_v214gn_cuda_kernelI6__halfLi320ELi3ELi16ELi80ELi256ELb1ELi32ELi320ELi320ELi4ELb1ELi43ELb0ELb0ENS_16CompileConditionILi1000EEEEEvPT_PKS4_S7_S7_flPfS8_Pj:
	.zero		968


//--------------------- .nv.constant0._ZN13group_norm_v214gn_cuda_kernelI6__halfLi320ELi1ELi16ELi80ELi256ELb1ELi64ELi320ELi320ELi4ELb1ELi37ELb0ELb0ENS_16CompileConditionILi1000EEEEEvPT_PKS4_S7_S7_flPfS8_Pj --------------------------
	.section	.nv.constant0._ZN13group_norm_v214gn_cuda_kernelI6__halfLi320ELi1ELi16ELi80ELi256ELb1ELi64ELi320ELi320ELi4ELb1ELi37ELb0ELb0ENS_16CompileConditionILi1000EEEEEvPT_PKS4_S7_S7_flPfS8_Pj,"a",@progbits
	.sectionflags	@""
	.align	4
.nv.constant0._ZN13group_norm_v214gn_cuda_kernelI6__halfLi320ELi1ELi16ELi80ELi256ELb1ELi64ELi320ELi320ELi4ELb1ELi37ELb0ELb0ENS_16CompileConditionILi1000EEEEEvPT_PKS4_S7_S7_flPfS8_Pj:
	.zero		968


//--------------------- .nv.constant0._ZN13group_norm_v214gn_cuda_kernelI6__halfLi320ELi3ELi16ELi80ELi256ELb1ELi64ELi320ELi320ELi4ELb1ELi87ELb0ELb0ENS_16CompileConditionILi1000EEEEEvPT_PKS4_S7_S7_flPfS8_Pj --------------------------
	.section	.nv.constant0._ZN13group_norm_v214gn_cuda_kernelI6__halfLi320ELi3ELi16ELi80ELi256ELb1ELi64ELi320ELi320ELi4ELb1ELi87ELb0ELb0ENS_16CompileConditionILi1000EEEEEvPT_PKS4_S7_S7_flPfS8_Pj,"a",@progbits
	.sectionflags	@""
	.align	4
.nv.constant0._ZN13group_norm_v214gn_cuda_kernelI6__halfLi320ELi3ELi16ELi80ELi256ELb1ELi64ELi320ELi320ELi4ELb1ELi87ELb0ELb0ENS_16CompileConditionILi1000EEEEEvPT_PKS4_S7_S7_flPfS8_Pj:
	.zero		968


//--------------------- .nv.constant0._ZN13group_norm_v214gn_cuda_kernelI6__halfLi320ELi1ELi16ELi80ELi256ELb1ELi128ELi320ELi320ELi4ELb1ELi74ELb0ELb0ENS_16CompileConditionILi1000EEEEEvPT_PKS4_S7_S7_flPfS8_Pj --------------------------
	.section	.nv.constant0._ZN13group_norm_v214gn_cuda_kernelI6__halfLi320ELi1ELi16ELi80ELi256ELb1ELi128ELi320ELi320ELi4ELb1ELi74ELb0ELb0ENS_16CompileConditionILi1000EEEEEvPT_PKS4_S7_S7_flPfS8_Pj,"a",@progbits
	.sectionflags	@""
	.align	4
.nv.constant0._ZN13group_norm_v214gn_cuda_kernelI6__halfLi320ELi1ELi16ELi80ELi256ELb1ELi128ELi320ELi320ELi4ELb1ELi74ELb0ELb0ENS_16CompileConditionILi1000EEEEEvPT_PKS4_S7_S7_flPfS8_Pj:
	.zero		968


//--------------------- .nv.constant0._ZN13group_norm_v214gn_cuda_kernelI6__halfLi320ELi1ELi16ELi80ELi256ELb1ELi128ELi320ELi320ELi4ELb0ELi74ELb0ELb1ENS_16CompileConditionILi1000EEEEEvPT_PKS4_S7_S7_flPfS8_Pj --------------------------
	.section	.nv.constant0._ZN13group_norm_v214gn_cuda_kernelI6__halfLi320ELi1ELi16ELi80ELi256ELb1ELi128ELi320ELi320ELi4ELb0ELi74ELb0ELb1ENS_16CompileConditionILi1000EEEEEvPT_PKS4_S7_S7_flPfS8_Pj,"a",@progbits
	.sectionflags	@""
	.align	4
.nv.constant0._ZN13group_norm_v214gn_cuda_kernelI6__halfLi320ELi1ELi16ELi80ELi256ELb1ELi128ELi320ELi320ELi4ELb0ELi74ELb0ELb1ENS_16CompileConditionILi1000EEEEEvPT_PKS4_S7_S7_flPfS8_Pj:
	.zero		968


//--------------------- SYMBOLS --------------------------

	.type		.nv.reservedSmem.offset0,@object
	.size		.nv.reservedSmem.offset0,0x4
